//
// Generated by NVIDIA NVVM Compiler
//
// Compiler Build ID: CL-36424714
// Cuda compilation tools, release 13.0, V13.0.88
// Based on NVVM 20.0.0
//

.version 9.0
.target sm_100
.address_size 64

	// .globl	_ZN3cub18CUB_300001_SM_10006detail11EmptyKernelIvEEvv
// _ZZN3cub18CUB_300001_SM_10006detail6reduce28DeviceReduceSingleTileKernelINS2_10policy_hubIljN4cuda3std3__44plusIlEEE10Policy1000EN6thrust24THRUST_300001_SM_1000_NS18transform_iteratorI16isNotZeroFunctorNSD_6detail15normal_iteratorINSD_10device_ptrIiEEEEllEEPljS9_llNS7_10__identityEEEvT0_T1_T2_T3_T4_T6_E12temp_storage has been demoted
// _ZZN3cub18CUB_300001_SM_10006detail6reduce18DeviceReduceKernelINS2_10policy_hubIljN4cuda3std3__44plusIlEEE10Policy1000EN6thrust24THRUST_300001_SM_1000_NS18transform_iteratorI16isNotZeroFunctorNSD_6detail15normal_iteratorINSD_10device_ptrIiEEEEllEEjS9_lNS7_10__identityEEEvT0_PT3_T1_NS0_13GridEvenShareISQ_EET2_T4_E12temp_storage has been demoted
// _ZZN3cub18CUB_300001_SM_10006detail6reduce28DeviceReduceSingleTileKernelINS2_10policy_hubIljN4cuda3std3__44plusIlEEE10Policy1000EPlSC_iS9_llNS7_10__identityEEEvT0_T1_T2_T3_T4_T6_E12temp_storage has been demoted
// _ZZN3cub18CUB_300001_SM_10006detail6reduce28DeviceReduceSingleTileKernelINS2_10policy_hubIlyN4cuda3std3__44plusIlEEE10Policy1000EN6thrust24THRUST_300001_SM_1000_NS18transform_iteratorI16isNotZeroFunctorNSD_6detail15normal_iteratorINSD_10device_ptrIiEEEEllEEPlyS9_llNS7_10__identityEEEvT0_T1_T2_T3_T4_T6_E12temp_storage has been demoted
// _ZZN3cub18CUB_300001_SM_10006detail6reduce18DeviceReduceKernelINS2_10policy_hubIlyN4cuda3std3__44plusIlEEE10Policy1000EN6thrust24THRUST_300001_SM_1000_NS18transform_iteratorI16isNotZeroFunctorNSD_6detail15normal_iteratorINSD_10device_ptrIiEEEEllEEyS9_lNS7_10__identityEEEvT0_PT3_T1_NS0_13GridEvenShareISQ_EET2_T4_E12temp_storage has been demoted
// _ZZN3cub18CUB_300001_SM_10006detail6reduce28DeviceReduceSingleTileKernelINS2_10policy_hubIlyN4cuda3std3__44plusIlEEE10Policy1000EPlSC_iS9_llNS7_10__identityEEEvT0_T1_T2_T3_T4_T6_E12temp_storage has been demoted
// _ZZN3cub18CUB_300001_SM_10006detail6select23DeviceSelectSweepKernelINS2_10policy_hubIiNS0_8NullTypeEiLb0ELNS0_10SelectImplE0EE10Policy1000EN6thrust24THRUST_300001_SM_1000_NS6detail15normal_iteratorINSA_10device_ptrIiEEEEPS5_SF_PlNS0_13ScanTileStateIiLb1EEE16isNotZeroFunctorS5_iNS2_19streaming_context_tIlLb1EEELS6_0EEEvT0_T1_T2_T3_T4_T5_T6_T7_iT8_NS1_7vsmem_tEE19static_temp_storage has been demoted
// _ZZN3cub18CUB_300001_SM_10006detail10radix_sort31DeviceRadixSortSingleTileKernelINS1_5radix10policy_hubIiNS0_8NullTypeEyE10Policy1000ELNS0_9SortOrderE0EiS6_yNS1_21identity_decomposer_tEEEvPKT1_PSB_PKT2_PSF_T3_iiT4_E12temp_storage has been demoted
// _ZZN3cub18CUB_300001_SM_10006detail10radix_sort30DeviceRadixSortHistogramKernelINS1_5radix10policy_hubIiNS0_8NullTypeEyE10Policy1000ELNS0_9SortOrderE0EiyNS1_21identity_decomposer_tEEEvPT2_PKT1_SB_iiT3_E12temp_storage has been demoted
// _ZZN3cub18CUB_300001_SM_10006detail10radix_sort33DeviceRadixSortExclusiveSumKernelINS1_5radix10policy_hubIiNS0_8NullTypeEyE10Policy1000EyEEvPT0_E12temp_storage has been demoted
// _ZZN3cub18CUB_300001_SM_10006detail10radix_sort29DeviceRadixSortOnesweepKernelINS1_5radix10policy_hubIiNS0_8NullTypeEyE10Policy1000ELNS0_9SortOrderE0EiS6_yiiNS1_21identity_decomposer_tEEEvPT5_SC_PT3_PKSD_PT1_PKSH_PT2_PKSL_T4_iiT6_E1s has been demoted
.global .align 1 .b8 _ZN27_INTERNAL_0a8fd587_4_k_cu_k4cuda3std3__45__cpo5beginE[1];
.global .align 1 .b8 _ZN27_INTERNAL_0a8fd587_4_k_cu_k4cuda3std3__45__cpo3endE[1];
.global .align 1 .b8 _ZN27_INTERNAL_0a8fd587_4_k_cu_k4cuda3std3__45__cpo6cbeginE[1];
.global .align 1 .b8 _ZN27_INTERNAL_0a8fd587_4_k_cu_k4cuda3std3__45__cpo4cendE[1];
.global .align 1 .b8 _ZN27_INTERNAL_0a8fd587_4_k_cu_k4cuda3std3__45__cpo6rbeginE[1];
.global .align 1 .b8 _ZN27_INTERNAL_0a8fd587_4_k_cu_k4cuda3std3__45__cpo4rendE[1];
.global .align 1 .b8 _ZN27_INTERNAL_0a8fd587_4_k_cu_k4cuda3std3__45__cpo7crbeginE[1];
.global .align 1 .b8 _ZN27_INTERNAL_0a8fd587_4_k_cu_k4cuda3std3__45__cpo5crendE[1];
.global .align 1 .b8 _ZN27_INTERNAL_0a8fd587_4_k_cu_k4cuda3std3__429_GLOBAL__N__0a8fd587_4_k_cu_k6ignoreE[1];
.global .align 1 .b8 _ZN27_INTERNAL_0a8fd587_4_k_cu_k4cuda3std3__419piecewise_constructE[1];
.global .align 1 .b8 _ZN27_INTERNAL_0a8fd587_4_k_cu_k4cuda3std3__48in_placeE[1];
.global .align 1 .b8 _ZN27_INTERNAL_0a8fd587_4_k_cu_k4cuda3std3__420unreachable_sentinelE[1];
.global .align 1 .b8 _ZN27_INTERNAL_0a8fd587_4_k_cu_k4cuda3std3__47nulloptE[1];
.global .align 1 .b8 _ZN27_INTERNAL_0a8fd587_4_k_cu_k4cuda3std3__48unexpectE[1];
.global .align 1 .b8 _ZN27_INTERNAL_0a8fd587_4_k_cu_k4cuda3std6ranges3__45__cpo4swapE[1];
.global .align 1 .b8 _ZN27_INTERNAL_0a8fd587_4_k_cu_k4cuda3std6ranges3__45__cpo9iter_moveE[1];
.global .align 1 .b8 _ZN27_INTERNAL_0a8fd587_4_k_cu_k4cuda3std6ranges3__45__cpo5beginE[1];
.global .align 1 .b8 _ZN27_INTERNAL_0a8fd587_4_k_cu_k4cuda3std6ranges3__45__cpo3endE[1];
.global .align 1 .b8 _ZN27_INTERNAL_0a8fd587_4_k_cu_k4cuda3std6ranges3__45__cpo6cbeginE[1];
.global .align 1 .b8 _ZN27_INTERNAL_0a8fd587_4_k_cu_k4cuda3std6ranges3__45__cpo4cendE[1];
.global .align 1 .b8 _ZN27_INTERNAL_0a8fd587_4_k_cu_k4cuda3std6ranges3__45__cpo7advanceE[1];
.global .align 1 .b8 _ZN27_INTERNAL_0a8fd587_4_k_cu_k4cuda3std6ranges3__45__cpo9iter_swapE[1];
.global .align 1 .b8 _ZN27_INTERNAL_0a8fd587_4_k_cu_k4cuda3std6ranges3__45__cpo4nextE[1];
.global .align 1 .b8 _ZN27_INTERNAL_0a8fd587_4_k_cu_k4cuda3std6ranges3__45__cpo4prevE[1];
.global .align 1 .b8 _ZN27_INTERNAL_0a8fd587_4_k_cu_k4cuda3std6ranges3__45__cpo4dataE[1];
.global .align 1 .b8 _ZN27_INTERNAL_0a8fd587_4_k_cu_k4cuda3std6ranges3__45__cpo5cdataE[1];
.global .align 1 .b8 _ZN27_INTERNAL_0a8fd587_4_k_cu_k4cuda3std6ranges3__45__cpo4sizeE[1];
.global .align 1 .b8 _ZN27_INTERNAL_0a8fd587_4_k_cu_k4cuda3std6ranges3__45__cpo5ssizeE[1];
.global .align 1 .b8 _ZN27_INTERNAL_0a8fd587_4_k_cu_k4cuda3std6ranges3__45__cpo8distanceE[1];
.global .align 1 .b8 _ZN27_INTERNAL_0a8fd587_4_k_cu_k6thrust24THRUST_300001_SM_1000_NS8cuda_cub3parE[1];
.global .align 1 .b8 _ZN27_INTERNAL_0a8fd587_4_k_cu_k6thrust24THRUST_300001_SM_1000_NS8cuda_cub10par_nosyncE[1];
.global .align 1 .b8 _ZN27_INTERNAL_0a8fd587_4_k_cu_k6thrust24THRUST_300001_SM_1000_NS6system6detail10sequential3seqE[1];
.global .align 1 .b8 _ZN27_INTERNAL_0a8fd587_4_k_cu_k6thrust24THRUST_300001_SM_1000_NS6system3cpp3parE[1];
.global .align 1 .b8 _ZN27_INTERNAL_0a8fd587_4_k_cu_k6thrust24THRUST_300001_SM_1000_NS12placeholders2_1E[1];
.global .align 1 .b8 _ZN27_INTERNAL_0a8fd587_4_k_cu_k6thrust24THRUST_300001_SM_1000_NS12placeholders2_2E[1];
.global .align 1 .b8 _ZN27_INTERNAL_0a8fd587_4_k_cu_k6thrust24THRUST_300001_SM_1000_NS12placeholders2_3E[1];
.global .align 1 .b8 _ZN27_INTERNAL_0a8fd587_4_k_cu_k6thrust24THRUST_300001_SM_1000_NS12placeholders2_4E[1];
.global .align 1 .b8 _ZN27_INTERNAL_0a8fd587_4_k_cu_k6thrust24THRUST_300001_SM_1000_NS12placeholders2_5E[1];
.global .align 1 .b8 _ZN27_INTERNAL_0a8fd587_4_k_cu_k6thrust24THRUST_300001_SM_1000_NS12placeholders2_6E[1];
.global .align 1 .b8 _ZN27_INTERNAL_0a8fd587_4_k_cu_k6thrust24THRUST_300001_SM_1000_NS12placeholders2_7E[1];
.global .align 1 .b8 _ZN27_INTERNAL_0a8fd587_4_k_cu_k6thrust24THRUST_300001_SM_1000_NS12placeholders2_8E[1];
.global .align 1 .b8 _ZN27_INTERNAL_0a8fd587_4_k_cu_k6thrust24THRUST_300001_SM_1000_NS12placeholders2_9E[1];
.global .align 1 .b8 _ZN27_INTERNAL_0a8fd587_4_k_cu_k6thrust24THRUST_300001_SM_1000_NS12placeholders3_10E[1];
.global .align 1 .b8 _ZN27_INTERNAL_0a8fd587_4_k_cu_k6thrust24THRUST_300001_SM_1000_NS3seqE[1];
.global .align 1 .b8 _ZN27_INTERNAL_0a8fd587_4_k_cu_k6thrust24THRUST_300001_SM_1000_NS6deviceE[1];

.visible .entry _ZN3cub18CUB_300001_SM_10006detail11EmptyKernelIvEEvv()
{


	ret;

}
	// .globl	_ZN3cub18CUB_300001_SM_10006detail8for_each13static_kernelINS2_12policy_hub_t12policy_500_tEmN6thrust24THRUST_300001_SM_1000_NS8cuda_cub20__uninitialized_fill7functorINS7_10device_ptrIiEEiEEEEvT0_T1_
.visible .entry _ZN3cub18CUB_300001_SM_10006detail8for_each13static_kernelINS2_12policy_hub_t12policy_500_tEmN6thrust24THRUST_300001_SM_1000_NS8cuda_cub20__uninitialized_fill7functorINS7_10device_ptrIiEEiEEEEvT0_T1_(
	.param .u64 _ZN3cub18CUB_300001_SM_10006detail8for_each13static_kernelINS2_12policy_hub_t12policy_500_tEmN6thrust24THRUST_300001_SM_1000_NS8cuda_cub20__uninitialized_fill7functorINS7_10device_ptrIiEEiEEEEvT0_T1__param_0,
	.param .align 8 .b8 _ZN3cub18CUB_300001_SM_10006detail8for_each13static_kernelINS2_12policy_hub_t12policy_500_tEmN6thrust24THRUST_300001_SM_1000_NS8cuda_cub20__uninitialized_fill7functorINS7_10device_ptrIiEEiEEEEvT0_T1__param_1[16]
)
.maxntid 256
{
	.reg .pred 	%p<4>;
	.reg .b16 	%rs<5>;
	.reg .b32 	%r<12>;
	.reg .b64 	%rd<16>;

	ld.param.u32 	%r3, [_ZN3cub18CUB_300001_SM_10006detail8for_each13static_kernelINS2_12policy_hub_t12policy_500_tEmN6thrust24THRUST_300001_SM_1000_NS8cuda_cub20__uninitialized_fill7functorINS7_10device_ptrIiEEiEEEEvT0_T1__param_1+8];
	ld.param.u64 	%rd4, [_ZN3cub18CUB_300001_SM_10006detail8for_each13static_kernelINS2_12policy_hub_t12policy_500_tEmN6thrust24THRUST_300001_SM_1000_NS8cuda_cub20__uninitialized_fill7functorINS7_10device_ptrIiEEiEEEEvT0_T1__param_1];
	ld.param.u64 	%rd5, [_ZN3cub18CUB_300001_SM_10006detail8for_each13static_kernelINS2_12policy_hub_t12policy_500_tEmN6thrust24THRUST_300001_SM_1000_NS8cuda_cub20__uninitialized_fill7functorINS7_10device_ptrIiEEiEEEEvT0_T1__param_0];
	mov.u32 	%r9, %ctaid.x;
	mul.wide.u32 	%rd1, %r9, 512;
	sub.s64 	%rd2, %rd5, %rd1;
	setp.lt.u64 	%p1, %rd2, 512;
	@%p1 bra 	$L__BB1_2;
	mov.u32 	%r11, %tid.x;
	cvta.to.global.u64 	%rd11, %rd4;
	cvt.u64.u32 	%rd12, %r11;
	add.s64 	%rd13, %rd1, %rd12;
	shl.b64 	%rd14, %rd13, 2;
	add.s64 	%rd15, %rd11, %rd14;
	st.global.u32 	[%rd15], %r3;
	st.global.u32 	[%rd15+1024], %r3;
	bra.uni 	$L__BB1_6;
$L__BB1_2:
	cvta.to.global.u64 	%rd6, %rd4;
	mov.u32 	%r2, %tid.x;
	cvt.u64.u32 	%rd7, %r2;
	setp.le.u64 	%p2, %rd2, %rd7;
	add.s64 	%rd8, %rd1, %rd7;
	shl.b64 	%rd9, %rd8, 2;
	add.s64 	%rd3, %rd6, %rd9;
	@%p2 bra 	$L__BB1_4;
	st.global.u32 	[%rd3], %r3;
$L__BB1_4:
	add.s32 	%r10, %r2, 256;
	cvt.u64.u32 	%rd10, %r10;
	setp.le.u64 	%p3, %rd2, %rd10;
	@%p3 bra 	$L__BB1_6;
	st.global.u32 	[%rd3+1024], %r3;
$L__BB1_6:
	ret;

}
	// .globl	_ZN3cub18CUB_300001_SM_10006detail8for_each13static_kernelINS2_12policy_hub_t12policy_500_tElN6thrust24THRUST_300001_SM_1000_NS8cuda_cub10__tabulate7functorINS7_6detail15normal_iteratorINS7_10device_ptrIiEEEENS7_6system6detail7generic6detail22compute_sequence_valueIivEElEEEEvT0_T1_
.visible .entry _ZN3cub18CUB_300001_SM_10006detail8for_each13static_kernelINS2_12policy_hub_t12policy_500_tElN6thrust24THRUST_300001_SM_1000_NS8cuda_cub10__tabulate7functorINS7_6detail15normal_iteratorINS7_10device_ptrIiEEEENS7_6system6detail7generic6detail22compute_sequence_valueIivEElEEEEvT0_T1_(
	.param .u64 _ZN3cub18CUB_300001_SM_10006detail8for_each13static_kernelINS2_12policy_hub_t12policy_500_tElN6thrust24THRUST_300001_SM_1000_NS8cuda_cub10__tabulate7functorINS7_6detail15normal_iteratorINS7_10device_ptrIiEEEENS7_6system6detail7generic6detail22compute_sequence_valueIivEElEEEEvT0_T1__param_0,
	.param .align 8 .b8 _ZN3cub18CUB_300001_SM_10006detail8for_each13static_kernelINS2_12policy_hub_t12policy_500_tElN6thrust24THRUST_300001_SM_1000_NS8cuda_cub10__tabulate7functorINS7_6detail15normal_iteratorINS7_10device_ptrIiEEEENS7_6system6detail7generic6detail22compute_sequence_valueIivEElEEEEvT0_T1__param_1[16]
)
.maxntid 256
{
	.reg .pred 	%p<4>;
	.reg .b32 	%r<18>;
	.reg .b64 	%rd<20>;

	ld.param.u64 	%rd7, [_ZN3cub18CUB_300001_SM_10006detail8for_each13static_kernelINS2_12policy_hub_t12policy_500_tElN6thrust24THRUST_300001_SM_1000_NS8cuda_cub10__tabulate7functorINS7_6detail15normal_iteratorINS7_10device_ptrIiEEEENS7_6system6detail7generic6detail22compute_sequence_valueIivEElEEEEvT0_T1__param_1];
	ld.param.u64 	%rd8, [_ZN3cub18CUB_300001_SM_10006detail8for_each13static_kernelINS2_12policy_hub_t12policy_500_tElN6thrust24THRUST_300001_SM_1000_NS8cuda_cub10__tabulate7functorINS7_6detail15normal_iteratorINS7_10device_ptrIiEEEENS7_6system6detail7generic6detail22compute_sequence_valueIivEElEEEEvT0_T1__param_0];
	ld.param.v2.u32 	{%r3, %r4}, [_ZN3cub18CUB_300001_SM_10006detail8for_each13static_kernelINS2_12policy_hub_t12policy_500_tElN6thrust24THRUST_300001_SM_1000_NS8cuda_cub10__tabulate7functorINS7_6detail15normal_iteratorINS7_10device_ptrIiEEEENS7_6system6detail7generic6detail22compute_sequence_valueIivEElEEEEvT0_T1__param_1+8];
	mov.u32 	%r5, %ctaid.x;
	mul.wide.u32 	%rd1, %r5, 512;
	sub.s64 	%rd2, %rd8, %rd1;
	setp.lt.s64 	%p1, %rd2, 512;
	@%p1 bra 	$L__BB2_2;
	mov.u32 	%r13, %tid.x;
	cvta.to.global.u64 	%rd15, %rd7;
	cvt.u64.u32 	%rd16, %r13;
	add.s64 	%rd17, %rd1, %rd16;
	cvt.u32.u64 	%r14, %rd17;
	mad.lo.s32 	%r15, %r4, %r14, %r3;
	shl.b64 	%rd18, %rd17, 2;
	add.s64 	%rd19, %rd15, %rd18;
	st.global.u32 	[%rd19], %r15;
	add.s32 	%r16, %r14, 256;
	mad.lo.s32 	%r17, %r4, %r16, %r3;
	st.global.u32 	[%rd19+1024], %r17;
	bra.uni 	$L__BB2_6;
$L__BB2_2:
	cvta.to.global.u64 	%rd3, %rd7;
	mov.u32 	%r6, %tid.x;
	cvt.s64.s32 	%rd4, %rd2;
	cvt.u64.u32 	%rd5, %r6;
	setp.le.s64 	%p2, %rd4, %rd5;
	@%p2 bra 	$L__BB2_4;
	add.s64 	%rd9, %rd1, %rd5;
	cvt.u32.u64 	%r7, %rd9;
	mad.lo.s32 	%r8, %r4, %r7, %r3;
	shl.b64 	%rd10, %rd9, 2;
	add.s64 	%rd11, %rd3, %rd10;
	st.global.u32 	[%rd11], %r8;
$L__BB2_4:
	cvt.u32.u64 	%r9, %rd5;
	add.s32 	%r10, %r9, 256;
	cvt.u64.u32 	%rd6, %r10;
	setp.le.s64 	%p3, %rd4, %rd6;
	@%p3 bra 	$L__BB2_6;
	add.s64 	%rd12, %rd1, %rd6;
	shl.b64 	%rd13, %rd12, 2;
	cvt.u32.u64 	%r11, %rd12;
	mad.lo.s32 	%r12, %r4, %r11, %r3;
	add.s64 	%rd14, %rd13, %rd3;
	st.global.u32 	[%rd14], %r12;
$L__BB2_6:
	ret;

}
	// .globl	_ZN3cub18CUB_300001_SM_10006detail9transform16transform_kernelINS2_10policy_hubILb1EN4cuda3std3__45tupleIJN6thrust24THRUST_300001_SM_1000_NS6detail15normal_iteratorINSA_10device_ptrIiEEEEEEEE10policy1000Ei14isPrimeFunctorSF_JPiEEEvT0_iT1_T2_DpNS2_10kernel_argIT3_EE
.visible .entry _ZN3cub18CUB_300001_SM_10006detail9transform16transform_kernelINS2_10policy_hubILb1EN4cuda3std3__45tupleIJN6thrust24THRUST_300001_SM_1000_NS6detail15normal_iteratorINSA_10device_ptrIiEEEEEEEE10policy1000Ei14isPrimeFunctorSF_JPiEEEvT0_iT1_T2_DpNS2_10kernel_argIT3_EE(
	.param .u32 _ZN3cub18CUB_300001_SM_10006detail9transform16transform_kernelINS2_10policy_hubILb1EN4cuda3std3__45tupleIJN6thrust24THRUST_300001_SM_1000_NS6detail15normal_iteratorINSA_10device_ptrIiEEEEEEEE10policy1000Ei14isPrimeFunctorSF_JPiEEEvT0_iT1_T2_DpNS2_10kernel_argIT3_EE_param_0,
	.param .u32 _ZN3cub18CUB_300001_SM_10006detail9transform16transform_kernelINS2_10policy_hubILb1EN4cuda3std3__45tupleIJN6thrust24THRUST_300001_SM_1000_NS6detail15normal_iteratorINSA_10device_ptrIiEEEEEEEE10policy1000Ei14isPrimeFunctorSF_JPiEEEvT0_iT1_T2_DpNS2_10kernel_argIT3_EE_param_1,
	.param .align 8 .b8 _ZN3cub18CUB_300001_SM_10006detail9transform16transform_kernelINS2_10policy_hubILb1EN4cuda3std3__45tupleIJN6thrust24THRUST_300001_SM_1000_NS6detail15normal_iteratorINSA_10device_ptrIiEEEEEEEE10policy1000Ei14isPrimeFunctorSF_JPiEEEvT0_iT1_T2_DpNS2_10kernel_argIT3_EE_param_2[8],
	.param .align 8 .b8 _ZN3cub18CUB_300001_SM_10006detail9transform16transform_kernelINS2_10policy_hubILb1EN4cuda3std3__45tupleIJN6thrust24THRUST_300001_SM_1000_NS6detail15normal_iteratorINSA_10device_ptrIiEEEEEEEE10policy1000Ei14isPrimeFunctorSF_JPiEEEvT0_iT1_T2_DpNS2_10kernel_argIT3_EE_param_3[8],
	.param .align 8 .b8 _ZN3cub18CUB_300001_SM_10006detail9transform16transform_kernelINS2_10policy_hubILb1EN4cuda3std3__45tupleIJN6thrust24THRUST_300001_SM_1000_NS6detail15normal_iteratorINSA_10device_ptrIiEEEEEEEE10policy1000Ei14isPrimeFunctorSF_JPiEEEvT0_iT1_T2_DpNS2_10kernel_argIT3_EE_param_4[16]
)
.maxntid 128
{
	.reg .pred 	%p<15>;
	.reg .b32 	%r<54>;
	.reg .b64 	%rd<30>;

	ld.param.u32 	%r31, [_ZN3cub18CUB_300001_SM_10006detail9transform16transform_kernelINS2_10policy_hubILb1EN4cuda3std3__45tupleIJN6thrust24THRUST_300001_SM_1000_NS6detail15normal_iteratorINSA_10device_ptrIiEEEEEEEE10policy1000Ei14isPrimeFunctorSF_JPiEEEvT0_iT1_T2_DpNS2_10kernel_argIT3_EE_param_0];
	ld.param.u64 	%rd9, [_ZN3cub18CUB_300001_SM_10006detail9transform16transform_kernelINS2_10policy_hubILb1EN4cuda3std3__45tupleIJN6thrust24THRUST_300001_SM_1000_NS6detail15normal_iteratorINSA_10device_ptrIiEEEEEEEE10policy1000Ei14isPrimeFunctorSF_JPiEEEvT0_iT1_T2_DpNS2_10kernel_argIT3_EE_param_4];
	ld.param.u64 	%rd10, [_ZN3cub18CUB_300001_SM_10006detail9transform16transform_kernelINS2_10policy_hubILb1EN4cuda3std3__45tupleIJN6thrust24THRUST_300001_SM_1000_NS6detail15normal_iteratorINSA_10device_ptrIiEEEEEEEE10policy1000Ei14isPrimeFunctorSF_JPiEEEvT0_iT1_T2_DpNS2_10kernel_argIT3_EE_param_3];
	ld.param.u64 	%rd11, [_ZN3cub18CUB_300001_SM_10006detail9transform16transform_kernelINS2_10policy_hubILb1EN4cuda3std3__45tupleIJN6thrust24THRUST_300001_SM_1000_NS6detail15normal_iteratorINSA_10device_ptrIiEEEEEEEE10policy1000Ei14isPrimeFunctorSF_JPiEEEvT0_iT1_T2_DpNS2_10kernel_argIT3_EE_param_2];
	ld.param.u32 	%r30, [_ZN3cub18CUB_300001_SM_10006detail9transform16transform_kernelINS2_10policy_hubILb1EN4cuda3std3__45tupleIJN6thrust24THRUST_300001_SM_1000_NS6detail15normal_iteratorINSA_10device_ptrIiEEEEEEEE10policy1000Ei14isPrimeFunctorSF_JPiEEEvT0_iT1_T2_DpNS2_10kernel_argIT3_EE_param_1];
	cvta.to.global.u64 	%rd1, %rd11;
	cvta.to.global.u64 	%rd2, %rd10;
	cvta.to.global.u64 	%rd3, %rd9;
	shl.b32 	%r1, %r30, 7;
	mov.u32 	%r32, %ctaid.x;
	mul.lo.s32 	%r2, %r1, %r32;
	sub.s32 	%r3, %r31, %r2;
	min.s32 	%r4, %r1, %r3;
	shl.b32 	%r5, %r4, 2;
	mov.u32 	%r6, %tid.x;
	shl.b32 	%r45, %r6, 7;
	setp.ge.s32 	%p1, %r45, %r5;
	@%p1 bra 	$L__BB3_3;
	mul.wide.u32 	%rd12, %r6, 128;
	add.s64 	%rd13, %rd3, %rd12;
	mul.wide.s32 	%rd14, %r2, 4;
	add.s64 	%rd29, %rd13, %rd14;
$L__BB3_2:
	.pragma "nounroll";
	// begin inline asm
	prefetch.global.L2 [%rd29];
	// end inline asm
	add.s32 	%r45, %r45, 16384;
	add.s64 	%rd29, %rd29, 16384;
	setp.lt.s32 	%p2, %r45, %r5;
	@%p2 bra 	$L__BB3_2;
$L__BB3_3:
	mul.wide.s32 	%rd16, %r2, 4;
	add.s64 	%rd7, %rd3, %rd16;
	add.s64 	%rd8, %rd2, %rd16;
	setp.gt.s32 	%p3, %r1, %r3;
	@%p3 bra 	$L__BB3_11;
	setp.lt.s32 	%p4, %r30, 1;
	@%p4 bra 	$L__BB3_20;
	mov.b32 	%r46, 0;
$L__BB3_6:
	shl.b32 	%r35, %r46, 7;
	add.s32 	%r11, %r35, %r6;
	mul.wide.s32 	%rd17, %r11, 4;
	add.s64 	%rd18, %rd7, %rd17;
	ld.global.u32 	%r12, [%rd18];
	ld.global.u32 	%r47, [%rd1+4];
	mov.b32 	%r48, 1;
$L__BB3_7:
	rem.s32 	%r37, %r12, %r47;
	setp.eq.s32 	%p5, %r37, 0;
	mov.b32 	%r49, 0;
	@%p5 bra 	$L__BB3_10;
	div.s32 	%r38, %r12, %r47;
	setp.le.s32 	%p6, %r38, %r47;
	mov.u32 	%r49, %r12;
	@%p6 bra 	$L__BB3_10;
	add.s32 	%r16, %r48, 1;
	mul.wide.u32 	%rd19, %r48, 4;
	add.s64 	%rd20, %rd1, %rd19;
	ld.global.u32 	%r47, [%rd20+4];
	setp.ne.s32 	%p7, %r47, 0;
	mov.u32 	%r48, %r16;
	@%p7 bra 	$L__BB3_7;
$L__BB3_10:
	add.s64 	%rd22, %rd8, %rd17;
	st.global.u32 	[%rd22], %r49;
	add.s32 	%r46, %r46, 1;
	setp.eq.s32 	%p8, %r46, %r30;
	@%p8 bra 	$L__BB3_20;
	bra.uni 	$L__BB3_6;
$L__BB3_11:
	setp.lt.s32 	%p9, %r30, 1;
	@%p9 bra 	$L__BB3_20;
	mov.b32 	%r50, 0;
$L__BB3_13:
	shl.b32 	%r40, %r50, 7;
	add.s32 	%r21, %r40, %r6;
	setp.ge.s32 	%p10, %r21, %r4;
	@%p10 bra 	$L__BB3_19;
	mul.wide.s32 	%rd23, %r21, 4;
	add.s64 	%rd24, %rd7, %rd23;
	ld.global.u32 	%r22, [%rd24];
	ld.global.u32 	%r51, [%rd1+4];
	mov.b32 	%r52, 1;
$L__BB3_15:
	rem.s32 	%r43, %r22, %r51;
	setp.eq.s32 	%p11, %r43, 0;
	mov.b32 	%r53, 0;
	@%p11 bra 	$L__BB3_18;
	div.s32 	%r44, %r22, %r51;
	setp.le.s32 	%p12, %r44, %r51;
	mov.u32 	%r53, %r22;
	@%p12 bra 	$L__BB3_18;
	add.s32 	%r26, %r52, 1;
	mul.wide.u32 	%rd25, %r52, 4;
	add.s64 	%rd26, %rd1, %rd25;
	ld.global.u32 	%r51, [%rd26+4];
	setp.ne.s32 	%p13, %r51, 0;
	mov.u32 	%r52, %r26;
	@%p13 bra 	$L__BB3_15;
$L__BB3_18:
	add.s64 	%rd28, %rd8, %rd23;
	st.global.u32 	[%rd28], %r53;
$L__BB3_19:
	add.s32 	%r50, %r50, 1;
	setp.ne.s32 	%p14, %r50, %r30;
	@%p14 bra 	$L__BB3_13;
$L__BB3_20:
	ret;

}
	// .globl	_ZN3cub18CUB_300001_SM_10006detail9transform16transform_kernelINS2_10policy_hubILb1EN4cuda3std3__45tupleIJN6thrust24THRUST_300001_SM_1000_NS6detail15normal_iteratorINSA_10device_ptrIiEEEEEEEE10policy1000El14isPrimeFunctorSF_JPiEEEvT0_iT1_T2_DpNS2_10kernel_argIT3_EE
.visible .entry _ZN3cub18CUB_300001_SM_10006detail9transform16transform_kernelINS2_10policy_hubILb1EN4cuda3std3__45tupleIJN6thrust24THRUST_300001_SM_1000_NS6detail15normal_iteratorINSA_10device_ptrIiEEEEEEEE10policy1000El14isPrimeFunctorSF_JPiEEEvT0_iT1_T2_DpNS2_10kernel_argIT3_EE(
	.param .u64 _ZN3cub18CUB_300001_SM_10006detail9transform16transform_kernelINS2_10policy_hubILb1EN4cuda3std3__45tupleIJN6thrust24THRUST_300001_SM_1000_NS6detail15normal_iteratorINSA_10device_ptrIiEEEEEEEE10policy1000El14isPrimeFunctorSF_JPiEEEvT0_iT1_T2_DpNS2_10kernel_argIT3_EE_param_0,
	.param .u32 _ZN3cub18CUB_300001_SM_10006detail9transform16transform_kernelINS2_10policy_hubILb1EN4cuda3std3__45tupleIJN6thrust24THRUST_300001_SM_1000_NS6detail15normal_iteratorINSA_10device_ptrIiEEEEEEEE10policy1000El14isPrimeFunctorSF_JPiEEEvT0_iT1_T2_DpNS2_10kernel_argIT3_EE_param_1,
	.param .align 8 .b8 _ZN3cub18CUB_300001_SM_10006detail9transform16transform_kernelINS2_10policy_hubILb1EN4cuda3std3__45tupleIJN6thrust24THRUST_300001_SM_1000_NS6detail15normal_iteratorINSA_10device_ptrIiEEEEEEEE10policy1000El14isPrimeFunctorSF_JPiEEEvT0_iT1_T2_DpNS2_10kernel_argIT3_EE_param_2[8],
	.param .align 8 .b8 _ZN3cub18CUB_300001_SM_10006detail9transform16transform_kernelINS2_10policy_hubILb1EN4cuda3std3__45tupleIJN6thrust24THRUST_300001_SM_1000_NS6detail15normal_iteratorINSA_10device_ptrIiEEEEEEEE10policy1000El14isPrimeFunctorSF_JPiEEEvT0_iT1_T2_DpNS2_10kernel_argIT3_EE_param_3[8],
	.param .align 8 .b8 _ZN3cub18CUB_300001_SM_10006detail9transform16transform_kernelINS2_10policy_hubILb1EN4cuda3std3__45tupleIJN6thrust24THRUST_300001_SM_1000_NS6detail15normal_iteratorINSA_10device_ptrIiEEEEEEEE10policy1000El14isPrimeFunctorSF_JPiEEEvT0_iT1_T2_DpNS2_10kernel_argIT3_EE_param_4[16]
)
.maxntid 128
{
	.reg .pred 	%p<15>;
	.reg .b32 	%r<51>;
	.reg .b64 	%rd<36>;

	ld.param.u64 	%rd10, [_ZN3cub18CUB_300001_SM_10006detail9transform16transform_kernelINS2_10policy_hubILb1EN4cuda3std3__45tupleIJN6thrust24THRUST_300001_SM_1000_NS6detail15normal_iteratorINSA_10device_ptrIiEEEEEEEE10policy1000El14isPrimeFunctorSF_JPiEEEvT0_iT1_T2_DpNS2_10kernel_argIT3_EE_param_0];
	ld.param.u64 	%rd11, [_ZN3cub18CUB_300001_SM_10006detail9transform16transform_kernelINS2_10policy_hubILb1EN4cuda3std3__45tupleIJN6thrust24THRUST_300001_SM_1000_NS6detail15normal_iteratorINSA_10device_ptrIiEEEEEEEE10policy1000El14isPrimeFunctorSF_JPiEEEvT0_iT1_T2_DpNS2_10kernel_argIT3_EE_param_4];
	ld.param.u64 	%rd12, [_ZN3cub18CUB_300001_SM_10006detail9transform16transform_kernelINS2_10policy_hubILb1EN4cuda3std3__45tupleIJN6thrust24THRUST_300001_SM_1000_NS6detail15normal_iteratorINSA_10device_ptrIiEEEEEEEE10policy1000El14isPrimeFunctorSF_JPiEEEvT0_iT1_T2_DpNS2_10kernel_argIT3_EE_param_3];
	ld.param.u64 	%rd13, [_ZN3cub18CUB_300001_SM_10006detail9transform16transform_kernelINS2_10policy_hubILb1EN4cuda3std3__45tupleIJN6thrust24THRUST_300001_SM_1000_NS6detail15normal_iteratorINSA_10device_ptrIiEEEEEEEE10policy1000El14isPrimeFunctorSF_JPiEEEvT0_iT1_T2_DpNS2_10kernel_argIT3_EE_param_2];
	ld.param.u32 	%r28, [_ZN3cub18CUB_300001_SM_10006detail9transform16transform_kernelINS2_10policy_hubILb1EN4cuda3std3__45tupleIJN6thrust24THRUST_300001_SM_1000_NS6detail15normal_iteratorINSA_10device_ptrIiEEEEEEEE10policy1000El14isPrimeFunctorSF_JPiEEEvT0_iT1_T2_DpNS2_10kernel_argIT3_EE_param_1];
	cvta.to.global.u64 	%rd1, %rd13;
	cvta.to.global.u64 	%rd2, %rd12;
	cvta.to.global.u64 	%rd3, %rd11;
	shl.b32 	%r1, %r28, 7;
	mov.u32 	%r29, %ctaid.x;
	cvt.u64.u32 	%rd14, %r29;
	cvt.s64.s32 	%rd15, %r1;
	mul.lo.s64 	%rd4, %rd15, %rd14;
	sub.s64 	%rd16, %rd10, %rd4;
	min.s64 	%rd17, %rd16, %rd15;
	cvt.u32.u64 	%r2, %rd17;
	shl.b32 	%r3, %r2, 2;
	mov.u32 	%r4, %tid.x;
	shl.b32 	%r42, %r4, 7;
	setp.ge.s32 	%p1, %r42, %r3;
	@%p1 bra 	$L__BB4_3;
	shl.b64 	%rd18, %rd4, 2;
	add.s64 	%rd19, %rd3, %rd18;
	mul.wide.u32 	%rd20, %r4, 128;
	add.s64 	%rd35, %rd19, %rd20;
$L__BB4_2:
	.pragma "nounroll";
	// begin inline asm
	prefetch.global.L2 [%rd35];
	// end inline asm
	add.s32 	%r42, %r42, 16384;
	add.s64 	%rd35, %rd35, 16384;
	setp.lt.s32 	%p2, %r42, %r3;
	@%p2 bra 	$L__BB4_2;
$L__BB4_3:
	shl.b64 	%rd22, %rd4, 2;
	add.s64 	%rd8, %rd3, %rd22;
	add.s64 	%rd9, %rd2, %rd22;
	setp.eq.s32 	%p3, %r1, %r2;
	@%p3 bra 	$L__BB4_13;
	setp.lt.s32 	%p4, %r28, 1;
	@%p4 bra 	$L__BB4_20;
	mov.b32 	%r47, 0;
$L__BB4_6:
	shl.b32 	%r31, %r47, 7;
	add.s32 	%r19, %r31, %r4;
	setp.ge.s32 	%p5, %r19, %r2;
	@%p5 bra 	$L__BB4_12;
	mul.wide.s32 	%rd23, %r19, 4;
	add.s64 	%rd24, %rd8, %rd23;
	ld.global.u32 	%r20, [%rd24];
	ld.global.u32 	%r48, [%rd1+4];
	mov.b32 	%r49, 1;
$L__BB4_8:
	rem.s32 	%r34, %r20, %r48;
	setp.eq.s32 	%p6, %r34, 0;
	mov.b32 	%r50, 0;
	@%p6 bra 	$L__BB4_11;
	div.s32 	%r35, %r20, %r48;
	setp.le.s32 	%p7, %r35, %r48;
	mov.u32 	%r50, %r20;
	@%p7 bra 	$L__BB4_11;
	add.s32 	%r24, %r49, 1;
	mul.wide.u32 	%rd25, %r49, 4;
	add.s64 	%rd26, %rd1, %rd25;
	ld.global.u32 	%r48, [%rd26+4];
	setp.ne.s32 	%p8, %r48, 0;
	mov.u32 	%r49, %r24;
	@%p8 bra 	$L__BB4_8;
$L__BB4_11:
	add.s64 	%rd28, %rd9, %rd23;
	st.global.u32 	[%rd28], %r50;
$L__BB4_12:
	add.s32 	%r47, %r47, 1;
	setp.ne.s32 	%p9, %r47, %r28;
	@%p9 bra 	$L__BB4_6;
	bra.uni 	$L__BB4_20;
$L__BB4_13:
	setp.lt.s32 	%p10, %r28, 1;
	@%p10 bra 	$L__BB4_20;
	mov.b32 	%r43, 0;
$L__BB4_15:
	shl.b32 	%r38, %r43, 7;
	add.s32 	%r9, %r38, %r4;
	mul.wide.s32 	%rd29, %r9, 4;
	add.s64 	%rd30, %rd8, %rd29;
	ld.global.u32 	%r10, [%rd30];
	ld.global.u32 	%r44, [%rd1+4];
	mov.b32 	%r45, 1;
$L__BB4_16:
	rem.s32 	%r40, %r10, %r44;
	setp.eq.s32 	%p11, %r40, 0;
	mov.b32 	%r46, 0;
	@%p11 bra 	$L__BB4_19;
	div.s32 	%r41, %r10, %r44;
	setp.le.s32 	%p12, %r41, %r44;
	mov.u32 	%r46, %r10;
	@%p12 bra 	$L__BB4_19;
	add.s32 	%r14, %r45, 1;
	mul.wide.u32 	%rd31, %r45, 4;
	add.s64 	%rd32, %rd1, %rd31;
	ld.global.u32 	%r44, [%rd32+4];
	setp.ne.s32 	%p13, %r44, 0;
	mov.u32 	%r45, %r14;
	@%p13 bra 	$L__BB4_16;
$L__BB4_19:
	add.s64 	%rd34, %rd9, %rd29;
	st.global.u32 	[%rd34], %r46;
	add.s32 	%r43, %r43, 1;
	setp.eq.s32 	%p14, %r43, %r28;
	@%p14 bra 	$L__BB4_20;
	bra.uni 	$L__BB4_15;
$L__BB4_20:
	ret;

}
	// .globl	_ZN3cub18CUB_300001_SM_10006detail6reduce28DeviceReduceSingleTileKernelINS2_10policy_hubIljN4cuda3std3__44plusIlEEE10Policy1000EN6thrust24THRUST_300001_SM_1000_NS18transform_iteratorI16isNotZeroFunctorNSD_6detail15normal_iteratorINSD_10device_ptrIiEEEEllEEPljS9_llNS7_10__identityEEEvT0_T1_T2_T3_T4_T6_
.visible .entry _ZN3cub18CUB_300001_SM_10006detail6reduce28DeviceReduceSingleTileKernelINS2_10policy_hubIljN4cuda3std3__44plusIlEEE10Policy1000EN6thrust24THRUST_300001_SM_1000_NS18transform_iteratorI16isNotZeroFunctorNSD_6detail15normal_iteratorINSD_10device_ptrIiEEEEllEEPljS9_llNS7_10__identityEEEvT0_T1_T2_T3_T4_T6_(
	.param .align 8 .b8 _ZN3cub18CUB_300001_SM_10006detail6reduce28DeviceReduceSingleTileKernelINS2_10policy_hubIljN4cuda3std3__44plusIlEEE10Policy1000EN6thrust24THRUST_300001_SM_1000_NS18transform_iteratorI16isNotZeroFunctorNSD_6detail15normal_iteratorINSD_10device_ptrIiEEEEllEEPljS9_llNS7_10__identityEEEvT0_T1_T2_T3_T4_T6__param_0[16],
	.param .u64 .ptr .align 1 _ZN3cub18CUB_300001_SM_10006detail6reduce28DeviceReduceSingleTileKernelINS2_10policy_hubIljN4cuda3std3__44plusIlEEE10Policy1000EN6thrust24THRUST_300001_SM_1000_NS18transform_iteratorI16isNotZeroFunctorNSD_6detail15normal_iteratorINSD_10device_ptrIiEEEEllEEPljS9_llNS7_10__identityEEEvT0_T1_T2_T3_T4_T6__param_1,
	.param .u32 _ZN3cub18CUB_300001_SM_10006detail6reduce28DeviceReduceSingleTileKernelINS2_10policy_hubIljN4cuda3std3__44plusIlEEE10Policy1000EN6thrust24THRUST_300001_SM_1000_NS18transform_iteratorI16isNotZeroFunctorNSD_6detail15normal_iteratorINSD_10device_ptrIiEEEEllEEPljS9_llNS7_10__identityEEEvT0_T1_T2_T3_T4_T6__param_2,
	.param .align 1 .b8 _ZN3cub18CUB_300001_SM_10006detail6reduce28DeviceReduceSingleTileKernelINS2_10policy_hubIljN4cuda3std3__44plusIlEEE10Policy1000EN6thrust24THRUST_300001_SM_1000_NS18transform_iteratorI16isNotZeroFunctorNSD_6detail15normal_iteratorINSD_10device_ptrIiEEEEllEEPljS9_llNS7_10__identityEEEvT0_T1_T2_T3_T4_T6__param_3[1],
	.param .u64 _ZN3cub18CUB_300001_SM_10006detail6reduce28DeviceReduceSingleTileKernelINS2_10policy_hubIljN4cuda3std3__44plusIlEEE10Policy1000EN6thrust24THRUST_300001_SM_1000_NS18transform_iteratorI16isNotZeroFunctorNSD_6detail15normal_iteratorINSD_10device_ptrIiEEEEllEEPljS9_llNS7_10__identityEEEvT0_T1_T2_T3_T4_T6__param_4,
	.param .align 1 .b8 _ZN3cub18CUB_300001_SM_10006detail6reduce28DeviceReduceSingleTileKernelINS2_10policy_hubIljN4cuda3std3__44plusIlEEE10Policy1000EN6thrust24THRUST_300001_SM_1000_NS18transform_iteratorI16isNotZeroFunctorNSD_6detail15normal_iteratorINSD_10device_ptrIiEEEEllEEPljS9_llNS7_10__identityEEEvT0_T1_T2_T3_T4_T6__param_5[1]
)
.maxntid 512
.minnctapersm 1
{
	.reg .pred 	%p<140>;
	.reg .b16 	%rs<9>;
	.reg .b32 	%r<368>;
	.reg .b64 	%rd<431>;
	// demoted variable
	.shared .align 8 .b8 _ZZN3cub18CUB_300001_SM_10006detail6reduce28DeviceReduceSingleTileKernelINS2_10policy_hubIljN4cuda3std3__44plusIlEEE10Policy1000EN6thrust24THRUST_300001_SM_1000_NS18transform_iteratorI16isNotZeroFunctorNSD_6detail15normal_iteratorINSD_10device_ptrIiEEEEllEEPljS9_llNS7_10__identityEEEvT0_T1_T2_T3_T4_T6_E12temp_storage[152];
	ld.param.u64 	%rd49, [_ZN3cub18CUB_300001_SM_10006detail6reduce28DeviceReduceSingleTileKernelINS2_10policy_hubIljN4cuda3std3__44plusIlEEE10Policy1000EN6thrust24THRUST_300001_SM_1000_NS18transform_iteratorI16isNotZeroFunctorNSD_6detail15normal_iteratorINSD_10device_ptrIiEEEEllEEPljS9_llNS7_10__identityEEEvT0_T1_T2_T3_T4_T6__param_0];
	ld.param.u64 	%rd51, [_ZN3cub18CUB_300001_SM_10006detail6reduce28DeviceReduceSingleTileKernelINS2_10policy_hubIljN4cuda3std3__44plusIlEEE10Policy1000EN6thrust24THRUST_300001_SM_1000_NS18transform_iteratorI16isNotZeroFunctorNSD_6detail15normal_iteratorINSD_10device_ptrIiEEEEllEEPljS9_llNS7_10__identityEEEvT0_T1_T2_T3_T4_T6__param_1];
	ld.param.u32 	%r51, [_ZN3cub18CUB_300001_SM_10006detail6reduce28DeviceReduceSingleTileKernelINS2_10policy_hubIljN4cuda3std3__44plusIlEEE10Policy1000EN6thrust24THRUST_300001_SM_1000_NS18transform_iteratorI16isNotZeroFunctorNSD_6detail15normal_iteratorINSD_10device_ptrIiEEEEllEEPljS9_llNS7_10__identityEEEvT0_T1_T2_T3_T4_T6__param_2];
	ld.param.u64 	%rd50, [_ZN3cub18CUB_300001_SM_10006detail6reduce28DeviceReduceSingleTileKernelINS2_10policy_hubIljN4cuda3std3__44plusIlEEE10Policy1000EN6thrust24THRUST_300001_SM_1000_NS18transform_iteratorI16isNotZeroFunctorNSD_6detail15normal_iteratorINSD_10device_ptrIiEEEEllEEPljS9_llNS7_10__identityEEEvT0_T1_T2_T3_T4_T6__param_4];
	cvta.to.global.u64 	%rd1, %rd51;
	setp.ne.s32 	%p1, %r51, 0;
	@%p1 bra 	$L__BB5_3;
	mov.u32 	%r350, %tid.x;
	setp.ne.s32 	%p139, %r350, 0;
	@%p139 bra 	$L__BB5_52;
	st.global.u64 	[%rd1], %rd50;
	bra.uni 	$L__BB5_52;
$L__BB5_3:
	cvta.to.global.u64 	%rd2, %rd49;
	setp.gt.u32 	%p2, %r51, 3583;
	@%p2 bra 	$L__BB5_28;
	mov.u32 	%r1, %tid.x;
	setp.ge.u32 	%p67, %r1, %r51;
	mov.b64 	%rd418, 0;
	mov.u32 	%r354, %r1;
	@%p67 bra 	$L__BB5_6;
	mul.wide.u32 	%rd239, %r1, 4;
	add.s64 	%rd240, %rd2, %rd239;
	ld.global.u32 	%r197, [%rd240];
	setp.ne.s32 	%p68, %r197, 0;
	selp.u64 	%rd418, 1, 0, %p68;
	add.s32 	%r354, %r1, 512;
$L__BB5_6:
	setp.ge.u32 	%p69, %r354, %r51;
	@%p69 bra 	$L__BB5_19;
	not.b32 	%r198, %r354;
	add.s32 	%r199, %r51, %r198;
	shr.u32 	%r200, %r199, 9;
	add.s32 	%r4, %r200, 1;
	and.b32  	%r5, %r4, 15;
	setp.lt.u32 	%p70, %r199, 7680;
	@%p70 bra 	$L__BB5_10;
	and.b32  	%r201, %r4, 16777200;
	neg.s32 	%r352, %r201;
	mul.wide.u32 	%rd242, %r354, 4;
	add.s64 	%rd243, %rd242, %rd2;
	add.s64 	%rd408, %rd243, 16384;
$L__BB5_9:
	.pragma "nounroll";
	ld.global.u32 	%r202, [%rd408+-16384];
	setp.ne.s32 	%p71, %r202, 0;
	selp.u64 	%rd244, 1, 0, %p71;
	add.s64 	%rd245, %rd418, %rd244;
	ld.global.u32 	%r203, [%rd408+-14336];
	setp.ne.s32 	%p72, %r203, 0;
	selp.u64 	%rd246, 1, 0, %p72;
	add.s64 	%rd247, %rd245, %rd246;
	ld.global.u32 	%r204, [%rd408+-12288];
	setp.ne.s32 	%p73, %r204, 0;
	selp.u64 	%rd248, 1, 0, %p73;
	add.s64 	%rd249, %rd247, %rd248;
	ld.global.u32 	%r205, [%rd408+-10240];
	setp.ne.s32 	%p74, %r205, 0;
	selp.u64 	%rd250, 1, 0, %p74;
	add.s64 	%rd251, %rd249, %rd250;
	ld.global.u32 	%r206, [%rd408+-8192];
	setp.ne.s32 	%p75, %r206, 0;
	selp.u64 	%rd252, 1, 0, %p75;
	add.s64 	%rd253, %rd251, %rd252;
	ld.global.u32 	%r207, [%rd408+-6144];
	setp.ne.s32 	%p76, %r207, 0;
	selp.u64 	%rd254, 1, 0, %p76;
	add.s64 	%rd255, %rd253, %rd254;
	ld.global.u32 	%r208, [%rd408+-4096];
	setp.ne.s32 	%p77, %r208, 0;
	selp.u64 	%rd256, 1, 0, %p77;
	add.s64 	%rd257, %rd255, %rd256;
	ld.global.u32 	%r209, [%rd408+-2048];
	setp.ne.s32 	%p78, %r209, 0;
	selp.u64 	%rd258, 1, 0, %p78;
	add.s64 	%rd259, %rd257, %rd258;
	ld.global.u32 	%r210, [%rd408];
	setp.ne.s32 	%p79, %r210, 0;
	selp.u64 	%rd260, 1, 0, %p79;
	add.s64 	%rd261, %rd259, %rd260;
	ld.global.u32 	%r211, [%rd408+2048];
	setp.ne.s32 	%p80, %r211, 0;
	selp.u64 	%rd262, 1, 0, %p80;
	add.s64 	%rd263, %rd261, %rd262;
	ld.global.u32 	%r212, [%rd408+4096];
	setp.ne.s32 	%p81, %r212, 0;
	selp.u64 	%rd264, 1, 0, %p81;
	add.s64 	%rd265, %rd263, %rd264;
	ld.global.u32 	%r213, [%rd408+6144];
	setp.ne.s32 	%p82, %r213, 0;
	selp.u64 	%rd266, 1, 0, %p82;
	add.s64 	%rd267, %rd265, %rd266;
	ld.global.u32 	%r214, [%rd408+8192];
	setp.ne.s32 	%p83, %r214, 0;
	selp.u64 	%rd268, 1, 0, %p83;
	add.s64 	%rd269, %rd267, %rd268;
	ld.global.u32 	%r215, [%rd408+10240];
	setp.ne.s32 	%p84, %r215, 0;
	selp.u64 	%rd270, 1, 0, %p84;
	add.s64 	%rd271, %rd269, %rd270;
	ld.global.u32 	%r216, [%rd408+12288];
	setp.ne.s32 	%p85, %r216, 0;
	selp.u64 	%rd272, 1, 0, %p85;
	add.s64 	%rd273, %rd271, %rd272;
	ld.global.u32 	%r217, [%rd408+14336];
	setp.ne.s32 	%p86, %r217, 0;
	selp.u64 	%rd274, 1, 0, %p86;
	add.s64 	%rd418, %rd273, %rd274;
	add.s32 	%r354, %r354, 8192;
	add.s32 	%r352, %r352, 16;
	add.s64 	%rd408, %rd408, 32768;
	setp.ne.s32 	%p87, %r352, 0;
	@%p87 bra 	$L__BB5_9;
$L__BB5_10:
	setp.eq.s32 	%p88, %r5, 0;
	@%p88 bra 	$L__BB5_19;
	and.b32  	%r12, %r4, 7;
	setp.lt.u32 	%p89, %r5, 8;
	@%p89 bra 	$L__BB5_13;
	mul.wide.u32 	%rd276, %r354, 4;
	add.s64 	%rd277, %rd2, %rd276;
	ld.global.u32 	%r218, [%rd277];
	setp.ne.s32 	%p90, %r218, 0;
	selp.u64 	%rd278, 1, 0, %p90;
	add.s64 	%rd279, %rd418, %rd278;
	ld.global.u32 	%r219, [%rd277+2048];
	setp.ne.s32 	%p91, %r219, 0;
	selp.u64 	%rd280, 1, 0, %p91;
	add.s64 	%rd281, %rd279, %rd280;
	ld.global.u32 	%r220, [%rd277+4096];
	setp.ne.s32 	%p92, %r220, 0;
	selp.u64 	%rd282, 1, 0, %p92;
	add.s64 	%rd283, %rd281, %rd282;
	ld.global.u32 	%r221, [%rd277+6144];
	setp.ne.s32 	%p93, %r221, 0;
	selp.u64 	%rd284, 1, 0, %p93;
	add.s64 	%rd285, %rd283, %rd284;
	ld.global.u32 	%r222, [%rd277+8192];
	setp.ne.s32 	%p94, %r222, 0;
	selp.u64 	%rd286, 1, 0, %p94;
	add.s64 	%rd287, %rd285, %rd286;
	ld.global.u32 	%r223, [%rd277+10240];
	setp.ne.s32 	%p95, %r223, 0;
	selp.u64 	%rd288, 1, 0, %p95;
	add.s64 	%rd289, %rd287, %rd288;
	ld.global.u32 	%r224, [%rd277+12288];
	setp.ne.s32 	%p96, %r224, 0;
	selp.u64 	%rd290, 1, 0, %p96;
	add.s64 	%rd291, %rd289, %rd290;
	ld.global.u32 	%r225, [%rd277+14336];
	setp.ne.s32 	%p97, %r225, 0;
	selp.u64 	%rd292, 1, 0, %p97;
	add.s64 	%rd418, %rd291, %rd292;
	add.s32 	%r354, %r354, 4096;
$L__BB5_13:
	setp.eq.s32 	%p98, %r12, 0;
	@%p98 bra 	$L__BB5_19;
	and.b32  	%r15, %r4, 3;
	setp.lt.u32 	%p99, %r12, 4;
	@%p99 bra 	$L__BB5_16;
	mul.wide.u32 	%rd294, %r354, 4;
	add.s64 	%rd295, %rd2, %rd294;
	ld.global.u32 	%r226, [%rd295];
	setp.ne.s32 	%p100, %r226, 0;
	selp.u64 	%rd296, 1, 0, %p100;
	add.s64 	%rd297, %rd418, %rd296;
	ld.global.u32 	%r227, [%rd295+2048];
	setp.ne.s32 	%p101, %r227, 0;
	selp.u64 	%rd298, 1, 0, %p101;
	add.s64 	%rd299, %rd297, %rd298;
	ld.global.u32 	%r228, [%rd295+4096];
	setp.ne.s32 	%p102, %r228, 0;
	selp.u64 	%rd300, 1, 0, %p102;
	add.s64 	%rd301, %rd299, %rd300;
	ld.global.u32 	%r229, [%rd295+6144];
	setp.ne.s32 	%p103, %r229, 0;
	selp.u64 	%rd302, 1, 0, %p103;
	add.s64 	%rd418, %rd301, %rd302;
	add.s32 	%r354, %r354, 2048;
$L__BB5_16:
	setp.eq.s32 	%p104, %r15, 0;
	@%p104 bra 	$L__BB5_19;
	mul.wide.u32 	%rd303, %r354, 4;
	add.s64 	%rd416, %rd2, %rd303;
	neg.s32 	%r357, %r15;
$L__BB5_18:
	.pragma "nounroll";
	ld.global.u32 	%r230, [%rd416];
	setp.ne.s32 	%p105, %r230, 0;
	selp.u64 	%rd304, 1, 0, %p105;
	add.s64 	%rd418, %rd418, %rd304;
	add.s64 	%rd416, %rd416, 2048;
	add.s32 	%r357, %r357, 1;
	setp.ne.s32 	%p106, %r357, 0;
	@%p106 bra 	$L__BB5_18;
$L__BB5_19:
	setp.lt.u32 	%p107, %r51, 512;
	@%p107 bra 	$L__BB5_24;
	// begin inline asm
	mov.u32 %r294, %laneid;
	// end inline asm
	mov.b64 	{%r296, %r301}, %rd418;
	mov.b32 	%r302, 1;
	mov.b32 	%r343, 31;
	mov.b32 	%r344, -1;
	// begin inline asm
	shfl.sync.down.b32 %r295, %r296, %r302, %r343, %r344;
	// end inline asm
	// begin inline asm
	shfl.sync.down.b32 %r300, %r301, %r302, %r343, %r344;
	// end inline asm
	mov.b64 	%rd363, {%r295, %r300};
	setp.gt.s32 	%p131, %r294, 30;
	selp.b64 	%rd364, 0, %rd363, %p131;
	add.s64 	%rd365, %rd364, %rd418;
	mov.b64 	{%r306, %r311}, %rd365;
	mov.b32 	%r312, 2;
	// begin inline asm
	shfl.sync.down.b32 %r305, %r306, %r312, %r343, %r344;
	// end inline asm
	// begin inline asm
	shfl.sync.down.b32 %r310, %r311, %r312, %r343, %r344;
	// end inline asm
	mov.b64 	%rd366, {%r305, %r310};
	setp.gt.s32 	%p132, %r294, 29;
	selp.b64 	%rd367, 0, %rd366, %p132;
	add.s64 	%rd368, %rd367, %rd365;
	mov.b64 	{%r316, %r321}, %rd368;
	mov.b32 	%r322, 4;
	// begin inline asm
	shfl.sync.down.b32 %r315, %r316, %r322, %r343, %r344;
	// end inline asm
	// begin inline asm
	shfl.sync.down.b32 %r320, %r321, %r322, %r343, %r344;
	// end inline asm
	mov.b64 	%rd369, {%r315, %r320};
	setp.gt.s32 	%p133, %r294, 27;
	selp.b64 	%rd370, 0, %rd369, %p133;
	add.s64 	%rd371, %rd370, %rd368;
	mov.b64 	{%r326, %r331}, %rd371;
	mov.b32 	%r332, 8;
	// begin inline asm
	shfl.sync.down.b32 %r325, %r326, %r332, %r343, %r344;
	// end inline asm
	// begin inline asm
	shfl.sync.down.b32 %r330, %r331, %r332, %r343, %r344;
	// end inline asm
	mov.b64 	%rd372, {%r325, %r330};
	setp.gt.s32 	%p134, %r294, 23;
	selp.b64 	%rd373, 0, %rd372, %p134;
	add.s64 	%rd374, %rd373, %rd371;
	mov.b64 	{%r336, %r341}, %rd374;
	mov.b32 	%r342, 16;
	// begin inline asm
	shfl.sync.down.b32 %r335, %r336, %r342, %r343, %r344;
	// end inline asm
	// begin inline asm
	shfl.sync.down.b32 %r340, %r341, %r342, %r343, %r344;
	// end inline asm
	mov.b64 	%rd375, {%r335, %r340};
	setp.gt.s32 	%p135, %r294, 15;
	selp.b64 	%rd376, 0, %rd375, %p135;
	add.s64 	%rd430, %rd376, %rd374;
	setp.ne.s32 	%p136, %r294, 0;
	@%p136 bra 	$L__BB5_22;
	shr.u32 	%r345, %r1, 2;
	and.b32  	%r346, %r345, 248;
	mov.u32 	%r347, _ZZN3cub18CUB_300001_SM_10006detail6reduce28DeviceReduceSingleTileKernelINS2_10policy_hubIljN4cuda3std3__44plusIlEEE10Policy1000EN6thrust24THRUST_300001_SM_1000_NS18transform_iteratorI16isNotZeroFunctorNSD_6detail15normal_iteratorINSD_10device_ptrIiEEEEllEEPljS9_llNS7_10__identityEEEvT0_T1_T2_T3_T4_T6_E12temp_storage;
	add.s32 	%r348, %r347, %r346;
	st.shared.u64 	[%r348+16], %rd430;
$L__BB5_22:
	bar.sync 	0;
	setp.ne.s32 	%p137, %r1, 0;
	@%p137 bra 	$L__BB5_50;
	ld.shared.u64 	%rd377, [_ZZN3cub18CUB_300001_SM_10006detail6reduce28DeviceReduceSingleTileKernelINS2_10policy_hubIljN4cuda3std3__44plusIlEEE10Policy1000EN6thrust24THRUST_300001_SM_1000_NS18transform_iteratorI16isNotZeroFunctorNSD_6detail15normal_iteratorINSD_10device_ptrIiEEEEllEEPljS9_llNS7_10__identityEEEvT0_T1_T2_T3_T4_T6_E12temp_storage+24];
	add.s64 	%rd378, %rd377, %rd430;
	ld.shared.u64 	%rd379, [_ZZN3cub18CUB_300001_SM_10006detail6reduce28DeviceReduceSingleTileKernelINS2_10policy_hubIljN4cuda3std3__44plusIlEEE10Policy1000EN6thrust24THRUST_300001_SM_1000_NS18transform_iteratorI16isNotZeroFunctorNSD_6detail15normal_iteratorINSD_10device_ptrIiEEEEllEEPljS9_llNS7_10__identityEEEvT0_T1_T2_T3_T4_T6_E12temp_storage+32];
	add.s64 	%rd380, %rd378, %rd379;
	ld.shared.u64 	%rd381, [_ZZN3cub18CUB_300001_SM_10006detail6reduce28DeviceReduceSingleTileKernelINS2_10policy_hubIljN4cuda3std3__44plusIlEEE10Policy1000EN6thrust24THRUST_300001_SM_1000_NS18transform_iteratorI16isNotZeroFunctorNSD_6detail15normal_iteratorINSD_10device_ptrIiEEEEllEEPljS9_llNS7_10__identityEEEvT0_T1_T2_T3_T4_T6_E12temp_storage+40];
	add.s64 	%rd382, %rd380, %rd381;
	ld.shared.u64 	%rd383, [_ZZN3cub18CUB_300001_SM_10006detail6reduce28DeviceReduceSingleTileKernelINS2_10policy_hubIljN4cuda3std3__44plusIlEEE10Policy1000EN6thrust24THRUST_300001_SM_1000_NS18transform_iteratorI16isNotZeroFunctorNSD_6detail15normal_iteratorINSD_10device_ptrIiEEEEllEEPljS9_llNS7_10__identityEEEvT0_T1_T2_T3_T4_T6_E12temp_storage+48];
	add.s64 	%rd384, %rd382, %rd383;
	ld.shared.u64 	%rd385, [_ZZN3cub18CUB_300001_SM_10006detail6reduce28DeviceReduceSingleTileKernelINS2_10policy_hubIljN4cuda3std3__44plusIlEEE10Policy1000EN6thrust24THRUST_300001_SM_1000_NS18transform_iteratorI16isNotZeroFunctorNSD_6detail15normal_iteratorINSD_10device_ptrIiEEEEllEEPljS9_llNS7_10__identityEEEvT0_T1_T2_T3_T4_T6_E12temp_storage+56];
	add.s64 	%rd386, %rd384, %rd385;
	ld.shared.u64 	%rd387, [_ZZN3cub18CUB_300001_SM_10006detail6reduce28DeviceReduceSingleTileKernelINS2_10policy_hubIljN4cuda3std3__44plusIlEEE10Policy1000EN6thrust24THRUST_300001_SM_1000_NS18transform_iteratorI16isNotZeroFunctorNSD_6detail15normal_iteratorINSD_10device_ptrIiEEEEllEEPljS9_llNS7_10__identityEEEvT0_T1_T2_T3_T4_T6_E12temp_storage+64];
	add.s64 	%rd388, %rd386, %rd387;
	ld.shared.u64 	%rd389, [_ZZN3cub18CUB_300001_SM_10006detail6reduce28DeviceReduceSingleTileKernelINS2_10policy_hubIljN4cuda3std3__44plusIlEEE10Policy1000EN6thrust24THRUST_300001_SM_1000_NS18transform_iteratorI16isNotZeroFunctorNSD_6detail15normal_iteratorINSD_10device_ptrIiEEEEllEEPljS9_llNS7_10__identityEEEvT0_T1_T2_T3_T4_T6_E12temp_storage+72];
	add.s64 	%rd390, %rd388, %rd389;
	ld.shared.u64 	%rd391, [_ZZN3cub18CUB_300001_SM_10006detail6reduce28DeviceReduceSingleTileKernelINS2_10policy_hubIljN4cuda3std3__44plusIlEEE10Policy1000EN6thrust24THRUST_300001_SM_1000_NS18transform_iteratorI16isNotZeroFunctorNSD_6detail15normal_iteratorINSD_10device_ptrIiEEEEllEEPljS9_llNS7_10__identityEEEvT0_T1_T2_T3_T4_T6_E12temp_storage+80];
	add.s64 	%rd392, %rd390, %rd391;
	ld.shared.u64 	%rd393, [_ZZN3cub18CUB_300001_SM_10006detail6reduce28DeviceReduceSingleTileKernelINS2_10policy_hubIljN4cuda3std3__44plusIlEEE10Policy1000EN6thrust24THRUST_300001_SM_1000_NS18transform_iteratorI16isNotZeroFunctorNSD_6detail15normal_iteratorINSD_10device_ptrIiEEEEllEEPljS9_llNS7_10__identityEEEvT0_T1_T2_T3_T4_T6_E12temp_storage+88];
	add.s64 	%rd394, %rd392, %rd393;
	ld.shared.u64 	%rd395, [_ZZN3cub18CUB_300001_SM_10006detail6reduce28DeviceReduceSingleTileKernelINS2_10policy_hubIljN4cuda3std3__44plusIlEEE10Policy1000EN6thrust24THRUST_300001_SM_1000_NS18transform_iteratorI16isNotZeroFunctorNSD_6detail15normal_iteratorINSD_10device_ptrIiEEEEllEEPljS9_llNS7_10__identityEEEvT0_T1_T2_T3_T4_T6_E12temp_storage+96];
	add.s64 	%rd396, %rd394, %rd395;
	ld.shared.u64 	%rd397, [_ZZN3cub18CUB_300001_SM_10006detail6reduce28DeviceReduceSingleTileKernelINS2_10policy_hubIljN4cuda3std3__44plusIlEEE10Policy1000EN6thrust24THRUST_300001_SM_1000_NS18transform_iteratorI16isNotZeroFunctorNSD_6detail15normal_iteratorINSD_10device_ptrIiEEEEllEEPljS9_llNS7_10__identityEEEvT0_T1_T2_T3_T4_T6_E12temp_storage+104];
	add.s64 	%rd398, %rd396, %rd397;
	ld.shared.u64 	%rd399, [_ZZN3cub18CUB_300001_SM_10006detail6reduce28DeviceReduceSingleTileKernelINS2_10policy_hubIljN4cuda3std3__44plusIlEEE10Policy1000EN6thrust24THRUST_300001_SM_1000_NS18transform_iteratorI16isNotZeroFunctorNSD_6detail15normal_iteratorINSD_10device_ptrIiEEEEllEEPljS9_llNS7_10__identityEEEvT0_T1_T2_T3_T4_T6_E12temp_storage+112];
	add.s64 	%rd400, %rd398, %rd399;
	ld.shared.u64 	%rd401, [_ZZN3cub18CUB_300001_SM_10006detail6reduce28DeviceReduceSingleTileKernelINS2_10policy_hubIljN4cuda3std3__44plusIlEEE10Policy1000EN6thrust24THRUST_300001_SM_1000_NS18transform_iteratorI16isNotZeroFunctorNSD_6detail15normal_iteratorINSD_10device_ptrIiEEEEllEEPljS9_llNS7_10__identityEEEvT0_T1_T2_T3_T4_T6_E12temp_storage+120];
	add.s64 	%rd402, %rd400, %rd401;
	ld.shared.u64 	%rd403, [_ZZN3cub18CUB_300001_SM_10006detail6reduce28DeviceReduceSingleTileKernelINS2_10policy_hubIljN4cuda3std3__44plusIlEEE10Policy1000EN6thrust24THRUST_300001_SM_1000_NS18transform_iteratorI16isNotZeroFunctorNSD_6detail15normal_iteratorINSD_10device_ptrIiEEEEllEEPljS9_llNS7_10__identityEEEvT0_T1_T2_T3_T4_T6_E12temp_storage+128];
	add.s64 	%rd404, %rd402, %rd403;
	ld.shared.u64 	%rd405, [_ZZN3cub18CUB_300001_SM_10006detail6reduce28DeviceReduceSingleTileKernelINS2_10policy_hubIljN4cuda3std3__44plusIlEEE10Policy1000EN6thrust24THRUST_300001_SM_1000_NS18transform_iteratorI16isNotZeroFunctorNSD_6detail15normal_iteratorINSD_10device_ptrIiEEEEllEEPljS9_llNS7_10__identityEEEvT0_T1_T2_T3_T4_T6_E12temp_storage+136];
	add.s64 	%rd430, %rd404, %rd405;
	bra.uni 	$L__BB5_50;
$L__BB5_24:
	// begin inline asm
	mov.u32 %r231, %laneid;
	// end inline asm
	and.b32  	%r282, %r1, 992;
	add.s32 	%r283, %r282, 32;
	setp.gt.u32 	%p108, %r283, %r51;
	not.b32 	%r284, %r282;
	add.s32 	%r285, %r51, %r284;
	selp.b32 	%r280, %r285, 31, %p108;
	mov.b64 	{%r233, %r238}, %rd418;
	mov.b32 	%r239, 1;
	mov.b32 	%r281, -1;
	// begin inline asm
	shfl.sync.down.b32 %r232, %r233, %r239, %r280, %r281;
	// end inline asm
	// begin inline asm
	shfl.sync.down.b32 %r237, %r238, %r239, %r280, %r281;
	// end inline asm
	mov.b64 	%rd305, {%r232, %r237};
	setp.lt.s32 	%p109, %r231, %r280;
	selp.b64 	%rd306, %rd305, 0, %p109;
	add.s64 	%rd307, %rd306, %rd418;
	mov.b64 	{%r243, %r248}, %rd307;
	mov.b32 	%r249, 2;
	// begin inline asm
	shfl.sync.down.b32 %r242, %r243, %r249, %r280, %r281;
	// end inline asm
	// begin inline asm
	shfl.sync.down.b32 %r247, %r248, %r249, %r280, %r281;
	// end inline asm
	mov.b64 	%rd308, {%r242, %r247};
	add.s32 	%r286, %r231, 2;
	setp.gt.s32 	%p110, %r286, %r280;
	selp.b64 	%rd309, 0, %rd308, %p110;
	add.s64 	%rd310, %rd309, %rd307;
	mov.b64 	{%r253, %r258}, %rd310;
	mov.b32 	%r259, 4;
	// begin inline asm
	shfl.sync.down.b32 %r252, %r253, %r259, %r280, %r281;
	// end inline asm
	// begin inline asm
	shfl.sync.down.b32 %r257, %r258, %r259, %r280, %r281;
	// end inline asm
	mov.b64 	%rd311, {%r252, %r257};
	add.s32 	%r287, %r231, 4;
	setp.gt.s32 	%p111, %r287, %r280;
	selp.b64 	%rd312, 0, %rd311, %p111;
	add.s64 	%rd313, %rd312, %rd310;
	mov.b64 	{%r263, %r268}, %rd313;
	mov.b32 	%r269, 8;
	// begin inline asm
	shfl.sync.down.b32 %r262, %r263, %r269, %r280, %r281;
	// end inline asm
	// begin inline asm
	shfl.sync.down.b32 %r267, %r268, %r269, %r280, %r281;
	// end inline asm
	mov.b64 	%rd314, {%r262, %r267};
	add.s32 	%r288, %r231, 8;
	setp.gt.s32 	%p112, %r288, %r280;
	selp.b64 	%rd315, 0, %rd314, %p112;
	add.s64 	%rd316, %rd315, %rd313;
	mov.b64 	{%r273, %r278}, %rd316;
	mov.b32 	%r279, 16;
	// begin inline asm
	shfl.sync.down.b32 %r272, %r273, %r279, %r280, %r281;
	// end inline asm
	// begin inline asm
	shfl.sync.down.b32 %r277, %r278, %r279, %r280, %r281;
	// end inline asm
	mov.b64 	%rd317, {%r272, %r277};
	add.s32 	%r289, %r231, 16;
	setp.gt.s32 	%p113, %r289, %r280;
	selp.b64 	%rd318, 0, %rd317, %p113;
	add.s64 	%rd430, %rd318, %rd316;
	setp.ne.s32 	%p114, %r231, 0;
	@%p114 bra 	$L__BB5_26;
	shr.u32 	%r290, %r1, 2;
	and.b32  	%r291, %r290, 248;
	mov.u32 	%r292, _ZZN3cub18CUB_300001_SM_10006detail6reduce28DeviceReduceSingleTileKernelINS2_10policy_hubIljN4cuda3std3__44plusIlEEE10Policy1000EN6thrust24THRUST_300001_SM_1000_NS18transform_iteratorI16isNotZeroFunctorNSD_6detail15normal_iteratorINSD_10device_ptrIiEEEEllEEPljS9_llNS7_10__identityEEEvT0_T1_T2_T3_T4_T6_E12temp_storage;
	add.s32 	%r293, %r292, %r291;
	st.shared.u64 	[%r293+16], %rd430;
$L__BB5_26:
	bar.sync 	0;
	setp.ne.s32 	%p115, %r1, 0;
	@%p115 bra 	$L__BB5_50;
	setp.gt.u32 	%p116, %r51, 32;
	ld.shared.u64 	%rd319, [_ZZN3cub18CUB_300001_SM_10006detail6reduce28DeviceReduceSingleTileKernelINS2_10policy_hubIljN4cuda3std3__44plusIlEEE10Policy1000EN6thrust24THRUST_300001_SM_1000_NS18transform_iteratorI16isNotZeroFunctorNSD_6detail15normal_iteratorINSD_10device_ptrIiEEEEllEEPljS9_llNS7_10__identityEEEvT0_T1_T2_T3_T4_T6_E12temp_storage+24];
	selp.b64 	%rd320, %rd319, 0, %p116;
	add.s64 	%rd321, %rd320, %rd430;
	setp.gt.u32 	%p117, %r51, 64;
	ld.shared.u64 	%rd322, [_ZZN3cub18CUB_300001_SM_10006detail6reduce28DeviceReduceSingleTileKernelINS2_10policy_hubIljN4cuda3std3__44plusIlEEE10Policy1000EN6thrust24THRUST_300001_SM_1000_NS18transform_iteratorI16isNotZeroFunctorNSD_6detail15normal_iteratorINSD_10device_ptrIiEEEEllEEPljS9_llNS7_10__identityEEEvT0_T1_T2_T3_T4_T6_E12temp_storage+32];
	selp.b64 	%rd323, %rd322, 0, %p117;
	add.s64 	%rd324, %rd321, %rd323;
	setp.gt.u32 	%p118, %r51, 96;
	ld.shared.u64 	%rd325, [_ZZN3cub18CUB_300001_SM_10006detail6reduce28DeviceReduceSingleTileKernelINS2_10policy_hubIljN4cuda3std3__44plusIlEEE10Policy1000EN6thrust24THRUST_300001_SM_1000_NS18transform_iteratorI16isNotZeroFunctorNSD_6detail15normal_iteratorINSD_10device_ptrIiEEEEllEEPljS9_llNS7_10__identityEEEvT0_T1_T2_T3_T4_T6_E12temp_storage+40];
	selp.b64 	%rd326, %rd325, 0, %p118;
	add.s64 	%rd327, %rd324, %rd326;
	setp.gt.u32 	%p119, %r51, 128;
	ld.shared.u64 	%rd328, [_ZZN3cub18CUB_300001_SM_10006detail6reduce28DeviceReduceSingleTileKernelINS2_10policy_hubIljN4cuda3std3__44plusIlEEE10Policy1000EN6thrust24THRUST_300001_SM_1000_NS18transform_iteratorI16isNotZeroFunctorNSD_6detail15normal_iteratorINSD_10device_ptrIiEEEEllEEPljS9_llNS7_10__identityEEEvT0_T1_T2_T3_T4_T6_E12temp_storage+48];
	selp.b64 	%rd329, %rd328, 0, %p119;
	add.s64 	%rd330, %rd327, %rd329;
	setp.gt.u32 	%p120, %r51, 160;
	ld.shared.u64 	%rd331, [_ZZN3cub18CUB_300001_SM_10006detail6reduce28DeviceReduceSingleTileKernelINS2_10policy_hubIljN4cuda3std3__44plusIlEEE10Policy1000EN6thrust24THRUST_300001_SM_1000_NS18transform_iteratorI16isNotZeroFunctorNSD_6detail15normal_iteratorINSD_10device_ptrIiEEEEllEEPljS9_llNS7_10__identityEEEvT0_T1_T2_T3_T4_T6_E12temp_storage+56];
	selp.b64 	%rd332, %rd331, 0, %p120;
	add.s64 	%rd333, %rd330, %rd332;
	setp.gt.u32 	%p121, %r51, 192;
	ld.shared.u64 	%rd334, [_ZZN3cub18CUB_300001_SM_10006detail6reduce28DeviceReduceSingleTileKernelINS2_10policy_hubIljN4cuda3std3__44plusIlEEE10Policy1000EN6thrust24THRUST_300001_SM_1000_NS18transform_iteratorI16isNotZeroFunctorNSD_6detail15normal_iteratorINSD_10device_ptrIiEEEEllEEPljS9_llNS7_10__identityEEEvT0_T1_T2_T3_T4_T6_E12temp_storage+64];
	selp.b64 	%rd335, %rd334, 0, %p121;
	add.s64 	%rd336, %rd333, %rd335;
	setp.gt.u32 	%p122, %r51, 224;
	ld.shared.u64 	%rd337, [_ZZN3cub18CUB_300001_SM_10006detail6reduce28DeviceReduceSingleTileKernelINS2_10policy_hubIljN4cuda3std3__44plusIlEEE10Policy1000EN6thrust24THRUST_300001_SM_1000_NS18transform_iteratorI16isNotZeroFunctorNSD_6detail15normal_iteratorINSD_10device_ptrIiEEEEllEEPljS9_llNS7_10__identityEEEvT0_T1_T2_T3_T4_T6_E12temp_storage+72];
	selp.b64 	%rd338, %rd337, 0, %p122;
	add.s64 	%rd339, %rd336, %rd338;
	setp.gt.u32 	%p123, %r51, 256;
	ld.shared.u64 	%rd340, [_ZZN3cub18CUB_300001_SM_10006detail6reduce28DeviceReduceSingleTileKernelINS2_10policy_hubIljN4cuda3std3__44plusIlEEE10Policy1000EN6thrust24THRUST_300001_SM_1000_NS18transform_iteratorI16isNotZeroFunctorNSD_6detail15normal_iteratorINSD_10device_ptrIiEEEEllEEPljS9_llNS7_10__identityEEEvT0_T1_T2_T3_T4_T6_E12temp_storage+80];
	selp.b64 	%rd341, %rd340, 0, %p123;
	add.s64 	%rd342, %rd339, %rd341;
	setp.gt.u32 	%p124, %r51, 288;
	ld.shared.u64 	%rd343, [_ZZN3cub18CUB_300001_SM_10006detail6reduce28DeviceReduceSingleTileKernelINS2_10policy_hubIljN4cuda3std3__44plusIlEEE10Policy1000EN6thrust24THRUST_300001_SM_1000_NS18transform_iteratorI16isNotZeroFunctorNSD_6detail15normal_iteratorINSD_10device_ptrIiEEEEllEEPljS9_llNS7_10__identityEEEvT0_T1_T2_T3_T4_T6_E12temp_storage+88];
	selp.b64 	%rd344, %rd343, 0, %p124;
	add.s64 	%rd345, %rd342, %rd344;
	setp.gt.u32 	%p125, %r51, 320;
	ld.shared.u64 	%rd346, [_ZZN3cub18CUB_300001_SM_10006detail6reduce28DeviceReduceSingleTileKernelINS2_10policy_hubIljN4cuda3std3__44plusIlEEE10Policy1000EN6thrust24THRUST_300001_SM_1000_NS18transform_iteratorI16isNotZeroFunctorNSD_6detail15normal_iteratorINSD_10device_ptrIiEEEEllEEPljS9_llNS7_10__identityEEEvT0_T1_T2_T3_T4_T6_E12temp_storage+96];
	selp.b64 	%rd347, %rd346, 0, %p125;
	add.s64 	%rd348, %rd345, %rd347;
	setp.gt.u32 	%p126, %r51, 352;
	ld.shared.u64 	%rd349, [_ZZN3cub18CUB_300001_SM_10006detail6reduce28DeviceReduceSingleTileKernelINS2_10policy_hubIljN4cuda3std3__44plusIlEEE10Policy1000EN6thrust24THRUST_300001_SM_1000_NS18transform_iteratorI16isNotZeroFunctorNSD_6detail15normal_iteratorINSD_10device_ptrIiEEEEllEEPljS9_llNS7_10__identityEEEvT0_T1_T2_T3_T4_T6_E12temp_storage+104];
	selp.b64 	%rd350, %rd349, 0, %p126;
	add.s64 	%rd351, %rd348, %rd350;
	setp.gt.u32 	%p127, %r51, 384;
	ld.shared.u64 	%rd352, [_ZZN3cub18CUB_300001_SM_10006detail6reduce28DeviceReduceSingleTileKernelINS2_10policy_hubIljN4cuda3std3__44plusIlEEE10Policy1000EN6thrust24THRUST_300001_SM_1000_NS18transform_iteratorI16isNotZeroFunctorNSD_6detail15normal_iteratorINSD_10device_ptrIiEEEEllEEPljS9_llNS7_10__identityEEEvT0_T1_T2_T3_T4_T6_E12temp_storage+112];
	selp.b64 	%rd353, %rd352, 0, %p127;
	add.s64 	%rd354, %rd351, %rd353;
	setp.gt.u32 	%p128, %r51, 416;
	ld.shared.u64 	%rd355, [_ZZN3cub18CUB_300001_SM_10006detail6reduce28DeviceReduceSingleTileKernelINS2_10policy_hubIljN4cuda3std3__44plusIlEEE10Policy1000EN6thrust24THRUST_300001_SM_1000_NS18transform_iteratorI16isNotZeroFunctorNSD_6detail15normal_iteratorINSD_10device_ptrIiEEEEllEEPljS9_llNS7_10__identityEEEvT0_T1_T2_T3_T4_T6_E12temp_storage+120];
	selp.b64 	%rd356, %rd355, 0, %p128;
	add.s64 	%rd357, %rd354, %rd356;
	setp.gt.u32 	%p129, %r51, 448;
	ld.shared.u64 	%rd358, [_ZZN3cub18CUB_300001_SM_10006detail6reduce28DeviceReduceSingleTileKernelINS2_10policy_hubIljN4cuda3std3__44plusIlEEE10Policy1000EN6thrust24THRUST_300001_SM_1000_NS18transform_iteratorI16isNotZeroFunctorNSD_6detail15normal_iteratorINSD_10device_ptrIiEEEEllEEPljS9_llNS7_10__identityEEEvT0_T1_T2_T3_T4_T6_E12temp_storage+128];
	selp.b64 	%rd359, %rd358, 0, %p129;
	add.s64 	%rd360, %rd357, %rd359;
	setp.gt.u32 	%p130, %r51, 480;
	ld.shared.u64 	%rd361, [_ZZN3cub18CUB_300001_SM_10006detail6reduce28DeviceReduceSingleTileKernelINS2_10policy_hubIljN4cuda3std3__44plusIlEEE10Policy1000EN6thrust24THRUST_300001_SM_1000_NS18transform_iteratorI16isNotZeroFunctorNSD_6detail15normal_iteratorINSD_10device_ptrIiEEEEllEEPljS9_llNS7_10__identityEEEvT0_T1_T2_T3_T4_T6_E12temp_storage+136];
	selp.b64 	%rd362, %rd361, 0, %p130;
	add.s64 	%rd430, %rd360, %rd362;
	bra.uni 	$L__BB5_50;
$L__BB5_28:
	mov.u32 	%r21, %tid.x;
	mul.wide.u32 	%rd52, %r21, 4;
	add.s64 	%rd28, %rd2, %rd52;
	ld.global.u32 	%r63, [%rd28];
	setp.ne.s32 	%p3, %r63, 0;
	selp.u64 	%rd53, 1, 0, %p3;
	ld.global.u32 	%r64, [%rd28+2048];
	setp.ne.s32 	%p4, %r64, 0;
	selp.u64 	%rd54, 1, 0, %p4;
	ld.global.u32 	%r65, [%rd28+4096];
	setp.ne.s32 	%p5, %r65, 0;
	selp.u64 	%rd55, 1, 0, %p5;
	ld.global.u32 	%r66, [%rd28+6144];
	setp.ne.s32 	%p6, %r66, 0;
	selp.u64 	%rd56, 1, 0, %p6;
	ld.global.u32 	%r67, [%rd28+8192];
	setp.ne.s32 	%p7, %r67, 0;
	selp.u64 	%rd57, 1, 0, %p7;
	ld.global.u32 	%r68, [%rd28+10240];
	setp.ne.s32 	%p8, %r68, 0;
	selp.u64 	%rd58, 1, 0, %p8;
	ld.global.u32 	%r69, [%rd28+12288];
	setp.ne.s32 	%p9, %r69, 0;
	selp.u64 	%rd59, 1, 0, %p9;
	add.s64 	%rd60, %rd54, %rd53;
	add.s64 	%rd61, %rd60, %rd55;
	add.s64 	%rd62, %rd61, %rd56;
	add.s64 	%rd63, %rd62, %rd57;
	add.s64 	%rd64, %rd63, %rd58;
	add.s64 	%rd429, %rd64, %rd59;
	add.s32 	%r22, %r51, -3584;
	setp.lt.u32 	%p10, %r22, 3584;
	mov.b32 	%r359, 3584;
	@%p10 bra 	$L__BB5_32;
	mov.b32 	%r359, 3584;
$L__BB5_30:
	mul.wide.u32 	%rd65, %r359, 4;
	add.s64 	%rd66, %rd28, %rd65;
	ld.global.u32 	%r71, [%rd66];
	setp.ne.s32 	%p11, %r71, 0;
	selp.u64 	%rd67, 1, 0, %p11;
	ld.global.u32 	%r72, [%rd66+2048];
	setp.ne.s32 	%p12, %r72, 0;
	selp.u64 	%rd68, 1, 0, %p12;
	ld.global.u32 	%r73, [%rd66+4096];
	setp.ne.s32 	%p13, %r73, 0;
	selp.u64 	%rd69, 1, 0, %p13;
	ld.global.u32 	%r74, [%rd66+6144];
	setp.ne.s32 	%p14, %r74, 0;
	selp.u64 	%rd70, 1, 0, %p14;
	ld.global.u32 	%r75, [%rd66+8192];
	setp.ne.s32 	%p15, %r75, 0;
	selp.u64 	%rd71, 1, 0, %p15;
	ld.global.u32 	%r76, [%rd66+10240];
	setp.ne.s32 	%p16, %r76, 0;
	selp.u64 	%rd72, 1, 0, %p16;
	ld.global.u32 	%r77, [%rd66+12288];
	setp.ne.s32 	%p17, %r77, 0;
	selp.u64 	%rd73, 1, 0, %p17;
	add.s64 	%rd74, %rd429, %rd67;
	add.s64 	%rd75, %rd74, %rd68;
	add.s64 	%rd76, %rd75, %rd69;
	add.s64 	%rd77, %rd76, %rd70;
	add.s64 	%rd78, %rd77, %rd71;
	add.s64 	%rd79, %rd78, %rd72;
	add.s64 	%rd429, %rd79, %rd73;
	sub.s32 	%r78, %r51, %r359;
	setp.lt.u32 	%p18, %r78, 3584;
	@%p18 bra 	$L__BB5_46;
	add.s32 	%r359, %r359, 3584;
	setp.le.u32 	%p19, %r359, %r22;
	@%p19 bra 	$L__BB5_30;
$L__BB5_32:
	setp.le.u32 	%p20, %r51, %r359;
	sub.s32 	%r79, %r51, %r359;
	setp.ge.s32 	%p21, %r21, %r79;
	or.pred  	%p22, %p20, %p21;
	@%p22 bra 	$L__BB5_46;
	not.b32 	%r81, %r21;
	add.s32 	%r82, %r51, %r81;
	sub.s32 	%r83, %r82, %r359;
	shr.u32 	%r84, %r83, 9;
	add.s32 	%r26, %r84, 1;
	and.b32  	%r27, %r26, 15;
	setp.lt.u32 	%p23, %r83, 7680;
	mov.u32 	%r364, %r21;
	@%p23 bra 	$L__BB5_37;
	or.b32  	%r362, %r21, 4096;
	add.s32 	%r361, %r21, %r359;
	and.b32  	%r85, %r26, 16777200;
	neg.s32 	%r360, %r85;
$L__BB5_35:
	.pragma "nounroll";
	mul.wide.u32 	%rd81, %r361, 4;
	add.s64 	%rd82, %rd2, %rd81;
	ld.global.u32 	%r86, [%rd82];
	setp.ne.s32 	%p24, %r86, 0;
	selp.u64 	%rd83, 1, 0, %p24;
	add.s64 	%rd84, %rd429, %rd83;
	add.s32 	%r87, %r361, 512;
	mul.wide.u32 	%rd85, %r87, 4;
	add.s64 	%rd86, %rd2, %rd85;
	ld.global.u32 	%r88, [%rd86];
	setp.ne.s32 	%p25, %r88, 0;
	selp.u64 	%rd87, 1, 0, %p25;
	add.s64 	%rd88, %rd84, %rd87;
	add.s32 	%r89, %r361, 1024;
	mul.wide.u32 	%rd89, %r89, 4;
	add.s64 	%rd90, %rd2, %rd89;
	ld.global.u32 	%r90, [%rd90];
	setp.ne.s32 	%p26, %r90, 0;
	selp.u64 	%rd91, 1, 0, %p26;
	add.s64 	%rd92, %rd88, %rd91;
	add.s32 	%r91, %r361, 1536;
	mul.wide.u32 	%rd93, %r91, 4;
	add.s64 	%rd94, %rd2, %rd93;
	ld.global.u32 	%r92, [%rd94];
	setp.ne.s32 	%p27, %r92, 0;
	selp.u64 	%rd95, 1, 0, %p27;
	add.s64 	%rd96, %rd92, %rd95;
	add.s32 	%r93, %r361, 2048;
	mul.wide.u32 	%rd97, %r93, 4;
	add.s64 	%rd98, %rd2, %rd97;
	ld.global.u32 	%r94, [%rd98];
	setp.ne.s32 	%p28, %r94, 0;
	selp.u64 	%rd99, 1, 0, %p28;
	add.s64 	%rd100, %rd96, %rd99;
	add.s32 	%r95, %r361, 2560;
	mul.wide.u32 	%rd101, %r95, 4;
	add.s64 	%rd102, %rd2, %rd101;
	ld.global.u32 	%r96, [%rd102];
	setp.ne.s32 	%p29, %r96, 0;
	selp.u64 	%rd103, 1, 0, %p29;
	add.s64 	%rd104, %rd100, %rd103;
	add.s32 	%r97, %r361, 3072;
	mul.wide.u32 	%rd105, %r97, 4;
	add.s64 	%rd106, %rd2, %rd105;
	ld.global.u32 	%r98, [%rd106];
	setp.ne.s32 	%p30, %r98, 0;
	selp.u64 	%rd107, 1, 0, %p30;
	add.s64 	%rd108, %rd104, %rd107;
	add.s32 	%r99, %r361, 3584;
	mul.wide.u32 	%rd109, %r99, 4;
	add.s64 	%rd110, %rd2, %rd109;
	ld.global.u32 	%r100, [%rd110];
	setp.ne.s32 	%p31, %r100, 0;
	selp.u64 	%rd111, 1, 0, %p31;
	add.s64 	%rd112, %rd108, %rd111;
	add.s32 	%r101, %r361, 4096;
	mul.wide.u32 	%rd113, %r101, 4;
	add.s64 	%rd114, %rd2, %rd113;
	ld.global.u32 	%r102, [%rd114];
	setp.ne.s32 	%p32, %r102, 0;
	selp.u64 	%rd115, 1, 0, %p32;
	add.s64 	%rd116, %rd112, %rd115;
	add.s32 	%r103, %r361, 4608;
	mul.wide.u32 	%rd117, %r103, 4;
	add.s64 	%rd118, %rd2, %rd117;
	ld.global.u32 	%r104, [%rd118];
	setp.ne.s32 	%p33, %r104, 0;
	selp.u64 	%rd119, 1, 0, %p33;
	add.s64 	%rd120, %rd116, %rd119;
	add.s32 	%r105, %r361, 5120;
	mul.wide.u32 	%rd121, %r105, 4;
	add.s64 	%rd122, %rd2, %rd121;
	ld.global.u32 	%r106, [%rd122];
	setp.ne.s32 	%p34, %r106, 0;
	selp.u64 	%rd123, 1, 0, %p34;
	add.s64 	%rd124, %rd120, %rd123;
	add.s32 	%r107, %r361, 5632;
	mul.wide.u32 	%rd125, %r107, 4;
	add.s64 	%rd126, %rd2, %rd125;
	ld.global.u32 	%r108, [%rd126];
	setp.ne.s32 	%p35, %r108, 0;
	selp.u64 	%rd127, 1, 0, %p35;
	add.s64 	%rd128, %rd124, %rd127;
	add.s32 	%r109, %r361, 6144;
	mul.wide.u32 	%rd129, %r109, 4;
	add.s64 	%rd130, %rd2, %rd129;
	ld.global.u32 	%r110, [%rd130];
	setp.ne.s32 	%p36, %r110, 0;
	selp.u64 	%rd131, 1, 0, %p36;
	add.s64 	%rd132, %rd128, %rd131;
	add.s32 	%r111, %r361, 6656;
	mul.wide.u32 	%rd133, %r111, 4;
	add.s64 	%rd134, %rd2, %rd133;
	ld.global.u32 	%r112, [%rd134];
	setp.ne.s32 	%p37, %r112, 0;
	selp.u64 	%rd135, 1, 0, %p37;
	add.s64 	%rd136, %rd132, %rd135;
	add.s32 	%r113, %r361, 7168;
	mul.wide.u32 	%rd137, %r113, 4;
	add.s64 	%rd138, %rd2, %rd137;
	ld.global.u32 	%r114, [%rd138];
	setp.ne.s32 	%p38, %r114, 0;
	selp.u64 	%rd139, 1, 0, %p38;
	add.s64 	%rd140, %rd136, %rd139;
	add.s32 	%r115, %r361, 7680;
	mul.wide.u32 	%rd141, %r115, 4;
	add.s64 	%rd142, %rd2, %rd141;
	ld.global.u32 	%r116, [%rd142];
	setp.ne.s32 	%p39, %r116, 0;
	selp.u64 	%rd143, 1, 0, %p39;
	add.s64 	%rd429, %rd140, %rd143;
	add.s32 	%r362, %r362, 8192;
	add.s32 	%r361, %r361, 8192;
	add.s32 	%r360, %r360, 16;
	setp.ne.s32 	%p40, %r360, 0;
	@%p40 bra 	$L__BB5_35;
	add.s32 	%r364, %r362, -4096;
$L__BB5_37:
	setp.eq.s32 	%p41, %r27, 0;
	@%p41 bra 	$L__BB5_46;
	and.b32  	%r39, %r26, 7;
	setp.lt.u32 	%p42, %r27, 8;
	@%p42 bra 	$L__BB5_40;
	add.s32 	%r117, %r364, %r359;
	mul.wide.u32 	%rd145, %r117, 4;
	add.s64 	%rd146, %rd2, %rd145;
	ld.global.u32 	%r118, [%rd146];
	setp.ne.s32 	%p43, %r118, 0;
	selp.u64 	%rd147, 1, 0, %p43;
	add.s64 	%rd148, %rd429, %rd147;
	add.s32 	%r119, %r117, 512;
	mul.wide.u32 	%rd149, %r119, 4;
	add.s64 	%rd150, %rd2, %rd149;
	ld.global.u32 	%r120, [%rd150];
	setp.ne.s32 	%p44, %r120, 0;
	selp.u64 	%rd151, 1, 0, %p44;
	add.s64 	%rd152, %rd148, %rd151;
	add.s32 	%r121, %r117, 1024;
	mul.wide.u32 	%rd153, %r121, 4;
	add.s64 	%rd154, %rd2, %rd153;
	ld.global.u32 	%r122, [%rd154];
	setp.ne.s32 	%p45, %r122, 0;
	selp.u64 	%rd155, 1, 0, %p45;
	add.s64 	%rd156, %rd152, %rd155;
	add.s32 	%r123, %r117, 1536;
	mul.wide.u32 	%rd157, %r123, 4;
	add.s64 	%rd158, %rd2, %rd157;
	ld.global.u32 	%r124, [%rd158];
	setp.ne.s32 	%p46, %r124, 0;
	selp.u64 	%rd159, 1, 0, %p46;
	add.s64 	%rd160, %rd156, %rd159;
	add.s32 	%r125, %r117, 2048;
	mul.wide.u32 	%rd161, %r125, 4;
	add.s64 	%rd162, %rd2, %rd161;
	ld.global.u32 	%r126, [%rd162];
	setp.ne.s32 	%p47, %r126, 0;
	selp.u64 	%rd163, 1, 0, %p47;
	add.s64 	%rd164, %rd160, %rd163;
	add.s32 	%r127, %r117, 2560;
	mul.wide.u32 	%rd165, %r127, 4;
	add.s64 	%rd166, %rd2, %rd165;
	ld.global.u32 	%r128, [%rd166];
	setp.ne.s32 	%p48, %r128, 0;
	selp.u64 	%rd167, 1, 0, %p48;
	add.s64 	%rd168, %rd164, %rd167;
	add.s32 	%r129, %r117, 3072;
	mul.wide.u32 	%rd169, %r129, 4;
	add.s64 	%rd170, %rd2, %rd169;
	ld.global.u32 	%r130, [%rd170];
	setp.ne.s32 	%p49, %r130, 0;
	selp.u64 	%rd171, 1, 0, %p49;
	add.s64 	%rd172, %rd168, %rd171;
	add.s32 	%r131, %r117, 3584;
	mul.wide.u32 	%rd173, %r131, 4;
	add.s64 	%rd174, %rd2, %rd173;
	ld.global.u32 	%r132, [%rd174];
	setp.ne.s32 	%p50, %r132, 0;
	selp.u64 	%rd175, 1, 0, %p50;
	add.s64 	%rd429, %rd172, %rd175;
	add.s32 	%r364, %r364, 4096;
$L__BB5_40:
	setp.eq.s32 	%p51, %r39, 0;
	@%p51 bra 	$L__BB5_46;
	and.b32  	%r42, %r26, 3;
	setp.lt.u32 	%p52, %r39, 4;
	@%p52 bra 	$L__BB5_43;
	add.s32 	%r133, %r364, %r359;
	mul.wide.u32 	%rd177, %r133, 4;
	add.s64 	%rd178, %rd2, %rd177;
	ld.global.u32 	%r134, [%rd178];
	setp.ne.s32 	%p53, %r134, 0;
	selp.u64 	%rd179, 1, 0, %p53;
	add.s64 	%rd180, %rd429, %rd179;
	add.s32 	%r135, %r133, 512;
	mul.wide.u32 	%rd181, %r135, 4;
	add.s64 	%rd182, %rd2, %rd181;
	ld.global.u32 	%r136, [%rd182];
	setp.ne.s32 	%p54, %r136, 0;
	selp.u64 	%rd183, 1, 0, %p54;
	add.s64 	%rd184, %rd180, %rd183;
	add.s32 	%r137, %r133, 1024;
	mul.wide.u32 	%rd185, %r137, 4;
	add.s64 	%rd186, %rd2, %rd185;
	ld.global.u32 	%r138, [%rd186];
	setp.ne.s32 	%p55, %r138, 0;
	selp.u64 	%rd187, 1, 0, %p55;
	add.s64 	%rd188, %rd184, %rd187;
	add.s32 	%r139, %r133, 1536;
	mul.wide.u32 	%rd189, %r139, 4;
	add.s64 	%rd190, %rd2, %rd189;
	ld.global.u32 	%r140, [%rd190];
	setp.ne.s32 	%p56, %r140, 0;
	selp.u64 	%rd191, 1, 0, %p56;
	add.s64 	%rd429, %rd188, %rd191;
	add.s32 	%r364, %r364, 2048;
$L__BB5_43:
	setp.eq.s32 	%p57, %r42, 0;
	@%p57 bra 	$L__BB5_46;
	add.s32 	%r367, %r364, %r359;
	neg.s32 	%r366, %r42;
$L__BB5_45:
	.pragma "nounroll";
	mul.wide.u32 	%rd192, %r367, 4;
	add.s64 	%rd193, %rd2, %rd192;
	ld.global.u32 	%r141, [%rd193];
	setp.ne.s32 	%p58, %r141, 0;
	selp.u64 	%rd194, 1, 0, %p58;
	add.s64 	%rd429, %rd429, %rd194;
	add.s32 	%r367, %r367, 512;
	add.s32 	%r366, %r366, 1;
	setp.ne.s32 	%p59, %r366, 0;
	@%p59 bra 	$L__BB5_45;
$L__BB5_46:
	// begin inline asm
	mov.u32 %r142, %laneid;
	// end inline asm
	mov.b64 	{%r144, %r149}, %rd429;
	mov.b32 	%r150, 1;
	mov.b32 	%r191, 31;
	mov.b32 	%r192, -1;
	// begin inline asm
	shfl.sync.down.b32 %r143, %r144, %r150, %r191, %r192;
	// end inline asm
	// begin inline asm
	shfl.sync.down.b32 %r148, %r149, %r150, %r191, %r192;
	// end inline asm
	mov.b64 	%rd195, {%r143, %r148};
	setp.gt.s32 	%p60, %r142, 30;
	selp.b64 	%rd196, 0, %rd195, %p60;
	add.s64 	%rd197, %rd196, %rd429;
	mov.b64 	{%r154, %r159}, %rd197;
	mov.b32 	%r160, 2;
	// begin inline asm
	shfl.sync.down.b32 %r153, %r154, %r160, %r191, %r192;
	// end inline asm
	// begin inline asm
	shfl.sync.down.b32 %r158, %r159, %r160, %r191, %r192;
	// end inline asm
	mov.b64 	%rd198, {%r153, %r158};
	setp.gt.s32 	%p61, %r142, 29;
	selp.b64 	%rd199, 0, %rd198, %p61;
	add.s64 	%rd200, %rd199, %rd197;
	mov.b64 	{%r164, %r169}, %rd200;
	mov.b32 	%r170, 4;
	// begin inline asm
	shfl.sync.down.b32 %r163, %r164, %r170, %r191, %r192;
	// end inline asm
	// begin inline asm
	shfl.sync.down.b32 %r168, %r169, %r170, %r191, %r192;
	// end inline asm
	mov.b64 	%rd201, {%r163, %r168};
	setp.gt.s32 	%p62, %r142, 27;
	selp.b64 	%rd202, 0, %rd201, %p62;
	add.s64 	%rd203, %rd202, %rd200;
	mov.b64 	{%r174, %r179}, %rd203;
	mov.b32 	%r180, 8;
	// begin inline asm
	shfl.sync.down.b32 %r173, %r174, %r180, %r191, %r192;
	// end inline asm
	// begin inline asm
	shfl.sync.down.b32 %r178, %r179, %r180, %r191, %r192;
	// end inline asm
	mov.b64 	%rd204, {%r173, %r178};
	setp.gt.s32 	%p63, %r142, 23;
	selp.b64 	%rd205, 0, %rd204, %p63;
	add.s64 	%rd206, %rd205, %rd203;
	mov.b64 	{%r184, %r189}, %rd206;
	mov.b32 	%r190, 16;
	// begin inline asm
	shfl.sync.down.b32 %r183, %r184, %r190, %r191, %r192;
	// end inline asm
	// begin inline asm
	shfl.sync.down.b32 %r188, %r189, %r190, %r191, %r192;
	// end inline asm
	mov.b64 	%rd207, {%r183, %r188};
	setp.gt.s32 	%p64, %r142, 15;
	selp.b64 	%rd208, 0, %rd207, %p64;
	add.s64 	%rd430, %rd208, %rd206;
	setp.ne.s32 	%p65, %r142, 0;
	@%p65 bra 	$L__BB5_48;
	shr.u32 	%r193, %r21, 2;
	and.b32  	%r194, %r193, 248;
	mov.u32 	%r195, _ZZN3cub18CUB_300001_SM_10006detail6reduce28DeviceReduceSingleTileKernelINS2_10policy_hubIljN4cuda3std3__44plusIlEEE10Policy1000EN6thrust24THRUST_300001_SM_1000_NS18transform_iteratorI16isNotZeroFunctorNSD_6detail15normal_iteratorINSD_10device_ptrIiEEEEllEEPljS9_llNS7_10__identityEEEvT0_T1_T2_T3_T4_T6_E12temp_storage;
	add.s32 	%r196, %r195, %r194;
	st.shared.u64 	[%r196+16], %rd430;
$L__BB5_48:
	bar.sync 	0;
	setp.ne.s32 	%p66, %r21, 0;
	@%p66 bra 	$L__BB5_50;
	ld.shared.u64 	%rd209, [_ZZN3cub18CUB_300001_SM_10006detail6reduce28DeviceReduceSingleTileKernelINS2_10policy_hubIljN4cuda3std3__44plusIlEEE10Policy1000EN6thrust24THRUST_300001_SM_1000_NS18transform_iteratorI16isNotZeroFunctorNSD_6detail15normal_iteratorINSD_10device_ptrIiEEEEllEEPljS9_llNS7_10__identityEEEvT0_T1_T2_T3_T4_T6_E12temp_storage+24];
	add.s64 	%rd210, %rd209, %rd430;
	ld.shared.u64 	%rd211, [_ZZN3cub18CUB_300001_SM_10006detail6reduce28DeviceReduceSingleTileKernelINS2_10policy_hubIljN4cuda3std3__44plusIlEEE10Policy1000EN6thrust24THRUST_300001_SM_1000_NS18transform_iteratorI16isNotZeroFunctorNSD_6detail15normal_iteratorINSD_10device_ptrIiEEEEllEEPljS9_llNS7_10__identityEEEvT0_T1_T2_T3_T4_T6_E12temp_storage+32];
	add.s64 	%rd212, %rd210, %rd211;
	ld.shared.u64 	%rd213, [_ZZN3cub18CUB_300001_SM_10006detail6reduce28DeviceReduceSingleTileKernelINS2_10policy_hubIljN4cuda3std3__44plusIlEEE10Policy1000EN6thrust24THRUST_300001_SM_1000_NS18transform_iteratorI16isNotZeroFunctorNSD_6detail15normal_iteratorINSD_10device_ptrIiEEEEllEEPljS9_llNS7_10__identityEEEvT0_T1_T2_T3_T4_T6_E12temp_storage+40];
	add.s64 	%rd214, %rd212, %rd213;
	ld.shared.u64 	%rd215, [_ZZN3cub18CUB_300001_SM_10006detail6reduce28DeviceReduceSingleTileKernelINS2_10policy_hubIljN4cuda3std3__44plusIlEEE10Policy1000EN6thrust24THRUST_300001_SM_1000_NS18transform_iteratorI16isNotZeroFunctorNSD_6detail15normal_iteratorINSD_10device_ptrIiEEEEllEEPljS9_llNS7_10__identityEEEvT0_T1_T2_T3_T4_T6_E12temp_storage+48];
	add.s64 	%rd216, %rd214, %rd215;
	ld.shared.u64 	%rd217, [_ZZN3cub18CUB_300001_SM_10006detail6reduce28DeviceReduceSingleTileKernelINS2_10policy_hubIljN4cuda3std3__44plusIlEEE10Policy1000EN6thrust24THRUST_300001_SM_1000_NS18transform_iteratorI16isNotZeroFunctorNSD_6detail15normal_iteratorINSD_10device_ptrIiEEEEllEEPljS9_llNS7_10__identityEEEvT0_T1_T2_T3_T4_T6_E12temp_storage+56];
	add.s64 	%rd218, %rd216, %rd217;
	ld.shared.u64 	%rd219, [_ZZN3cub18CUB_300001_SM_10006detail6reduce28DeviceReduceSingleTileKernelINS2_10policy_hubIljN4cuda3std3__44plusIlEEE10Policy1000EN6thrust24THRUST_300001_SM_1000_NS18transform_iteratorI16isNotZeroFunctorNSD_6detail15normal_iteratorINSD_10device_ptrIiEEEEllEEPljS9_llNS7_10__identityEEEvT0_T1_T2_T3_T4_T6_E12temp_storage+64];
	add.s64 	%rd220, %rd218, %rd219;
	ld.shared.u64 	%rd221, [_ZZN3cub18CUB_300001_SM_10006detail6reduce28DeviceReduceSingleTileKernelINS2_10policy_hubIljN4cuda3std3__44plusIlEEE10Policy1000EN6thrust24THRUST_300001_SM_1000_NS18transform_iteratorI16isNotZeroFunctorNSD_6detail15normal_iteratorINSD_10device_ptrIiEEEEllEEPljS9_llNS7_10__identityEEEvT0_T1_T2_T3_T4_T6_E12temp_storage+72];
	add.s64 	%rd222, %rd220, %rd221;
	ld.shared.u64 	%rd223, [_ZZN3cub18CUB_300001_SM_10006detail6reduce28DeviceReduceSingleTileKernelINS2_10policy_hubIljN4cuda3std3__44plusIlEEE10Policy1000EN6thrust24THRUST_300001_SM_1000_NS18transform_iteratorI16isNotZeroFunctorNSD_6detail15normal_iteratorINSD_10device_ptrIiEEEEllEEPljS9_llNS7_10__identityEEEvT0_T1_T2_T3_T4_T6_E12temp_storage+80];
	add.s64 	%rd224, %rd222, %rd223;
	ld.shared.u64 	%rd225, [_ZZN3cub18CUB_300001_SM_10006detail6reduce28DeviceReduceSingleTileKernelINS2_10policy_hubIljN4cuda3std3__44plusIlEEE10Policy1000EN6thrust24THRUST_300001_SM_1000_NS18transform_iteratorI16isNotZeroFunctorNSD_6detail15normal_iteratorINSD_10device_ptrIiEEEEllEEPljS9_llNS7_10__identityEEEvT0_T1_T2_T3_T4_T6_E12temp_storage+88];
	add.s64 	%rd226, %rd224, %rd225;
	ld.shared.u64 	%rd227, [_ZZN3cub18CUB_300001_SM_10006detail6reduce28DeviceReduceSingleTileKernelINS2_10policy_hubIljN4cuda3std3__44plusIlEEE10Policy1000EN6thrust24THRUST_300001_SM_1000_NS18transform_iteratorI16isNotZeroFunctorNSD_6detail15normal_iteratorINSD_10device_ptrIiEEEEllEEPljS9_llNS7_10__identityEEEvT0_T1_T2_T3_T4_T6_E12temp_storage+96];
	add.s64 	%rd228, %rd226, %rd227;
	ld.shared.u64 	%rd229, [_ZZN3cub18CUB_300001_SM_10006detail6reduce28DeviceReduceSingleTileKernelINS2_10policy_hubIljN4cuda3std3__44plusIlEEE10Policy1000EN6thrust24THRUST_300001_SM_1000_NS18transform_iteratorI16isNotZeroFunctorNSD_6detail15normal_iteratorINSD_10device_ptrIiEEEEllEEPljS9_llNS7_10__identityEEEvT0_T1_T2_T3_T4_T6_E12temp_storage+104];
	add.s64 	%rd230, %rd228, %rd229;
	ld.shared.u64 	%rd231, [_ZZN3cub18CUB_300001_SM_10006detail6reduce28DeviceReduceSingleTileKernelINS2_10policy_hubIljN4cuda3std3__44plusIlEEE10Policy1000EN6thrust24THRUST_300001_SM_1000_NS18transform_iteratorI16isNotZeroFunctorNSD_6detail15normal_iteratorINSD_10device_ptrIiEEEEllEEPljS9_llNS7_10__identityEEEvT0_T1_T2_T3_T4_T6_E12temp_storage+112];
	add.s64 	%rd232, %rd230, %rd231;
	ld.shared.u64 	%rd233, [_ZZN3cub18CUB_300001_SM_10006detail6reduce28DeviceReduceSingleTileKernelINS2_10policy_hubIljN4cuda3std3__44plusIlEEE10Policy1000EN6thrust24THRUST_300001_SM_1000_NS18transform_iteratorI16isNotZeroFunctorNSD_6detail15normal_iteratorINSD_10device_ptrIiEEEEllEEPljS9_llNS7_10__identityEEEvT0_T1_T2_T3_T4_T6_E12temp_storage+120];
	add.s64 	%rd234, %rd232, %rd233;
	ld.shared.u64 	%rd235, [_ZZN3cub18CUB_300001_SM_10006detail6reduce28DeviceReduceSingleTileKernelINS2_10policy_hubIljN4cuda3std3__44plusIlEEE10Policy1000EN6thrust24THRUST_300001_SM_1000_NS18transform_iteratorI16isNotZeroFunctorNSD_6detail15normal_iteratorINSD_10device_ptrIiEEEEllEEPljS9_llNS7_10__identityEEEvT0_T1_T2_T3_T4_T6_E12temp_storage+128];
	add.s64 	%rd236, %rd234, %rd235;
	ld.shared.u64 	%rd237, [_ZZN3cub18CUB_300001_SM_10006detail6reduce28DeviceReduceSingleTileKernelINS2_10policy_hubIljN4cuda3std3__44plusIlEEE10Policy1000EN6thrust24THRUST_300001_SM_1000_NS18transform_iteratorI16isNotZeroFunctorNSD_6detail15normal_iteratorINSD_10device_ptrIiEEEEllEEPljS9_llNS7_10__identityEEEvT0_T1_T2_T3_T4_T6_E12temp_storage+136];
	add.s64 	%rd430, %rd236, %rd237;
$L__BB5_50:
	mov.u32 	%r349, %tid.x;
	setp.ne.s32 	%p138, %r349, 0;
	@%p138 bra 	$L__BB5_52;
	add.s64 	%rd406, %rd430, %rd50;
	st.global.u64 	[%rd1], %rd406;
$L__BB5_52:
	ret;

}
	// .globl	_ZN3cub18CUB_300001_SM_10006detail6reduce18DeviceReduceKernelINS2_10policy_hubIljN4cuda3std3__44plusIlEEE10Policy1000EN6thrust24THRUST_300001_SM_1000_NS18transform_iteratorI16isNotZeroFunctorNSD_6detail15normal_iteratorINSD_10device_ptrIiEEEEllEEjS9_lNS7_10__identityEEEvT0_PT3_T1_NS0_13GridEvenShareISQ_EET2_T4_
.visible .entry _ZN3cub18CUB_300001_SM_10006detail6reduce18DeviceReduceKernelINS2_10policy_hubIljN4cuda3std3__44plusIlEEE10Policy1000EN6thrust24THRUST_300001_SM_1000_NS18transform_iteratorI16isNotZeroFunctorNSD_6detail15normal_iteratorINSD_10device_ptrIiEEEEllEEjS9_lNS7_10__identityEEEvT0_PT3_T1_NS0_13GridEvenShareISQ_EET2_T4_(
	.param .align 8 .b8 _ZN3cub18CUB_300001_SM_10006detail6reduce18DeviceReduceKernelINS2_10policy_hubIljN4cuda3std3__44plusIlEEE10Policy1000EN6thrust24THRUST_300001_SM_1000_NS18transform_iteratorI16isNotZeroFunctorNSD_6detail15normal_iteratorINSD_10device_ptrIiEEEEllEEjS9_lNS7_10__identityEEEvT0_PT3_T1_NS0_13GridEvenShareISQ_EET2_T4__param_0[16],
	.param .u64 .ptr .align 1 _ZN3cub18CUB_300001_SM_10006detail6reduce18DeviceReduceKernelINS2_10policy_hubIljN4cuda3std3__44plusIlEEE10Policy1000EN6thrust24THRUST_300001_SM_1000_NS18transform_iteratorI16isNotZeroFunctorNSD_6detail15normal_iteratorINSD_10device_ptrIiEEEEllEEjS9_lNS7_10__identityEEEvT0_PT3_T1_NS0_13GridEvenShareISQ_EET2_T4__param_1,
	.param .u32 _ZN3cub18CUB_300001_SM_10006detail6reduce18DeviceReduceKernelINS2_10policy_hubIljN4cuda3std3__44plusIlEEE10Policy1000EN6thrust24THRUST_300001_SM_1000_NS18transform_iteratorI16isNotZeroFunctorNSD_6detail15normal_iteratorINSD_10device_ptrIiEEEEllEEjS9_lNS7_10__identityEEEvT0_PT3_T1_NS0_13GridEvenShareISQ_EET2_T4__param_2,
	.param .align 4 .b8 _ZN3cub18CUB_300001_SM_10006detail6reduce18DeviceReduceKernelINS2_10policy_hubIljN4cuda3std3__44plusIlEEE10Policy1000EN6thrust24THRUST_300001_SM_1000_NS18transform_iteratorI16isNotZeroFunctorNSD_6detail15normal_iteratorINSD_10device_ptrIiEEEEllEEjS9_lNS7_10__identityEEEvT0_PT3_T1_NS0_13GridEvenShareISQ_EET2_T4__param_3[40],
	.param .align 1 .b8 _ZN3cub18CUB_300001_SM_10006detail6reduce18DeviceReduceKernelINS2_10policy_hubIljN4cuda3std3__44plusIlEEE10Policy1000EN6thrust24THRUST_300001_SM_1000_NS18transform_iteratorI16isNotZeroFunctorNSD_6detail15normal_iteratorINSD_10device_ptrIiEEEEllEEjS9_lNS7_10__identityEEEvT0_PT3_T1_NS0_13GridEvenShareISQ_EET2_T4__param_4[1],
	.param .align 1 .b8 _ZN3cub18CUB_300001_SM_10006detail6reduce18DeviceReduceKernelINS2_10policy_hubIljN4cuda3std3__44plusIlEEE10Policy1000EN6thrust24THRUST_300001_SM_1000_NS18transform_iteratorI16isNotZeroFunctorNSD_6detail15normal_iteratorINSD_10device_ptrIiEEEEllEEjS9_lNS7_10__identityEEEvT0_PT3_T1_NS0_13GridEvenShareISQ_EET2_T4__param_5[1]
)
.maxntid 512
{
	.reg .pred 	%p<138>;
	.reg .b16 	%rs<4>;
	.reg .b32 	%r<423>;
	.reg .b64 	%rd<476>;
	// demoted variable
	.shared .align 8 .b8 _ZZN3cub18CUB_300001_SM_10006detail6reduce18DeviceReduceKernelINS2_10policy_hubIljN4cuda3std3__44plusIlEEE10Policy1000EN6thrust24THRUST_300001_SM_1000_NS18transform_iteratorI16isNotZeroFunctorNSD_6detail15normal_iteratorINSD_10device_ptrIiEEEEllEEjS9_lNS7_10__identityEEEvT0_PT3_T1_NS0_13GridEvenShareISQ_EET2_T4_E12temp_storage[152];
	ld.param.u32 	%r1, [_ZN3cub18CUB_300001_SM_10006detail6reduce18DeviceReduceKernelINS2_10policy_hubIljN4cuda3std3__44plusIlEEE10Policy1000EN6thrust24THRUST_300001_SM_1000_NS18transform_iteratorI16isNotZeroFunctorNSD_6detail15normal_iteratorINSD_10device_ptrIiEEEEllEEjS9_lNS7_10__identityEEEvT0_PT3_T1_NS0_13GridEvenShareISQ_EET2_T4__param_3+20];
	ld.param.u32 	%r2, [_ZN3cub18CUB_300001_SM_10006detail6reduce18DeviceReduceKernelINS2_10policy_hubIljN4cuda3std3__44plusIlEEE10Policy1000EN6thrust24THRUST_300001_SM_1000_NS18transform_iteratorI16isNotZeroFunctorNSD_6detail15normal_iteratorINSD_10device_ptrIiEEEEllEEjS9_lNS7_10__identityEEEvT0_PT3_T1_NS0_13GridEvenShareISQ_EET2_T4__param_3+24];
	ld.param.u64 	%rd41, [_ZN3cub18CUB_300001_SM_10006detail6reduce18DeviceReduceKernelINS2_10policy_hubIljN4cuda3std3__44plusIlEEE10Policy1000EN6thrust24THRUST_300001_SM_1000_NS18transform_iteratorI16isNotZeroFunctorNSD_6detail15normal_iteratorINSD_10device_ptrIiEEEEllEEjS9_lNS7_10__identityEEEvT0_PT3_T1_NS0_13GridEvenShareISQ_EET2_T4__param_0];
	cvta.to.global.u64 	%rd1, %rd41;
	mov.u32 	%r3, %ctaid.x;
	mul.lo.s32 	%r4, %r2, 3584;
	mul.lo.s32 	%r414, %r3, 3584;
	sub.s32 	%r6, %r1, %r414;
	setp.gt.u32 	%p1, %r6, 3583;
	@%p1 bra 	$L__BB6_26;
	mov.u32 	%r7, %tid.x;
	setp.ge.u32 	%p66, %r7, %r6;
	mov.b64 	%rd464, 0;
	mov.u32 	%r405, %r7;
	@%p66 bra 	$L__BB6_3;
	add.s32 	%r219, %r414, %r7;
	mul.wide.u32 	%rd233, %r219, 4;
	add.s64 	%rd234, %rd1, %rd233;
	ld.global.u32 	%r220, [%rd234];
	setp.ne.s32 	%p67, %r220, 0;
	selp.u64 	%rd464, 1, 0, %p67;
	add.s32 	%r405, %r7, 512;
$L__BB6_3:
	setp.ge.u32 	%p68, %r405, %r6;
	@%p68 bra 	$L__BB6_17;
	not.b32 	%r221, %r405;
	add.s32 	%r222, %r1, %r221;
	sub.s32 	%r223, %r222, %r414;
	shr.u32 	%r224, %r223, 9;
	add.s32 	%r10, %r224, 1;
	and.b32  	%r11, %r10, 15;
	setp.lt.u32 	%p69, %r223, 7680;
	@%p69 bra 	$L__BB6_8;
	or.b32  	%r404, %r405, 4096;
	add.s32 	%r403, %r405, %r414;
	and.b32  	%r225, %r10, 16777200;
	neg.s32 	%r402, %r225;
$L__BB6_6:
	.pragma "nounroll";
	mul.wide.u32 	%rd236, %r403, 4;
	add.s64 	%rd237, %rd1, %rd236;
	ld.global.u32 	%r226, [%rd237];
	setp.ne.s32 	%p70, %r226, 0;
	selp.u64 	%rd238, 1, 0, %p70;
	add.s64 	%rd239, %rd464, %rd238;
	add.s32 	%r227, %r403, 512;
	mul.wide.u32 	%rd240, %r227, 4;
	add.s64 	%rd241, %rd1, %rd240;
	ld.global.u32 	%r228, [%rd241];
	setp.ne.s32 	%p71, %r228, 0;
	selp.u64 	%rd242, 1, 0, %p71;
	add.s64 	%rd243, %rd239, %rd242;
	add.s32 	%r229, %r403, 1024;
	mul.wide.u32 	%rd244, %r229, 4;
	add.s64 	%rd245, %rd1, %rd244;
	ld.global.u32 	%r230, [%rd245];
	setp.ne.s32 	%p72, %r230, 0;
	selp.u64 	%rd246, 1, 0, %p72;
	add.s64 	%rd247, %rd243, %rd246;
	add.s32 	%r231, %r403, 1536;
	mul.wide.u32 	%rd248, %r231, 4;
	add.s64 	%rd249, %rd1, %rd248;
	ld.global.u32 	%r232, [%rd249];
	setp.ne.s32 	%p73, %r232, 0;
	selp.u64 	%rd250, 1, 0, %p73;
	add.s64 	%rd251, %rd247, %rd250;
	add.s32 	%r233, %r403, 2048;
	mul.wide.u32 	%rd252, %r233, 4;
	add.s64 	%rd253, %rd1, %rd252;
	ld.global.u32 	%r234, [%rd253];
	setp.ne.s32 	%p74, %r234, 0;
	selp.u64 	%rd254, 1, 0, %p74;
	add.s64 	%rd255, %rd251, %rd254;
	add.s32 	%r235, %r403, 2560;
	mul.wide.u32 	%rd256, %r235, 4;
	add.s64 	%rd257, %rd1, %rd256;
	ld.global.u32 	%r236, [%rd257];
	setp.ne.s32 	%p75, %r236, 0;
	selp.u64 	%rd258, 1, 0, %p75;
	add.s64 	%rd259, %rd255, %rd258;
	add.s32 	%r237, %r403, 3072;
	mul.wide.u32 	%rd260, %r237, 4;
	add.s64 	%rd261, %rd1, %rd260;
	ld.global.u32 	%r238, [%rd261];
	setp.ne.s32 	%p76, %r238, 0;
	selp.u64 	%rd262, 1, 0, %p76;
	add.s64 	%rd263, %rd259, %rd262;
	add.s32 	%r239, %r403, 3584;
	mul.wide.u32 	%rd264, %r239, 4;
	add.s64 	%rd265, %rd1, %rd264;
	ld.global.u32 	%r240, [%rd265];
	setp.ne.s32 	%p77, %r240, 0;
	selp.u64 	%rd266, 1, 0, %p77;
	add.s64 	%rd267, %rd263, %rd266;
	add.s32 	%r241, %r403, 4096;
	mul.wide.u32 	%rd268, %r241, 4;
	add.s64 	%rd269, %rd1, %rd268;
	ld.global.u32 	%r242, [%rd269];
	setp.ne.s32 	%p78, %r242, 0;
	selp.u64 	%rd270, 1, 0, %p78;
	add.s64 	%rd271, %rd267, %rd270;
	add.s32 	%r243, %r403, 4608;
	mul.wide.u32 	%rd272, %r243, 4;
	add.s64 	%rd273, %rd1, %rd272;
	ld.global.u32 	%r244, [%rd273];
	setp.ne.s32 	%p79, %r244, 0;
	selp.u64 	%rd274, 1, 0, %p79;
	add.s64 	%rd275, %rd271, %rd274;
	add.s32 	%r245, %r403, 5120;
	mul.wide.u32 	%rd276, %r245, 4;
	add.s64 	%rd277, %rd1, %rd276;
	ld.global.u32 	%r246, [%rd277];
	setp.ne.s32 	%p80, %r246, 0;
	selp.u64 	%rd278, 1, 0, %p80;
	add.s64 	%rd279, %rd275, %rd278;
	add.s32 	%r247, %r403, 5632;
	mul.wide.u32 	%rd280, %r247, 4;
	add.s64 	%rd281, %rd1, %rd280;
	ld.global.u32 	%r248, [%rd281];
	setp.ne.s32 	%p81, %r248, 0;
	selp.u64 	%rd282, 1, 0, %p81;
	add.s64 	%rd283, %rd279, %rd282;
	add.s32 	%r249, %r403, 6144;
	mul.wide.u32 	%rd284, %r249, 4;
	add.s64 	%rd285, %rd1, %rd284;
	ld.global.u32 	%r250, [%rd285];
	setp.ne.s32 	%p82, %r250, 0;
	selp.u64 	%rd286, 1, 0, %p82;
	add.s64 	%rd287, %rd283, %rd286;
	add.s32 	%r251, %r403, 6656;
	mul.wide.u32 	%rd288, %r251, 4;
	add.s64 	%rd289, %rd1, %rd288;
	ld.global.u32 	%r252, [%rd289];
	setp.ne.s32 	%p83, %r252, 0;
	selp.u64 	%rd290, 1, 0, %p83;
	add.s64 	%rd291, %rd287, %rd290;
	add.s32 	%r253, %r403, 7168;
	mul.wide.u32 	%rd292, %r253, 4;
	add.s64 	%rd293, %rd1, %rd292;
	ld.global.u32 	%r254, [%rd293];
	setp.ne.s32 	%p84, %r254, 0;
	selp.u64 	%rd294, 1, 0, %p84;
	add.s64 	%rd295, %rd291, %rd294;
	add.s32 	%r255, %r403, 7680;
	mul.wide.u32 	%rd296, %r255, 4;
	add.s64 	%rd297, %rd1, %rd296;
	ld.global.u32 	%r256, [%rd297];
	setp.ne.s32 	%p85, %r256, 0;
	selp.u64 	%rd298, 1, 0, %p85;
	add.s64 	%rd464, %rd295, %rd298;
	add.s32 	%r404, %r404, 8192;
	add.s32 	%r403, %r403, 8192;
	add.s32 	%r402, %r402, 16;
	setp.ne.s32 	%p86, %r402, 0;
	@%p86 bra 	$L__BB6_6;
	add.s32 	%r405, %r404, -4096;
$L__BB6_8:
	setp.eq.s32 	%p87, %r11, 0;
	@%p87 bra 	$L__BB6_17;
	and.b32  	%r23, %r10, 7;
	setp.lt.u32 	%p88, %r11, 8;
	@%p88 bra 	$L__BB6_11;
	add.s32 	%r257, %r405, %r414;
	mul.wide.u32 	%rd300, %r257, 4;
	add.s64 	%rd301, %rd1, %rd300;
	ld.global.u32 	%r258, [%rd301];
	setp.ne.s32 	%p89, %r258, 0;
	selp.u64 	%rd302, 1, 0, %p89;
	add.s64 	%rd303, %rd464, %rd302;
	add.s32 	%r259, %r257, 512;
	mul.wide.u32 	%rd304, %r259, 4;
	add.s64 	%rd305, %rd1, %rd304;
	ld.global.u32 	%r260, [%rd305];
	setp.ne.s32 	%p90, %r260, 0;
	selp.u64 	%rd306, 1, 0, %p90;
	add.s64 	%rd307, %rd303, %rd306;
	add.s32 	%r261, %r257, 1024;
	mul.wide.u32 	%rd308, %r261, 4;
	add.s64 	%rd309, %rd1, %rd308;
	ld.global.u32 	%r262, [%rd309];
	setp.ne.s32 	%p91, %r262, 0;
	selp.u64 	%rd310, 1, 0, %p91;
	add.s64 	%rd311, %rd307, %rd310;
	add.s32 	%r263, %r257, 1536;
	mul.wide.u32 	%rd312, %r263, 4;
	add.s64 	%rd313, %rd1, %rd312;
	ld.global.u32 	%r264, [%rd313];
	setp.ne.s32 	%p92, %r264, 0;
	selp.u64 	%rd314, 1, 0, %p92;
	add.s64 	%rd315, %rd311, %rd314;
	add.s32 	%r265, %r257, 2048;
	mul.wide.u32 	%rd316, %r265, 4;
	add.s64 	%rd317, %rd1, %rd316;
	ld.global.u32 	%r266, [%rd317];
	setp.ne.s32 	%p93, %r266, 0;
	selp.u64 	%rd318, 1, 0, %p93;
	add.s64 	%rd319, %rd315, %rd318;
	add.s32 	%r267, %r257, 2560;
	mul.wide.u32 	%rd320, %r267, 4;
	add.s64 	%rd321, %rd1, %rd320;
	ld.global.u32 	%r268, [%rd321];
	setp.ne.s32 	%p94, %r268, 0;
	selp.u64 	%rd322, 1, 0, %p94;
	add.s64 	%rd323, %rd319, %rd322;
	add.s32 	%r269, %r257, 3072;
	mul.wide.u32 	%rd324, %r269, 4;
	add.s64 	%rd325, %rd1, %rd324;
	ld.global.u32 	%r270, [%rd325];
	setp.ne.s32 	%p95, %r270, 0;
	selp.u64 	%rd326, 1, 0, %p95;
	add.s64 	%rd327, %rd323, %rd326;
	add.s32 	%r271, %r257, 3584;
	mul.wide.u32 	%rd328, %r271, 4;
	add.s64 	%rd329, %rd1, %rd328;
	ld.global.u32 	%r272, [%rd329];
	setp.ne.s32 	%p96, %r272, 0;
	selp.u64 	%rd330, 1, 0, %p96;
	add.s64 	%rd464, %rd327, %rd330;
	add.s32 	%r405, %r405, 4096;
$L__BB6_11:
	setp.eq.s32 	%p97, %r23, 0;
	@%p97 bra 	$L__BB6_17;
	and.b32  	%r26, %r10, 3;
	setp.lt.u32 	%p98, %r23, 4;
	@%p98 bra 	$L__BB6_14;
	add.s32 	%r273, %r405, %r414;
	mul.wide.u32 	%rd332, %r273, 4;
	add.s64 	%rd333, %rd1, %rd332;
	ld.global.u32 	%r274, [%rd333];
	setp.ne.s32 	%p99, %r274, 0;
	selp.u64 	%rd334, 1, 0, %p99;
	add.s64 	%rd335, %rd464, %rd334;
	add.s32 	%r275, %r273, 512;
	mul.wide.u32 	%rd336, %r275, 4;
	add.s64 	%rd337, %rd1, %rd336;
	ld.global.u32 	%r276, [%rd337];
	setp.ne.s32 	%p100, %r276, 0;
	selp.u64 	%rd338, 1, 0, %p100;
	add.s64 	%rd339, %rd335, %rd338;
	add.s32 	%r277, %r273, 1024;
	mul.wide.u32 	%rd340, %r277, 4;
	add.s64 	%rd341, %rd1, %rd340;
	ld.global.u32 	%r278, [%rd341];
	setp.ne.s32 	%p101, %r278, 0;
	selp.u64 	%rd342, 1, 0, %p101;
	add.s64 	%rd343, %rd339, %rd342;
	add.s32 	%r279, %r273, 1536;
	mul.wide.u32 	%rd344, %r279, 4;
	add.s64 	%rd345, %rd1, %rd344;
	ld.global.u32 	%r280, [%rd345];
	setp.ne.s32 	%p102, %r280, 0;
	selp.u64 	%rd346, 1, 0, %p102;
	add.s64 	%rd464, %rd343, %rd346;
	add.s32 	%r405, %r405, 2048;
$L__BB6_14:
	setp.eq.s32 	%p103, %r26, 0;
	@%p103 bra 	$L__BB6_17;
	add.s32 	%r409, %r405, %r414;
	neg.s32 	%r408, %r26;
$L__BB6_16:
	.pragma "nounroll";
	mul.wide.u32 	%rd347, %r409, 4;
	add.s64 	%rd348, %rd1, %rd347;
	ld.global.u32 	%r281, [%rd348];
	setp.ne.s32 	%p104, %r281, 0;
	selp.u64 	%rd349, 1, 0, %p104;
	add.s64 	%rd464, %rd464, %rd349;
	add.s32 	%r409, %r409, 512;
	add.s32 	%r408, %r408, 1;
	setp.ne.s32 	%p105, %r408, 0;
	@%p105 bra 	$L__BB6_16;
$L__BB6_17:
	setp.lt.u32 	%p106, %r6, 512;
	@%p106 bra 	$L__BB6_22;
	// begin inline asm
	mov.u32 %r345, %laneid;
	// end inline asm
	mov.b64 	{%r347, %r352}, %rd464;
	mov.b32 	%r353, 1;
	mov.b32 	%r394, 31;
	mov.b32 	%r395, -1;
	// begin inline asm
	shfl.sync.down.b32 %r346, %r347, %r353, %r394, %r395;
	// end inline asm
	// begin inline asm
	shfl.sync.down.b32 %r351, %r352, %r353, %r394, %r395;
	// end inline asm
	mov.b64 	%rd408, {%r346, %r351};
	setp.gt.s32 	%p130, %r345, 30;
	selp.b64 	%rd409, 0, %rd408, %p130;
	add.s64 	%rd410, %rd409, %rd464;
	mov.b64 	{%r357, %r362}, %rd410;
	mov.b32 	%r363, 2;
	// begin inline asm
	shfl.sync.down.b32 %r356, %r357, %r363, %r394, %r395;
	// end inline asm
	// begin inline asm
	shfl.sync.down.b32 %r361, %r362, %r363, %r394, %r395;
	// end inline asm
	mov.b64 	%rd411, {%r356, %r361};
	setp.gt.s32 	%p131, %r345, 29;
	selp.b64 	%rd412, 0, %rd411, %p131;
	add.s64 	%rd413, %rd412, %rd410;
	mov.b64 	{%r367, %r372}, %rd413;
	mov.b32 	%r373, 4;
	// begin inline asm
	shfl.sync.down.b32 %r366, %r367, %r373, %r394, %r395;
	// end inline asm
	// begin inline asm
	shfl.sync.down.b32 %r371, %r372, %r373, %r394, %r395;
	// end inline asm
	mov.b64 	%rd414, {%r366, %r371};
	setp.gt.s32 	%p132, %r345, 27;
	selp.b64 	%rd415, 0, %rd414, %p132;
	add.s64 	%rd416, %rd415, %rd413;
	mov.b64 	{%r377, %r382}, %rd416;
	mov.b32 	%r383, 8;
	// begin inline asm
	shfl.sync.down.b32 %r376, %r377, %r383, %r394, %r395;
	// end inline asm
	// begin inline asm
	shfl.sync.down.b32 %r381, %r382, %r383, %r394, %r395;
	// end inline asm
	mov.b64 	%rd417, {%r376, %r381};
	setp.gt.s32 	%p133, %r345, 23;
	selp.b64 	%rd418, 0, %rd417, %p133;
	add.s64 	%rd419, %rd418, %rd416;
	mov.b64 	{%r387, %r392}, %rd419;
	mov.b32 	%r393, 16;
	// begin inline asm
	shfl.sync.down.b32 %r386, %r387, %r393, %r394, %r395;
	// end inline asm
	// begin inline asm
	shfl.sync.down.b32 %r391, %r392, %r393, %r394, %r395;
	// end inline asm
	mov.b64 	%rd420, {%r386, %r391};
	setp.gt.s32 	%p134, %r345, 15;
	selp.b64 	%rd421, 0, %rd420, %p134;
	add.s64 	%rd475, %rd421, %rd419;
	setp.ne.s32 	%p135, %r345, 0;
	@%p135 bra 	$L__BB6_20;
	shr.u32 	%r396, %r7, 2;
	and.b32  	%r397, %r396, 248;
	mov.u32 	%r398, _ZZN3cub18CUB_300001_SM_10006detail6reduce18DeviceReduceKernelINS2_10policy_hubIljN4cuda3std3__44plusIlEEE10Policy1000EN6thrust24THRUST_300001_SM_1000_NS18transform_iteratorI16isNotZeroFunctorNSD_6detail15normal_iteratorINSD_10device_ptrIiEEEEllEEjS9_lNS7_10__identityEEEvT0_PT3_T1_NS0_13GridEvenShareISQ_EET2_T4_E12temp_storage;
	add.s32 	%r399, %r398, %r397;
	st.shared.u64 	[%r399+16], %rd475;
$L__BB6_20:
	bar.sync 	0;
	setp.ne.s32 	%p136, %r7, 0;
	@%p136 bra 	$L__BB6_48;
	ld.shared.u64 	%rd422, [_ZZN3cub18CUB_300001_SM_10006detail6reduce18DeviceReduceKernelINS2_10policy_hubIljN4cuda3std3__44plusIlEEE10Policy1000EN6thrust24THRUST_300001_SM_1000_NS18transform_iteratorI16isNotZeroFunctorNSD_6detail15normal_iteratorINSD_10device_ptrIiEEEEllEEjS9_lNS7_10__identityEEEvT0_PT3_T1_NS0_13GridEvenShareISQ_EET2_T4_E12temp_storage+24];
	add.s64 	%rd423, %rd422, %rd475;
	ld.shared.u64 	%rd424, [_ZZN3cub18CUB_300001_SM_10006detail6reduce18DeviceReduceKernelINS2_10policy_hubIljN4cuda3std3__44plusIlEEE10Policy1000EN6thrust24THRUST_300001_SM_1000_NS18transform_iteratorI16isNotZeroFunctorNSD_6detail15normal_iteratorINSD_10device_ptrIiEEEEllEEjS9_lNS7_10__identityEEEvT0_PT3_T1_NS0_13GridEvenShareISQ_EET2_T4_E12temp_storage+32];
	add.s64 	%rd425, %rd423, %rd424;
	ld.shared.u64 	%rd426, [_ZZN3cub18CUB_300001_SM_10006detail6reduce18DeviceReduceKernelINS2_10policy_hubIljN4cuda3std3__44plusIlEEE10Policy1000EN6thrust24THRUST_300001_SM_1000_NS18transform_iteratorI16isNotZeroFunctorNSD_6detail15normal_iteratorINSD_10device_ptrIiEEEEllEEjS9_lNS7_10__identityEEEvT0_PT3_T1_NS0_13GridEvenShareISQ_EET2_T4_E12temp_storage+40];
	add.s64 	%rd427, %rd425, %rd426;
	ld.shared.u64 	%rd428, [_ZZN3cub18CUB_300001_SM_10006detail6reduce18DeviceReduceKernelINS2_10policy_hubIljN4cuda3std3__44plusIlEEE10Policy1000EN6thrust24THRUST_300001_SM_1000_NS18transform_iteratorI16isNotZeroFunctorNSD_6detail15normal_iteratorINSD_10device_ptrIiEEEEllEEjS9_lNS7_10__identityEEEvT0_PT3_T1_NS0_13GridEvenShareISQ_EET2_T4_E12temp_storage+48];
	add.s64 	%rd429, %rd427, %rd428;
	ld.shared.u64 	%rd430, [_ZZN3cub18CUB_300001_SM_10006detail6reduce18DeviceReduceKernelINS2_10policy_hubIljN4cuda3std3__44plusIlEEE10Policy1000EN6thrust24THRUST_300001_SM_1000_NS18transform_iteratorI16isNotZeroFunctorNSD_6detail15normal_iteratorINSD_10device_ptrIiEEEEllEEjS9_lNS7_10__identityEEEvT0_PT3_T1_NS0_13GridEvenShareISQ_EET2_T4_E12temp_storage+56];
	add.s64 	%rd431, %rd429, %rd430;
	ld.shared.u64 	%rd432, [_ZZN3cub18CUB_300001_SM_10006detail6reduce18DeviceReduceKernelINS2_10policy_hubIljN4cuda3std3__44plusIlEEE10Policy1000EN6thrust24THRUST_300001_SM_1000_NS18transform_iteratorI16isNotZeroFunctorNSD_6detail15normal_iteratorINSD_10device_ptrIiEEEEllEEjS9_lNS7_10__identityEEEvT0_PT3_T1_NS0_13GridEvenShareISQ_EET2_T4_E12temp_storage+64];
	add.s64 	%rd433, %rd431, %rd432;
	ld.shared.u64 	%rd434, [_ZZN3cub18CUB_300001_SM_10006detail6reduce18DeviceReduceKernelINS2_10policy_hubIljN4cuda3std3__44plusIlEEE10Policy1000EN6thrust24THRUST_300001_SM_1000_NS18transform_iteratorI16isNotZeroFunctorNSD_6detail15normal_iteratorINSD_10device_ptrIiEEEEllEEjS9_lNS7_10__identityEEEvT0_PT3_T1_NS0_13GridEvenShareISQ_EET2_T4_E12temp_storage+72];
	add.s64 	%rd435, %rd433, %rd434;
	ld.shared.u64 	%rd436, [_ZZN3cub18CUB_300001_SM_10006detail6reduce18DeviceReduceKernelINS2_10policy_hubIljN4cuda3std3__44plusIlEEE10Policy1000EN6thrust24THRUST_300001_SM_1000_NS18transform_iteratorI16isNotZeroFunctorNSD_6detail15normal_iteratorINSD_10device_ptrIiEEEEllEEjS9_lNS7_10__identityEEEvT0_PT3_T1_NS0_13GridEvenShareISQ_EET2_T4_E12temp_storage+80];
	add.s64 	%rd437, %rd435, %rd436;
	ld.shared.u64 	%rd438, [_ZZN3cub18CUB_300001_SM_10006detail6reduce18DeviceReduceKernelINS2_10policy_hubIljN4cuda3std3__44plusIlEEE10Policy1000EN6thrust24THRUST_300001_SM_1000_NS18transform_iteratorI16isNotZeroFunctorNSD_6detail15normal_iteratorINSD_10device_ptrIiEEEEllEEjS9_lNS7_10__identityEEEvT0_PT3_T1_NS0_13GridEvenShareISQ_EET2_T4_E12temp_storage+88];
	add.s64 	%rd439, %rd437, %rd438;
	ld.shared.u64 	%rd440, [_ZZN3cub18CUB_300001_SM_10006detail6reduce18DeviceReduceKernelINS2_10policy_hubIljN4cuda3std3__44plusIlEEE10Policy1000EN6thrust24THRUST_300001_SM_1000_NS18transform_iteratorI16isNotZeroFunctorNSD_6detail15normal_iteratorINSD_10device_ptrIiEEEEllEEjS9_lNS7_10__identityEEEvT0_PT3_T1_NS0_13GridEvenShareISQ_EET2_T4_E12temp_storage+96];
	add.s64 	%rd441, %rd439, %rd440;
	ld.shared.u64 	%rd442, [_ZZN3cub18CUB_300001_SM_10006detail6reduce18DeviceReduceKernelINS2_10policy_hubIljN4cuda3std3__44plusIlEEE10Policy1000EN6thrust24THRUST_300001_SM_1000_NS18transform_iteratorI16isNotZeroFunctorNSD_6detail15normal_iteratorINSD_10device_ptrIiEEEEllEEjS9_lNS7_10__identityEEEvT0_PT3_T1_NS0_13GridEvenShareISQ_EET2_T4_E12temp_storage+104];
	add.s64 	%rd443, %rd441, %rd442;
	ld.shared.u64 	%rd444, [_ZZN3cub18CUB_300001_SM_10006detail6reduce18DeviceReduceKernelINS2_10policy_hubIljN4cuda3std3__44plusIlEEE10Policy1000EN6thrust24THRUST_300001_SM_1000_NS18transform_iteratorI16isNotZeroFunctorNSD_6detail15normal_iteratorINSD_10device_ptrIiEEEEllEEjS9_lNS7_10__identityEEEvT0_PT3_T1_NS0_13GridEvenShareISQ_EET2_T4_E12temp_storage+112];
	add.s64 	%rd445, %rd443, %rd444;
	ld.shared.u64 	%rd446, [_ZZN3cub18CUB_300001_SM_10006detail6reduce18DeviceReduceKernelINS2_10policy_hubIljN4cuda3std3__44plusIlEEE10Policy1000EN6thrust24THRUST_300001_SM_1000_NS18transform_iteratorI16isNotZeroFunctorNSD_6detail15normal_iteratorINSD_10device_ptrIiEEEEllEEjS9_lNS7_10__identityEEEvT0_PT3_T1_NS0_13GridEvenShareISQ_EET2_T4_E12temp_storage+120];
	add.s64 	%rd447, %rd445, %rd446;
	ld.shared.u64 	%rd448, [_ZZN3cub18CUB_300001_SM_10006detail6reduce18DeviceReduceKernelINS2_10policy_hubIljN4cuda3std3__44plusIlEEE10Policy1000EN6thrust24THRUST_300001_SM_1000_NS18transform_iteratorI16isNotZeroFunctorNSD_6detail15normal_iteratorINSD_10device_ptrIiEEEEllEEjS9_lNS7_10__identityEEEvT0_PT3_T1_NS0_13GridEvenShareISQ_EET2_T4_E12temp_storage+128];
	add.s64 	%rd449, %rd447, %rd448;
	ld.shared.u64 	%rd450, [_ZZN3cub18CUB_300001_SM_10006detail6reduce18DeviceReduceKernelINS2_10policy_hubIljN4cuda3std3__44plusIlEEE10Policy1000EN6thrust24THRUST_300001_SM_1000_NS18transform_iteratorI16isNotZeroFunctorNSD_6detail15normal_iteratorINSD_10device_ptrIiEEEEllEEjS9_lNS7_10__identityEEEvT0_PT3_T1_NS0_13GridEvenShareISQ_EET2_T4_E12temp_storage+136];
	add.s64 	%rd475, %rd449, %rd450;
	bra.uni 	$L__BB6_48;
$L__BB6_22:
	// begin inline asm
	mov.u32 %r282, %laneid;
	// end inline asm
	and.b32  	%r333, %r7, 992;
	add.s32 	%r334, %r333, 32;
	setp.gt.u32 	%p107, %r334, %r6;
	not.b32 	%r335, %r333;
	add.s32 	%r336, %r6, %r335;
	selp.b32 	%r331, %r336, 31, %p107;
	mov.b64 	{%r284, %r289}, %rd464;
	mov.b32 	%r290, 1;
	mov.b32 	%r332, -1;
	// begin inline asm
	shfl.sync.down.b32 %r283, %r284, %r290, %r331, %r332;
	// end inline asm
	// begin inline asm
	shfl.sync.down.b32 %r288, %r289, %r290, %r331, %r332;
	// end inline asm
	mov.b64 	%rd350, {%r283, %r288};
	setp.lt.s32 	%p108, %r282, %r331;
	selp.b64 	%rd351, %rd350, 0, %p108;
	add.s64 	%rd352, %rd351, %rd464;
	mov.b64 	{%r294, %r299}, %rd352;
	mov.b32 	%r300, 2;
	// begin inline asm
	shfl.sync.down.b32 %r293, %r294, %r300, %r331, %r332;
	// end inline asm
	// begin inline asm
	shfl.sync.down.b32 %r298, %r299, %r300, %r331, %r332;
	// end inline asm
	mov.b64 	%rd353, {%r293, %r298};
	add.s32 	%r337, %r282, 2;
	setp.gt.s32 	%p109, %r337, %r331;
	selp.b64 	%rd354, 0, %rd353, %p109;
	add.s64 	%rd355, %rd354, %rd352;
	mov.b64 	{%r304, %r309}, %rd355;
	mov.b32 	%r310, 4;
	// begin inline asm
	shfl.sync.down.b32 %r303, %r304, %r310, %r331, %r332;
	// end inline asm
	// begin inline asm
	shfl.sync.down.b32 %r308, %r309, %r310, %r331, %r332;
	// end inline asm
	mov.b64 	%rd356, {%r303, %r308};
	add.s32 	%r338, %r282, 4;
	setp.gt.s32 	%p110, %r338, %r331;
	selp.b64 	%rd357, 0, %rd356, %p110;
	add.s64 	%rd358, %rd357, %rd355;
	mov.b64 	{%r314, %r319}, %rd358;
	mov.b32 	%r320, 8;
	// begin inline asm
	shfl.sync.down.b32 %r313, %r314, %r320, %r331, %r332;
	// end inline asm
	// begin inline asm
	shfl.sync.down.b32 %r318, %r319, %r320, %r331, %r332;
	// end inline asm
	mov.b64 	%rd359, {%r313, %r318};
	add.s32 	%r339, %r282, 8;
	setp.gt.s32 	%p111, %r339, %r331;
	selp.b64 	%rd360, 0, %rd359, %p111;
	add.s64 	%rd361, %rd360, %rd358;
	mov.b64 	{%r324, %r329}, %rd361;
	mov.b32 	%r330, 16;
	// begin inline asm
	shfl.sync.down.b32 %r323, %r324, %r330, %r331, %r332;
	// end inline asm
	// begin inline asm
	shfl.sync.down.b32 %r328, %r329, %r330, %r331, %r332;
	// end inline asm
	mov.b64 	%rd362, {%r323, %r328};
	add.s32 	%r340, %r282, 16;
	setp.gt.s32 	%p112, %r340, %r331;
	selp.b64 	%rd363, 0, %rd362, %p112;
	add.s64 	%rd475, %rd363, %rd361;
	setp.ne.s32 	%p113, %r282, 0;
	@%p113 bra 	$L__BB6_24;
	shr.u32 	%r341, %r7, 2;
	and.b32  	%r342, %r341, 248;
	mov.u32 	%r343, _ZZN3cub18CUB_300001_SM_10006detail6reduce18DeviceReduceKernelINS2_10policy_hubIljN4cuda3std3__44plusIlEEE10Policy1000EN6thrust24THRUST_300001_SM_1000_NS18transform_iteratorI16isNotZeroFunctorNSD_6detail15normal_iteratorINSD_10device_ptrIiEEEEllEEjS9_lNS7_10__identityEEEvT0_PT3_T1_NS0_13GridEvenShareISQ_EET2_T4_E12temp_storage;
	add.s32 	%r344, %r343, %r342;
	st.shared.u64 	[%r344+16], %rd475;
$L__BB6_24:
	bar.sync 	0;
	setp.ne.s32 	%p114, %r7, 0;
	@%p114 bra 	$L__BB6_48;
	setp.gt.u32 	%p115, %r6, 32;
	ld.shared.u64 	%rd364, [_ZZN3cub18CUB_300001_SM_10006detail6reduce18DeviceReduceKernelINS2_10policy_hubIljN4cuda3std3__44plusIlEEE10Policy1000EN6thrust24THRUST_300001_SM_1000_NS18transform_iteratorI16isNotZeroFunctorNSD_6detail15normal_iteratorINSD_10device_ptrIiEEEEllEEjS9_lNS7_10__identityEEEvT0_PT3_T1_NS0_13GridEvenShareISQ_EET2_T4_E12temp_storage+24];
	selp.b64 	%rd365, %rd364, 0, %p115;
	add.s64 	%rd366, %rd365, %rd475;
	setp.gt.u32 	%p116, %r6, 64;
	ld.shared.u64 	%rd367, [_ZZN3cub18CUB_300001_SM_10006detail6reduce18DeviceReduceKernelINS2_10policy_hubIljN4cuda3std3__44plusIlEEE10Policy1000EN6thrust24THRUST_300001_SM_1000_NS18transform_iteratorI16isNotZeroFunctorNSD_6detail15normal_iteratorINSD_10device_ptrIiEEEEllEEjS9_lNS7_10__identityEEEvT0_PT3_T1_NS0_13GridEvenShareISQ_EET2_T4_E12temp_storage+32];
	selp.b64 	%rd368, %rd367, 0, %p116;
	add.s64 	%rd369, %rd366, %rd368;
	setp.gt.u32 	%p117, %r6, 96;
	ld.shared.u64 	%rd370, [_ZZN3cub18CUB_300001_SM_10006detail6reduce18DeviceReduceKernelINS2_10policy_hubIljN4cuda3std3__44plusIlEEE10Policy1000EN6thrust24THRUST_300001_SM_1000_NS18transform_iteratorI16isNotZeroFunctorNSD_6detail15normal_iteratorINSD_10device_ptrIiEEEEllEEjS9_lNS7_10__identityEEEvT0_PT3_T1_NS0_13GridEvenShareISQ_EET2_T4_E12temp_storage+40];
	selp.b64 	%rd371, %rd370, 0, %p117;
	add.s64 	%rd372, %rd369, %rd371;
	setp.gt.u32 	%p118, %r6, 128;
	ld.shared.u64 	%rd373, [_ZZN3cub18CUB_300001_SM_10006detail6reduce18DeviceReduceKernelINS2_10policy_hubIljN4cuda3std3__44plusIlEEE10Policy1000EN6thrust24THRUST_300001_SM_1000_NS18transform_iteratorI16isNotZeroFunctorNSD_6detail15normal_iteratorINSD_10device_ptrIiEEEEllEEjS9_lNS7_10__identityEEEvT0_PT3_T1_NS0_13GridEvenShareISQ_EET2_T4_E12temp_storage+48];
	selp.b64 	%rd374, %rd373, 0, %p118;
	add.s64 	%rd375, %rd372, %rd374;
	setp.gt.u32 	%p119, %r6, 160;
	ld.shared.u64 	%rd376, [_ZZN3cub18CUB_300001_SM_10006detail6reduce18DeviceReduceKernelINS2_10policy_hubIljN4cuda3std3__44plusIlEEE10Policy1000EN6thrust24THRUST_300001_SM_1000_NS18transform_iteratorI16isNotZeroFunctorNSD_6detail15normal_iteratorINSD_10device_ptrIiEEEEllEEjS9_lNS7_10__identityEEEvT0_PT3_T1_NS0_13GridEvenShareISQ_EET2_T4_E12temp_storage+56];
	selp.b64 	%rd377, %rd376, 0, %p119;
	add.s64 	%rd378, %rd375, %rd377;
	setp.gt.u32 	%p120, %r6, 192;
	ld.shared.u64 	%rd379, [_ZZN3cub18CUB_300001_SM_10006detail6reduce18DeviceReduceKernelINS2_10policy_hubIljN4cuda3std3__44plusIlEEE10Policy1000EN6thrust24THRUST_300001_SM_1000_NS18transform_iteratorI16isNotZeroFunctorNSD_6detail15normal_iteratorINSD_10device_ptrIiEEEEllEEjS9_lNS7_10__identityEEEvT0_PT3_T1_NS0_13GridEvenShareISQ_EET2_T4_E12temp_storage+64];
	selp.b64 	%rd380, %rd379, 0, %p120;
	add.s64 	%rd381, %rd378, %rd380;
	setp.gt.u32 	%p121, %r6, 224;
	ld.shared.u64 	%rd382, [_ZZN3cub18CUB_300001_SM_10006detail6reduce18DeviceReduceKernelINS2_10policy_hubIljN4cuda3std3__44plusIlEEE10Policy1000EN6thrust24THRUST_300001_SM_1000_NS18transform_iteratorI16isNotZeroFunctorNSD_6detail15normal_iteratorINSD_10device_ptrIiEEEEllEEjS9_lNS7_10__identityEEEvT0_PT3_T1_NS0_13GridEvenShareISQ_EET2_T4_E12temp_storage+72];
	selp.b64 	%rd383, %rd382, 0, %p121;
	add.s64 	%rd384, %rd381, %rd383;
	setp.gt.u32 	%p122, %r6, 256;
	ld.shared.u64 	%rd385, [_ZZN3cub18CUB_300001_SM_10006detail6reduce18DeviceReduceKernelINS2_10policy_hubIljN4cuda3std3__44plusIlEEE10Policy1000EN6thrust24THRUST_300001_SM_1000_NS18transform_iteratorI16isNotZeroFunctorNSD_6detail15normal_iteratorINSD_10device_ptrIiEEEEllEEjS9_lNS7_10__identityEEEvT0_PT3_T1_NS0_13GridEvenShareISQ_EET2_T4_E12temp_storage+80];
	selp.b64 	%rd386, %rd385, 0, %p122;
	add.s64 	%rd387, %rd384, %rd386;
	setp.gt.u32 	%p123, %r6, 288;
	ld.shared.u64 	%rd388, [_ZZN3cub18CUB_300001_SM_10006detail6reduce18DeviceReduceKernelINS2_10policy_hubIljN4cuda3std3__44plusIlEEE10Policy1000EN6thrust24THRUST_300001_SM_1000_NS18transform_iteratorI16isNotZeroFunctorNSD_6detail15normal_iteratorINSD_10device_ptrIiEEEEllEEjS9_lNS7_10__identityEEEvT0_PT3_T1_NS0_13GridEvenShareISQ_EET2_T4_E12temp_storage+88];
	selp.b64 	%rd389, %rd388, 0, %p123;
	add.s64 	%rd390, %rd387, %rd389;
	setp.gt.u32 	%p124, %r6, 320;
	ld.shared.u64 	%rd391, [_ZZN3cub18CUB_300001_SM_10006detail6reduce18DeviceReduceKernelINS2_10policy_hubIljN4cuda3std3__44plusIlEEE10Policy1000EN6thrust24THRUST_300001_SM_1000_NS18transform_iteratorI16isNotZeroFunctorNSD_6detail15normal_iteratorINSD_10device_ptrIiEEEEllEEjS9_lNS7_10__identityEEEvT0_PT3_T1_NS0_13GridEvenShareISQ_EET2_T4_E12temp_storage+96];
	selp.b64 	%rd392, %rd391, 0, %p124;
	add.s64 	%rd393, %rd390, %rd392;
	setp.gt.u32 	%p125, %r6, 352;
	ld.shared.u64 	%rd394, [_ZZN3cub18CUB_300001_SM_10006detail6reduce18DeviceReduceKernelINS2_10policy_hubIljN4cuda3std3__44plusIlEEE10Policy1000EN6thrust24THRUST_300001_SM_1000_NS18transform_iteratorI16isNotZeroFunctorNSD_6detail15normal_iteratorINSD_10device_ptrIiEEEEllEEjS9_lNS7_10__identityEEEvT0_PT3_T1_NS0_13GridEvenShareISQ_EET2_T4_E12temp_storage+104];
	selp.b64 	%rd395, %rd394, 0, %p125;
	add.s64 	%rd396, %rd393, %rd395;
	setp.gt.u32 	%p126, %r6, 384;
	ld.shared.u64 	%rd397, [_ZZN3cub18CUB_300001_SM_10006detail6reduce18DeviceReduceKernelINS2_10policy_hubIljN4cuda3std3__44plusIlEEE10Policy1000EN6thrust24THRUST_300001_SM_1000_NS18transform_iteratorI16isNotZeroFunctorNSD_6detail15normal_iteratorINSD_10device_ptrIiEEEEllEEjS9_lNS7_10__identityEEEvT0_PT3_T1_NS0_13GridEvenShareISQ_EET2_T4_E12temp_storage+112];
	selp.b64 	%rd398, %rd397, 0, %p126;
	add.s64 	%rd399, %rd396, %rd398;
	setp.gt.u32 	%p127, %r6, 416;
	ld.shared.u64 	%rd400, [_ZZN3cub18CUB_300001_SM_10006detail6reduce18DeviceReduceKernelINS2_10policy_hubIljN4cuda3std3__44plusIlEEE10Policy1000EN6thrust24THRUST_300001_SM_1000_NS18transform_iteratorI16isNotZeroFunctorNSD_6detail15normal_iteratorINSD_10device_ptrIiEEEEllEEjS9_lNS7_10__identityEEEvT0_PT3_T1_NS0_13GridEvenShareISQ_EET2_T4_E12temp_storage+120];
	selp.b64 	%rd401, %rd400, 0, %p127;
	add.s64 	%rd402, %rd399, %rd401;
	setp.gt.u32 	%p128, %r6, 448;
	ld.shared.u64 	%rd403, [_ZZN3cub18CUB_300001_SM_10006detail6reduce18DeviceReduceKernelINS2_10policy_hubIljN4cuda3std3__44plusIlEEE10Policy1000EN6thrust24THRUST_300001_SM_1000_NS18transform_iteratorI16isNotZeroFunctorNSD_6detail15normal_iteratorINSD_10device_ptrIiEEEEllEEjS9_lNS7_10__identityEEEvT0_PT3_T1_NS0_13GridEvenShareISQ_EET2_T4_E12temp_storage+128];
	selp.b64 	%rd404, %rd403, 0, %p128;
	add.s64 	%rd405, %rd402, %rd404;
	setp.gt.u32 	%p129, %r6, 480;
	ld.shared.u64 	%rd406, [_ZZN3cub18CUB_300001_SM_10006detail6reduce18DeviceReduceKernelINS2_10policy_hubIljN4cuda3std3__44plusIlEEE10Policy1000EN6thrust24THRUST_300001_SM_1000_NS18transform_iteratorI16isNotZeroFunctorNSD_6detail15normal_iteratorINSD_10device_ptrIiEEEEllEEjS9_lNS7_10__identityEEEvT0_PT3_T1_NS0_13GridEvenShareISQ_EET2_T4_E12temp_storage+136];
	selp.b64 	%rd407, %rd406, 0, %p129;
	add.s64 	%rd475, %rd405, %rd407;
	bra.uni 	$L__BB6_48;
$L__BB6_26:
	mov.u32 	%r35, %tid.x;
	add.s32 	%r72, %r414, %r35;
	mul.wide.u32 	%rd42, %r72, 4;
	add.s64 	%rd43, %rd1, %rd42;
	ld.global.u32 	%r73, [%rd43];
	setp.ne.s32 	%p2, %r73, 0;
	selp.u64 	%rd44, 1, 0, %p2;
	ld.global.u32 	%r74, [%rd43+2048];
	setp.ne.s32 	%p3, %r74, 0;
	selp.u64 	%rd45, 1, 0, %p3;
	ld.global.u32 	%r75, [%rd43+4096];
	setp.ne.s32 	%p4, %r75, 0;
	selp.u64 	%rd46, 1, 0, %p4;
	ld.global.u32 	%r76, [%rd43+6144];
	setp.ne.s32 	%p5, %r76, 0;
	selp.u64 	%rd47, 1, 0, %p5;
	ld.global.u32 	%r77, [%rd43+8192];
	setp.ne.s32 	%p6, %r77, 0;
	selp.u64 	%rd48, 1, 0, %p6;
	ld.global.u32 	%r78, [%rd43+10240];
	setp.ne.s32 	%p7, %r78, 0;
	selp.u64 	%rd49, 1, 0, %p7;
	ld.global.u32 	%r79, [%rd43+12288];
	setp.ne.s32 	%p8, %r79, 0;
	selp.u64 	%rd50, 1, 0, %p8;
	add.s64 	%rd51, %rd45, %rd44;
	add.s64 	%rd52, %rd51, %rd46;
	add.s64 	%rd53, %rd52, %rd47;
	add.s64 	%rd54, %rd53, %rd48;
	add.s64 	%rd55, %rd54, %rd49;
	add.s64 	%rd474, %rd55, %rd50;
	setp.lt.u32 	%p9, %r6, %r4;
	@%p9 bra 	$L__BB6_44;
	add.s32 	%r36, %r4, %r414;
	not.b32 	%r81, %r35;
	add.s32 	%r82, %r81, %r1;
	sub.s32 	%r83, %r82, %r4;
	sub.s32 	%r411, %r83, %r414;
	add.s32 	%r84, %r36, %r35;
	add.s32 	%r410, %r84, 4096;
	mov.b32 	%r413, 0;
	cvt.u64.u32 	%rd57, %r35;
	mov.u32 	%r412, %r36;
$L__BB6_28:
	add.s32 	%r414, %r414, %r4;
	add.s32 	%r85, %r1, -3584;
	setp.gt.u32 	%p10, %r414, %r85;
	@%p10 bra 	$L__BB6_30;
	cvt.u64.u32 	%rd56, %r414;
	add.s64 	%rd58, %rd57, %rd56;
	shl.b64 	%rd59, %rd58, 2;
	add.s64 	%rd60, %rd1, %rd59;
	ld.global.u32 	%r86, [%rd60];
	setp.ne.s32 	%p11, %r86, 0;
	selp.u64 	%rd61, 1, 0, %p11;
	ld.global.u32 	%r87, [%rd60+2048];
	setp.ne.s32 	%p12, %r87, 0;
	selp.u64 	%rd62, 1, 0, %p12;
	ld.global.u32 	%r88, [%rd60+4096];
	setp.ne.s32 	%p13, %r88, 0;
	selp.u64 	%rd63, 1, 0, %p13;
	ld.global.u32 	%r89, [%rd60+6144];
	setp.ne.s32 	%p14, %r89, 0;
	selp.u64 	%rd64, 1, 0, %p14;
	ld.global.u32 	%r90, [%rd60+8192];
	setp.ne.s32 	%p15, %r90, 0;
	selp.u64 	%rd65, 1, 0, %p15;
	ld.global.u32 	%r91, [%rd60+10240];
	setp.ne.s32 	%p16, %r91, 0;
	selp.u64 	%rd66, 1, 0, %p16;
	ld.global.u32 	%r92, [%rd60+12288];
	setp.ne.s32 	%p17, %r92, 0;
	selp.u64 	%rd67, 1, 0, %p17;
	add.s64 	%rd68, %rd474, %rd61;
	add.s64 	%rd69, %rd68, %rd62;
	add.s64 	%rd70, %rd69, %rd63;
	add.s64 	%rd71, %rd70, %rd64;
	add.s64 	%rd72, %rd71, %rd65;
	add.s64 	%rd73, %rd72, %rd66;
	add.s64 	%rd474, %rd73, %rd67;
	sub.s32 	%r93, %r1, %r414;
	setp.lt.u32 	%p18, %r93, %r4;
	add.s32 	%r413, %r413, 1;
	add.s32 	%r412, %r412, %r4;
	sub.s32 	%r411, %r411, %r4;
	add.s32 	%r410, %r410, %r4;
	@%p18 bra 	$L__BB6_44;
	bra.uni 	$L__BB6_28;
$L__BB6_30:
	setp.le.u32 	%p19, %r1, %r414;
	sub.s32 	%r94, %r1, %r414;
	setp.ge.s32 	%p20, %r35, %r94;
	or.pred  	%p21, %p19, %p20;
	@%p21 bra 	$L__BB6_44;
	not.b32 	%r96, %r35;
	add.s32 	%r97, %r1, %r96;
	sub.s32 	%r98, %r97, %r36;
	mul.lo.s32 	%r99, %r2, %r413;
	mad.lo.s32 	%r100, %r99, -3584, %r98;
	shr.u32 	%r101, %r100, 9;
	add.s32 	%r49, %r101, 1;
	and.b32  	%r50, %r49, 15;
	setp.lt.u32 	%p22, %r100, 7680;
	mov.u32 	%r419, %r35;
	@%p22 bra 	$L__BB6_35;
	or.b32  	%r417, %r35, 4096;
	shr.u32 	%r102, %r411, 9;
	add.s32 	%r103, %r102, 1;
	and.b32  	%r104, %r103, 16777200;
	neg.s32 	%r415, %r104;
$L__BB6_33:
	.pragma "nounroll";
	add.s32 	%r105, %r410, -4096;
	mul.wide.u32 	%rd75, %r105, 4;
	add.s64 	%rd76, %rd1, %rd75;
	ld.global.u32 	%r106, [%rd76];
	setp.ne.s32 	%p23, %r106, 0;
	selp.u64 	%rd77, 1, 0, %p23;
	add.s64 	%rd78, %rd474, %rd77;
	add.s32 	%r107, %r410, -3584;
	mul.wide.u32 	%rd79, %r107, 4;
	add.s64 	%rd80, %rd1, %rd79;
	ld.global.u32 	%r108, [%rd80];
	setp.ne.s32 	%p24, %r108, 0;
	selp.u64 	%rd81, 1, 0, %p24;
	add.s64 	%rd82, %rd78, %rd81;
	add.s32 	%r109, %r410, -3072;
	mul.wide.u32 	%rd83, %r109, 4;
	add.s64 	%rd84, %rd1, %rd83;
	ld.global.u32 	%r110, [%rd84];
	setp.ne.s32 	%p25, %r110, 0;
	selp.u64 	%rd85, 1, 0, %p25;
	add.s64 	%rd86, %rd82, %rd85;
	add.s32 	%r111, %r410, -2560;
	mul.wide.u32 	%rd87, %r111, 4;
	add.s64 	%rd88, %rd1, %rd87;
	ld.global.u32 	%r112, [%rd88];
	setp.ne.s32 	%p26, %r112, 0;
	selp.u64 	%rd89, 1, 0, %p26;
	add.s64 	%rd90, %rd86, %rd89;
	add.s32 	%r113, %r410, -2048;
	mul.wide.u32 	%rd91, %r113, 4;
	add.s64 	%rd92, %rd1, %rd91;
	ld.global.u32 	%r114, [%rd92];
	setp.ne.s32 	%p27, %r114, 0;
	selp.u64 	%rd93, 1, 0, %p27;
	add.s64 	%rd94, %rd90, %rd93;
	add.s32 	%r115, %r410, -1536;
	mul.wide.u32 	%rd95, %r115, 4;
	add.s64 	%rd96, %rd1, %rd95;
	ld.global.u32 	%r116, [%rd96];
	setp.ne.s32 	%p28, %r116, 0;
	selp.u64 	%rd97, 1, 0, %p28;
	add.s64 	%rd98, %rd94, %rd97;
	add.s32 	%r117, %r410, -1024;
	mul.wide.u32 	%rd99, %r117, 4;
	add.s64 	%rd100, %rd1, %rd99;
	ld.global.u32 	%r118, [%rd100];
	setp.ne.s32 	%p29, %r118, 0;
	selp.u64 	%rd101, 1, 0, %p29;
	add.s64 	%rd102, %rd98, %rd101;
	add.s32 	%r119, %r410, 3584;
	add.s32 	%r120, %r410, -512;
	mul.wide.u32 	%rd103, %r120, 4;
	add.s64 	%rd104, %rd1, %rd103;
	ld.global.u32 	%r121, [%rd104];
	setp.ne.s32 	%p30, %r121, 0;
	selp.u64 	%rd105, 1, 0, %p30;
	add.s64 	%rd106, %rd102, %rd105;
	mul.wide.u32 	%rd107, %r410, 4;
	add.s64 	%rd108, %rd1, %rd107;
	ld.global.u32 	%r122, [%rd108];
	setp.ne.s32 	%p31, %r122, 0;
	selp.u64 	%rd109, 1, 0, %p31;
	add.s64 	%rd110, %rd106, %rd109;
	add.s32 	%r123, %r410, 512;
	mul.wide.u32 	%rd111, %r123, 4;
	add.s64 	%rd112, %rd1, %rd111;
	ld.global.u32 	%r124, [%rd112];
	setp.ne.s32 	%p32, %r124, 0;
	selp.u64 	%rd113, 1, 0, %p32;
	add.s64 	%rd114, %rd110, %rd113;
	add.s32 	%r125, %r410, 1024;
	mul.wide.u32 	%rd115, %r125, 4;
	add.s64 	%rd116, %rd1, %rd115;
	ld.global.u32 	%r126, [%rd116];
	setp.ne.s32 	%p33, %r126, 0;
	selp.u64 	%rd117, 1, 0, %p33;
	add.s64 	%rd118, %rd114, %rd117;
	add.s32 	%r127, %r410, 1536;
	mul.wide.u32 	%rd119, %r127, 4;
	add.s64 	%rd120, %rd1, %rd119;
	ld.global.u32 	%r128, [%rd120];
	setp.ne.s32 	%p34, %r128, 0;
	selp.u64 	%rd121, 1, 0, %p34;
	add.s64 	%rd122, %rd118, %rd121;
	add.s32 	%r129, %r410, 2048;
	mul.wide.u32 	%rd123, %r129, 4;
	add.s64 	%rd124, %rd1, %rd123;
	ld.global.u32 	%r130, [%rd124];
	setp.ne.s32 	%p35, %r130, 0;
	selp.u64 	%rd125, 1, 0, %p35;
	add.s64 	%rd126, %rd122, %rd125;
	add.s32 	%r131, %r410, 2560;
	mul.wide.u32 	%rd127, %r131, 4;
	add.s64 	%rd128, %rd1, %rd127;
	ld.global.u32 	%r132, [%rd128];
	setp.ne.s32 	%p36, %r132, 0;
	selp.u64 	%rd129, 1, 0, %p36;
	add.s64 	%rd130, %rd126, %rd129;
	add.s32 	%r133, %r410, 3072;
	mul.wide.u32 	%rd131, %r133, 4;
	add.s64 	%rd132, %rd1, %rd131;
	ld.global.u32 	%r134, [%rd132];
	setp.ne.s32 	%p37, %r134, 0;
	selp.u64 	%rd133, 1, 0, %p37;
	add.s64 	%rd134, %rd130, %rd133;
	mul.wide.u32 	%rd135, %r119, 4;
	add.s64 	%rd136, %rd1, %rd135;
	ld.global.u32 	%r135, [%rd136];
	setp.ne.s32 	%p38, %r135, 0;
	selp.u64 	%rd137, 1, 0, %p38;
	add.s64 	%rd474, %rd134, %rd137;
	add.s32 	%r417, %r417, 8192;
	add.s32 	%r410, %r410, 8192;
	add.s32 	%r415, %r415, 16;
	setp.ne.s32 	%p39, %r415, 0;
	@%p39 bra 	$L__BB6_33;
	add.s32 	%r419, %r417, -4096;
$L__BB6_35:
	setp.eq.s32 	%p40, %r50, 0;
	@%p40 bra 	$L__BB6_44;
	and.b32  	%r61, %r49, 7;
	setp.lt.u32 	%p41, %r50, 8;
	@%p41 bra 	$L__BB6_38;
	add.s32 	%r136, %r419, %r414;
	mul.wide.u32 	%rd139, %r136, 4;
	add.s64 	%rd140, %rd1, %rd139;
	ld.global.u32 	%r137, [%rd140];
	setp.ne.s32 	%p42, %r137, 0;
	selp.u64 	%rd141, 1, 0, %p42;
	add.s64 	%rd142, %rd474, %rd141;
	add.s32 	%r138, %r136, 512;
	mul.wide.u32 	%rd143, %r138, 4;
	add.s64 	%rd144, %rd1, %rd143;
	ld.global.u32 	%r139, [%rd144];
	setp.ne.s32 	%p43, %r139, 0;
	selp.u64 	%rd145, 1, 0, %p43;
	add.s64 	%rd146, %rd142, %rd145;
	add.s32 	%r140, %r136, 1024;
	mul.wide.u32 	%rd147, %r140, 4;
	add.s64 	%rd148, %rd1, %rd147;
	ld.global.u32 	%r141, [%rd148];
	setp.ne.s32 	%p44, %r141, 0;
	selp.u64 	%rd149, 1, 0, %p44;
	add.s64 	%rd150, %rd146, %rd149;
	add.s32 	%r142, %r136, 1536;
	mul.wide.u32 	%rd151, %r142, 4;
	add.s64 	%rd152, %rd1, %rd151;
	ld.global.u32 	%r143, [%rd152];
	setp.ne.s32 	%p45, %r143, 0;
	selp.u64 	%rd153, 1, 0, %p45;
	add.s64 	%rd154, %rd150, %rd153;
	add.s32 	%r144, %r136, 2048;
	mul.wide.u32 	%rd155, %r144, 4;
	add.s64 	%rd156, %rd1, %rd155;
	ld.global.u32 	%r145, [%rd156];
	setp.ne.s32 	%p46, %r145, 0;
	selp.u64 	%rd157, 1, 0, %p46;
	add.s64 	%rd158, %rd154, %rd157;
	add.s32 	%r146, %r136, 2560;
	mul.wide.u32 	%rd159, %r146, 4;
	add.s64 	%rd160, %rd1, %rd159;
	ld.global.u32 	%r147, [%rd160];
	setp.ne.s32 	%p47, %r147, 0;
	selp.u64 	%rd161, 1, 0, %p47;
	add.s64 	%rd162, %rd158, %rd161;
	add.s32 	%r148, %r136, 3072;
	mul.wide.u32 	%rd163, %r148, 4;
	add.s64 	%rd164, %rd1, %rd163;
	ld.global.u32 	%r149, [%rd164];
	setp.ne.s32 	%p48, %r149, 0;
	selp.u64 	%rd165, 1, 0, %p48;
	add.s64 	%rd166, %rd162, %rd165;
	add.s32 	%r150, %r136, 3584;
	mul.wide.u32 	%rd167, %r150, 4;
	add.s64 	%rd168, %rd1, %rd167;
	ld.global.u32 	%r151, [%rd168];
	setp.ne.s32 	%p49, %r151, 0;
	selp.u64 	%rd169, 1, 0, %p49;
	add.s64 	%rd474, %rd166, %rd169;
	add.s32 	%r419, %r419, 4096;
$L__BB6_38:
	setp.eq.s32 	%p50, %r61, 0;
	@%p50 bra 	$L__BB6_44;
	setp.lt.u32 	%p51, %r61, 4;
	@%p51 bra 	$L__BB6_41;
	add.s32 	%r152, %r419, %r414;
	mul.wide.u32 	%rd171, %r152, 4;
	add.s64 	%rd172, %rd1, %rd171;
	ld.global.u32 	%r153, [%rd172];
	setp.ne.s32 	%p52, %r153, 0;
	selp.u64 	%rd173, 1, 0, %p52;
	add.s64 	%rd174, %rd474, %rd173;
	add.s32 	%r154, %r152, 512;
	mul.wide.u32 	%rd175, %r154, 4;
	add.s64 	%rd176, %rd1, %rd175;
	ld.global.u32 	%r155, [%rd176];
	setp.ne.s32 	%p53, %r155, 0;
	selp.u64 	%rd177, 1, 0, %p53;
	add.s64 	%rd178, %rd174, %rd177;
	add.s32 	%r156, %r152, 1024;
	mul.wide.u32 	%rd179, %r156, 4;
	add.s64 	%rd180, %rd1, %rd179;
	ld.global.u32 	%r157, [%rd180];
	setp.ne.s32 	%p54, %r157, 0;
	selp.u64 	%rd181, 1, 0, %p54;
	add.s64 	%rd182, %rd178, %rd181;
	add.s32 	%r158, %r152, 1536;
	mul.wide.u32 	%rd183, %r158, 4;
	add.s64 	%rd184, %rd1, %rd183;
	ld.global.u32 	%r159, [%rd184];
	setp.ne.s32 	%p55, %r159, 0;
	selp.u64 	%rd185, 1, 0, %p55;
	add.s64 	%rd474, %rd182, %rd185;
	add.s32 	%r419, %r419, 2048;
$L__BB6_41:
	and.b32  	%r160, %r49, 3;
	setp.eq.s32 	%p56, %r160, 0;
	@%p56 bra 	$L__BB6_44;
	add.s32 	%r422, %r419, %r412;
	cvt.u16.u32 	%rs1, %r411;
	shr.u16 	%rs2, %rs1, 9;
	add.s16 	%rs3, %rs2, 1;
	cvt.u32.u16 	%r161, %rs3;
	and.b32  	%r162, %r161, 3;
	neg.s32 	%r421, %r162;
$L__BB6_43:
	.pragma "nounroll";
	mul.wide.u32 	%rd186, %r422, 4;
	add.s64 	%rd187, %rd1, %rd186;
	ld.global.u32 	%r163, [%rd187];
	setp.ne.s32 	%p57, %r163, 0;
	selp.u64 	%rd188, 1, 0, %p57;
	add.s64 	%rd474, %rd474, %rd188;
	add.s32 	%r422, %r422, 512;
	add.s32 	%r421, %r421, 1;
	setp.ne.s32 	%p58, %r421, 0;
	@%p58 bra 	$L__BB6_43;
$L__BB6_44:
	// begin inline asm
	mov.u32 %r164, %laneid;
	// end inline asm
	mov.b64 	{%r166, %r171}, %rd474;
	mov.b32 	%r172, 1;
	mov.b32 	%r213, 31;
	mov.b32 	%r214, -1;
	// begin inline asm
	shfl.sync.down.b32 %r165, %r166, %r172, %r213, %r214;
	// end inline asm
	// begin inline asm
	shfl.sync.down.b32 %r170, %r171, %r172, %r213, %r214;
	// end inline asm
	mov.b64 	%rd189, {%r165, %r170};
	setp.gt.s32 	%p59, %r164, 30;
	selp.b64 	%rd190, 0, %rd189, %p59;
	add.s64 	%rd191, %rd190, %rd474;
	mov.b64 	{%r176, %r181}, %rd191;
	mov.b32 	%r182, 2;
	// begin inline asm
	shfl.sync.down.b32 %r175, %r176, %r182, %r213, %r214;
	// end inline asm
	// begin inline asm
	shfl.sync.down.b32 %r180, %r181, %r182, %r213, %r214;
	// end inline asm
	mov.b64 	%rd192, {%r175, %r180};
	setp.gt.s32 	%p60, %r164, 29;
	selp.b64 	%rd193, 0, %rd192, %p60;
	add.s64 	%rd194, %rd193, %rd191;
	mov.b64 	{%r186, %r191}, %rd194;
	mov.b32 	%r192, 4;
	// begin inline asm
	shfl.sync.down.b32 %r185, %r186, %r192, %r213, %r214;
	// end inline asm
	// begin inline asm
	shfl.sync.down.b32 %r190, %r191, %r192, %r213, %r214;
	// end inline asm
	mov.b64 	%rd195, {%r185, %r190};
	setp.gt.s32 	%p61, %r164, 27;
	selp.b64 	%rd196, 0, %rd195, %p61;
	add.s64 	%rd197, %rd196, %rd194;
	mov.b64 	{%r196, %r201}, %rd197;
	mov.b32 	%r202, 8;
	// begin inline asm
	shfl.sync.down.b32 %r195, %r196, %r202, %r213, %r214;
	// end inline asm
	// begin inline asm
	shfl.sync.down.b32 %r200, %r201, %r202, %r213, %r214;
	// end inline asm
	mov.b64 	%rd198, {%r195, %r200};
	setp.gt.s32 	%p62, %r164, 23;
	selp.b64 	%rd199, 0, %rd198, %p62;
	add.s64 	%rd200, %rd199, %rd197;
	mov.b64 	{%r206, %r211}, %rd200;
	mov.b32 	%r212, 16;
	// begin inline asm
	shfl.sync.down.b32 %r205, %r206, %r212, %r213, %r214;
	// end inline asm
	// begin inline asm
	shfl.sync.down.b32 %r210, %r211, %r212, %r213, %r214;
	// end inline asm
	mov.b64 	%rd201, {%r205, %r210};
	setp.gt.s32 	%p63, %r164, 15;
	selp.b64 	%rd202, 0, %rd201, %p63;
	add.s64 	%rd475, %rd202, %rd200;
	setp.ne.s32 	%p64, %r164, 0;
	@%p64 bra 	$L__BB6_46;
	shr.u32 	%r215, %r35, 2;
	and.b32  	%r216, %r215, 248;
	mov.u32 	%r217, _ZZN3cub18CUB_300001_SM_10006detail6reduce18DeviceReduceKernelINS2_10policy_hubIljN4cuda3std3__44plusIlEEE10Policy1000EN6thrust24THRUST_300001_SM_1000_NS18transform_iteratorI16isNotZeroFunctorNSD_6detail15normal_iteratorINSD_10device_ptrIiEEEEllEEjS9_lNS7_10__identityEEEvT0_PT3_T1_NS0_13GridEvenShareISQ_EET2_T4_E12temp_storage;
	add.s32 	%r218, %r217, %r216;
	st.shared.u64 	[%r218+16], %rd475;
$L__BB6_46:
	bar.sync 	0;
	setp.ne.s32 	%p65, %r35, 0;
	@%p65 bra 	$L__BB6_48;
	ld.shared.u64 	%rd203, [_ZZN3cub18CUB_300001_SM_10006detail6reduce18DeviceReduceKernelINS2_10policy_hubIljN4cuda3std3__44plusIlEEE10Policy1000EN6thrust24THRUST_300001_SM_1000_NS18transform_iteratorI16isNotZeroFunctorNSD_6detail15normal_iteratorINSD_10device_ptrIiEEEEllEEjS9_lNS7_10__identityEEEvT0_PT3_T1_NS0_13GridEvenShareISQ_EET2_T4_E12temp_storage+24];
	add.s64 	%rd204, %rd203, %rd475;
	ld.shared.u64 	%rd205, [_ZZN3cub18CUB_300001_SM_10006detail6reduce18DeviceReduceKernelINS2_10policy_hubIljN4cuda3std3__44plusIlEEE10Policy1000EN6thrust24THRUST_300001_SM_1000_NS18transform_iteratorI16isNotZeroFunctorNSD_6detail15normal_iteratorINSD_10device_ptrIiEEEEllEEjS9_lNS7_10__identityEEEvT0_PT3_T1_NS0_13GridEvenShareISQ_EET2_T4_E12temp_storage+32];
	add.s64 	%rd206, %rd204, %rd205;
	ld.shared.u64 	%rd207, [_ZZN3cub18CUB_300001_SM_10006detail6reduce18DeviceReduceKernelINS2_10policy_hubIljN4cuda3std3__44plusIlEEE10Policy1000EN6thrust24THRUST_300001_SM_1000_NS18transform_iteratorI16isNotZeroFunctorNSD_6detail15normal_iteratorINSD_10device_ptrIiEEEEllEEjS9_lNS7_10__identityEEEvT0_PT3_T1_NS0_13GridEvenShareISQ_EET2_T4_E12temp_storage+40];
	add.s64 	%rd208, %rd206, %rd207;
	ld.shared.u64 	%rd209, [_ZZN3cub18CUB_300001_SM_10006detail6reduce18DeviceReduceKernelINS2_10policy_hubIljN4cuda3std3__44plusIlEEE10Policy1000EN6thrust24THRUST_300001_SM_1000_NS18transform_iteratorI16isNotZeroFunctorNSD_6detail15normal_iteratorINSD_10device_ptrIiEEEEllEEjS9_lNS7_10__identityEEEvT0_PT3_T1_NS0_13GridEvenShareISQ_EET2_T4_E12temp_storage+48];
	add.s64 	%rd210, %rd208, %rd209;
	ld.shared.u64 	%rd211, [_ZZN3cub18CUB_300001_SM_10006detail6reduce18DeviceReduceKernelINS2_10policy_hubIljN4cuda3std3__44plusIlEEE10Policy1000EN6thrust24THRUST_300001_SM_1000_NS18transform_iteratorI16isNotZeroFunctorNSD_6detail15normal_iteratorINSD_10device_ptrIiEEEEllEEjS9_lNS7_10__identityEEEvT0_PT3_T1_NS0_13GridEvenShareISQ_EET2_T4_E12temp_storage+56];
	add.s64 	%rd212, %rd210, %rd211;
	ld.shared.u64 	%rd213, [_ZZN3cub18CUB_300001_SM_10006detail6reduce18DeviceReduceKernelINS2_10policy_hubIljN4cuda3std3__44plusIlEEE10Policy1000EN6thrust24THRUST_300001_SM_1000_NS18transform_iteratorI16isNotZeroFunctorNSD_6detail15normal_iteratorINSD_10device_ptrIiEEEEllEEjS9_lNS7_10__identityEEEvT0_PT3_T1_NS0_13GridEvenShareISQ_EET2_T4_E12temp_storage+64];
	add.s64 	%rd214, %rd212, %rd213;
	ld.shared.u64 	%rd215, [_ZZN3cub18CUB_300001_SM_10006detail6reduce18DeviceReduceKernelINS2_10policy_hubIljN4cuda3std3__44plusIlEEE10Policy1000EN6thrust24THRUST_300001_SM_1000_NS18transform_iteratorI16isNotZeroFunctorNSD_6detail15normal_iteratorINSD_10device_ptrIiEEEEllEEjS9_lNS7_10__identityEEEvT0_PT3_T1_NS0_13GridEvenShareISQ_EET2_T4_E12temp_storage+72];
	add.s64 	%rd216, %rd214, %rd215;
	ld.shared.u64 	%rd217, [_ZZN3cub18CUB_300001_SM_10006detail6reduce18DeviceReduceKernelINS2_10policy_hubIljN4cuda3std3__44plusIlEEE10Policy1000EN6thrust24THRUST_300001_SM_1000_NS18transform_iteratorI16isNotZeroFunctorNSD_6detail15normal_iteratorINSD_10device_ptrIiEEEEllEEjS9_lNS7_10__identityEEEvT0_PT3_T1_NS0_13GridEvenShareISQ_EET2_T4_E12temp_storage+80];
	add.s64 	%rd218, %rd216, %rd217;
	ld.shared.u64 	%rd219, [_ZZN3cub18CUB_300001_SM_10006detail6reduce18DeviceReduceKernelINS2_10policy_hubIljN4cuda3std3__44plusIlEEE10Policy1000EN6thrust24THRUST_300001_SM_1000_NS18transform_iteratorI16isNotZeroFunctorNSD_6detail15normal_iteratorINSD_10device_ptrIiEEEEllEEjS9_lNS7_10__identityEEEvT0_PT3_T1_NS0_13GridEvenShareISQ_EET2_T4_E12temp_storage+88];
	add.s64 	%rd220, %rd218, %rd219;
	ld.shared.u64 	%rd221, [_ZZN3cub18CUB_300001_SM_10006detail6reduce18DeviceReduceKernelINS2_10policy_hubIljN4cuda3std3__44plusIlEEE10Policy1000EN6thrust24THRUST_300001_SM_1000_NS18transform_iteratorI16isNotZeroFunctorNSD_6detail15normal_iteratorINSD_10device_ptrIiEEEEllEEjS9_lNS7_10__identityEEEvT0_PT3_T1_NS0_13GridEvenShareISQ_EET2_T4_E12temp_storage+96];
	add.s64 	%rd222, %rd220, %rd221;
	ld.shared.u64 	%rd223, [_ZZN3cub18CUB_300001_SM_10006detail6reduce18DeviceReduceKernelINS2_10policy_hubIljN4cuda3std3__44plusIlEEE10Policy1000EN6thrust24THRUST_300001_SM_1000_NS18transform_iteratorI16isNotZeroFunctorNSD_6detail15normal_iteratorINSD_10device_ptrIiEEEEllEEjS9_lNS7_10__identityEEEvT0_PT3_T1_NS0_13GridEvenShareISQ_EET2_T4_E12temp_storage+104];
	add.s64 	%rd224, %rd222, %rd223;
	ld.shared.u64 	%rd225, [_ZZN3cub18CUB_300001_SM_10006detail6reduce18DeviceReduceKernelINS2_10policy_hubIljN4cuda3std3__44plusIlEEE10Policy1000EN6thrust24THRUST_300001_SM_1000_NS18transform_iteratorI16isNotZeroFunctorNSD_6detail15normal_iteratorINSD_10device_ptrIiEEEEllEEjS9_lNS7_10__identityEEEvT0_PT3_T1_NS0_13GridEvenShareISQ_EET2_T4_E12temp_storage+112];
	add.s64 	%rd226, %rd224, %rd225;
	ld.shared.u64 	%rd227, [_ZZN3cub18CUB_300001_SM_10006detail6reduce18DeviceReduceKernelINS2_10policy_hubIljN4cuda3std3__44plusIlEEE10Policy1000EN6thrust24THRUST_300001_SM_1000_NS18transform_iteratorI16isNotZeroFunctorNSD_6detail15normal_iteratorINSD_10device_ptrIiEEEEllEEjS9_lNS7_10__identityEEEvT0_PT3_T1_NS0_13GridEvenShareISQ_EET2_T4_E12temp_storage+120];
	add.s64 	%rd228, %rd226, %rd227;
	ld.shared.u64 	%rd229, [_ZZN3cub18CUB_300001_SM_10006detail6reduce18DeviceReduceKernelINS2_10policy_hubIljN4cuda3std3__44plusIlEEE10Policy1000EN6thrust24THRUST_300001_SM_1000_NS18transform_iteratorI16isNotZeroFunctorNSD_6detail15normal_iteratorINSD_10device_ptrIiEEEEllEEjS9_lNS7_10__identityEEEvT0_PT3_T1_NS0_13GridEvenShareISQ_EET2_T4_E12temp_storage+128];
	add.s64 	%rd230, %rd228, %rd229;
	ld.shared.u64 	%rd231, [_ZZN3cub18CUB_300001_SM_10006detail6reduce18DeviceReduceKernelINS2_10policy_hubIljN4cuda3std3__44plusIlEEE10Policy1000EN6thrust24THRUST_300001_SM_1000_NS18transform_iteratorI16isNotZeroFunctorNSD_6detail15normal_iteratorINSD_10device_ptrIiEEEEllEEjS9_lNS7_10__identityEEEvT0_PT3_T1_NS0_13GridEvenShareISQ_EET2_T4_E12temp_storage+136];
	add.s64 	%rd475, %rd230, %rd231;
$L__BB6_48:
	mov.u32 	%r400, %tid.x;
	setp.ne.s32 	%p137, %r400, 0;
	@%p137 bra 	$L__BB6_50;
	ld.param.u64 	%rd454, [_ZN3cub18CUB_300001_SM_10006detail6reduce18DeviceReduceKernelINS2_10policy_hubIljN4cuda3std3__44plusIlEEE10Policy1000EN6thrust24THRUST_300001_SM_1000_NS18transform_iteratorI16isNotZeroFunctorNSD_6detail15normal_iteratorINSD_10device_ptrIiEEEEllEEjS9_lNS7_10__identityEEEvT0_PT3_T1_NS0_13GridEvenShareISQ_EET2_T4__param_1];
	cvta.to.global.u64 	%rd451, %rd454;
	mul.wide.u32 	%rd452, %r3, 8;
	add.s64 	%rd453, %rd451, %rd452;
	st.global.u64 	[%rd453], %rd475;
$L__BB6_50:
	ret;

}
	// .globl	_ZN3cub18CUB_300001_SM_10006detail6reduce28DeviceReduceSingleTileKernelINS2_10policy_hubIljN4cuda3std3__44plusIlEEE10Policy1000EPlSC_iS9_llNS7_10__identityEEEvT0_T1_T2_T3_T4_T6_
.visible .entry _ZN3cub18CUB_300001_SM_10006detail6reduce28DeviceReduceSingleTileKernelINS2_10policy_hubIljN4cuda3std3__44plusIlEEE10Policy1000EPlSC_iS9_llNS7_10__identityEEEvT0_T1_T2_T3_T4_T6_(
	.param .u64 .ptr .align 1 _ZN3cub18CUB_300001_SM_10006detail6reduce28DeviceReduceSingleTileKernelINS2_10policy_hubIljN4cuda3std3__44plusIlEEE10Policy1000EPlSC_iS9_llNS7_10__identityEEEvT0_T1_T2_T3_T4_T6__param_0,
	.param .u64 .ptr .align 1 _ZN3cub18CUB_300001_SM_10006detail6reduce28DeviceReduceSingleTileKernelINS2_10policy_hubIljN4cuda3std3__44plusIlEEE10Policy1000EPlSC_iS9_llNS7_10__identityEEEvT0_T1_T2_T3_T4_T6__param_1,
	.param .u32 _ZN3cub18CUB_300001_SM_10006detail6reduce28DeviceReduceSingleTileKernelINS2_10policy_hubIljN4cuda3std3__44plusIlEEE10Policy1000EPlSC_iS9_llNS7_10__identityEEEvT0_T1_T2_T3_T4_T6__param_2,
	.param .align 1 .b8 _ZN3cub18CUB_300001_SM_10006detail6reduce28DeviceReduceSingleTileKernelINS2_10policy_hubIljN4cuda3std3__44plusIlEEE10Policy1000EPlSC_iS9_llNS7_10__identityEEEvT0_T1_T2_T3_T4_T6__param_3[1],
	.param .u64 _ZN3cub18CUB_300001_SM_10006detail6reduce28DeviceReduceSingleTileKernelINS2_10policy_hubIljN4cuda3std3__44plusIlEEE10Policy1000EPlSC_iS9_llNS7_10__identityEEEvT0_T1_T2_T3_T4_T6__param_4,
	.param .align 1 .b8 _ZN3cub18CUB_300001_SM_10006detail6reduce28DeviceReduceSingleTileKernelINS2_10policy_hubIljN4cuda3std3__44plusIlEEE10Policy1000EPlSC_iS9_llNS7_10__identityEEEvT0_T1_T2_T3_T4_T6__param_5[1]
)
.maxntid 512
.minnctapersm 1
{
	.reg .pred 	%p<58>;
	.reg .b32 	%r<238>;
	.reg .b64 	%rd<281>;
	// demoted variable
	.shared .align 8 .b8 _ZZN3cub18CUB_300001_SM_10006detail6reduce28DeviceReduceSingleTileKernelINS2_10policy_hubIljN4cuda3std3__44plusIlEEE10Policy1000EPlSC_iS9_llNS7_10__identityEEEvT0_T1_T2_T3_T4_T6_E12temp_storage[152];
	ld.param.u64 	%rd35, [_ZN3cub18CUB_300001_SM_10006detail6reduce28DeviceReduceSingleTileKernelINS2_10policy_hubIljN4cuda3std3__44plusIlEEE10Policy1000EPlSC_iS9_llNS7_10__identityEEEvT0_T1_T2_T3_T4_T6__param_0];
	ld.param.u64 	%rd37, [_ZN3cub18CUB_300001_SM_10006detail6reduce28DeviceReduceSingleTileKernelINS2_10policy_hubIljN4cuda3std3__44plusIlEEE10Policy1000EPlSC_iS9_llNS7_10__identityEEEvT0_T1_T2_T3_T4_T6__param_1];
	ld.param.u32 	%r34, [_ZN3cub18CUB_300001_SM_10006detail6reduce28DeviceReduceSingleTileKernelINS2_10policy_hubIljN4cuda3std3__44plusIlEEE10Policy1000EPlSC_iS9_llNS7_10__identityEEEvT0_T1_T2_T3_T4_T6__param_2];
	ld.param.u64 	%rd36, [_ZN3cub18CUB_300001_SM_10006detail6reduce28DeviceReduceSingleTileKernelINS2_10policy_hubIljN4cuda3std3__44plusIlEEE10Policy1000EPlSC_iS9_llNS7_10__identityEEEvT0_T1_T2_T3_T4_T6__param_4];
	cvta.to.global.u64 	%rd1, %rd37;
	setp.ne.s32 	%p1, %r34, 0;
	@%p1 bra 	$L__BB7_3;
	mov.u32 	%r224, %tid.x;
	setp.ne.s32 	%p57, %r224, 0;
	@%p57 bra 	$L__BB7_39;
	st.global.u64 	[%rd1], %rd36;
	bra.uni 	$L__BB7_39;
$L__BB7_3:
	setp.gt.s32 	%p2, %r34, 3583;
	@%p2 bra 	$L__BB7_21;
	mov.u32 	%r1, %tid.x;
	setp.ge.s32 	%p19, %r1, %r34;
	mov.b64 	%rd271, 0;
	mov.u32 	%r228, %r1;
	@%p19 bra 	$L__BB7_6;
	mul.wide.u32 	%rd146, %r1, 8;
	add.s64 	%rd145, %rd35, %rd146;
	// begin inline asm
	ld.global.nc.u64 %rd271, [%rd145];
	// end inline asm
	add.s32 	%r228, %r1, 512;
$L__BB7_6:
	setp.ge.s32 	%p20, %r228, %r34;
	@%p20 bra 	$L__BB7_12;
	not.b32 	%r100, %r228;
	add.s32 	%r4, %r34, %r100;
	and.b32  	%r101, %r4, 1536;
	setp.eq.s32 	%p21, %r101, 1536;
	@%p21 bra 	$L__BB7_10;
	mul.wide.u32 	%rd148, %r228, 8;
	add.s64 	%rd266, %rd35, %rd148;
	shr.u32 	%r102, %r4, 9;
	add.s32 	%r103, %r102, 1;
	and.b32  	%r104, %r103, 3;
	neg.s32 	%r226, %r104;
$L__BB7_9:
	.pragma "nounroll";
	// begin inline asm
	ld.global.nc.u64 %rd149, [%rd266];
	// end inline asm
	add.s64 	%rd271, %rd149, %rd271;
	add.s32 	%r228, %r228, 512;
	add.s64 	%rd266, %rd266, 4096;
	add.s32 	%r226, %r226, 1;
	setp.ne.s32 	%p22, %r226, 0;
	@%p22 bra 	$L__BB7_9;
$L__BB7_10:
	setp.lt.u32 	%p23, %r4, 1536;
	@%p23 bra 	$L__BB7_12;
$L__BB7_11:
	mul.wide.s32 	%rd159, %r228, 8;
	add.s64 	%rd152, %rd35, %rd159;
	// begin inline asm
	ld.global.nc.u64 %rd151, [%rd152];
	// end inline asm
	add.s64 	%rd160, %rd151, %rd271;
	add.s64 	%rd154, %rd152, 4096;
	// begin inline asm
	ld.global.nc.u64 %rd153, [%rd154];
	// end inline asm
	add.s64 	%rd161, %rd153, %rd160;
	add.s64 	%rd156, %rd152, 8192;
	// begin inline asm
	ld.global.nc.u64 %rd155, [%rd156];
	// end inline asm
	add.s64 	%rd162, %rd155, %rd161;
	add.s64 	%rd158, %rd152, 12288;
	// begin inline asm
	ld.global.nc.u64 %rd157, [%rd158];
	// end inline asm
	add.s64 	%rd271, %rd157, %rd162;
	add.s32 	%r228, %r228, 2048;
	setp.lt.s32 	%p24, %r228, %r34;
	@%p24 bra 	$L__BB7_11;
$L__BB7_12:
	setp.lt.s32 	%p25, %r34, 512;
	@%p25 bra 	$L__BB7_17;
	// begin inline asm
	mov.u32 %r168, %laneid;
	// end inline asm
	mov.b64 	{%r170, %r175}, %rd271;
	mov.b32 	%r176, 1;
	mov.b32 	%r217, 31;
	mov.b32 	%r218, -1;
	// begin inline asm
	shfl.sync.down.b32 %r169, %r170, %r176, %r217, %r218;
	// end inline asm
	// begin inline asm
	shfl.sync.down.b32 %r174, %r175, %r176, %r217, %r218;
	// end inline asm
	mov.b64 	%rd221, {%r169, %r174};
	setp.gt.s32 	%p49, %r168, 30;
	selp.b64 	%rd222, 0, %rd221, %p49;
	add.s64 	%rd223, %rd222, %rd271;
	mov.b64 	{%r180, %r185}, %rd223;
	mov.b32 	%r186, 2;
	// begin inline asm
	shfl.sync.down.b32 %r179, %r180, %r186, %r217, %r218;
	// end inline asm
	// begin inline asm
	shfl.sync.down.b32 %r184, %r185, %r186, %r217, %r218;
	// end inline asm
	mov.b64 	%rd224, {%r179, %r184};
	setp.gt.s32 	%p50, %r168, 29;
	selp.b64 	%rd225, 0, %rd224, %p50;
	add.s64 	%rd226, %rd225, %rd223;
	mov.b64 	{%r190, %r195}, %rd226;
	mov.b32 	%r196, 4;
	// begin inline asm
	shfl.sync.down.b32 %r189, %r190, %r196, %r217, %r218;
	// end inline asm
	// begin inline asm
	shfl.sync.down.b32 %r194, %r195, %r196, %r217, %r218;
	// end inline asm
	mov.b64 	%rd227, {%r189, %r194};
	setp.gt.s32 	%p51, %r168, 27;
	selp.b64 	%rd228, 0, %rd227, %p51;
	add.s64 	%rd229, %rd228, %rd226;
	mov.b64 	{%r200, %r205}, %rd229;
	mov.b32 	%r206, 8;
	// begin inline asm
	shfl.sync.down.b32 %r199, %r200, %r206, %r217, %r218;
	// end inline asm
	// begin inline asm
	shfl.sync.down.b32 %r204, %r205, %r206, %r217, %r218;
	// end inline asm
	mov.b64 	%rd230, {%r199, %r204};
	setp.gt.s32 	%p52, %r168, 23;
	selp.b64 	%rd231, 0, %rd230, %p52;
	add.s64 	%rd232, %rd231, %rd229;
	mov.b64 	{%r210, %r215}, %rd232;
	mov.b32 	%r216, 16;
	// begin inline asm
	shfl.sync.down.b32 %r209, %r210, %r216, %r217, %r218;
	// end inline asm
	// begin inline asm
	shfl.sync.down.b32 %r214, %r215, %r216, %r217, %r218;
	// end inline asm
	mov.b64 	%rd233, {%r209, %r214};
	setp.gt.s32 	%p53, %r168, 15;
	selp.b64 	%rd234, 0, %rd233, %p53;
	add.s64 	%rd280, %rd234, %rd232;
	setp.ne.s32 	%p54, %r168, 0;
	@%p54 bra 	$L__BB7_15;
	shr.u32 	%r219, %r1, 2;
	and.b32  	%r220, %r219, 248;
	mov.u32 	%r221, _ZZN3cub18CUB_300001_SM_10006detail6reduce28DeviceReduceSingleTileKernelINS2_10policy_hubIljN4cuda3std3__44plusIlEEE10Policy1000EPlSC_iS9_llNS7_10__identityEEEvT0_T1_T2_T3_T4_T6_E12temp_storage;
	add.s32 	%r222, %r221, %r220;
	st.shared.u64 	[%r222+16], %rd280;
$L__BB7_15:
	bar.sync 	0;
	setp.ne.s32 	%p55, %r1, 0;
	@%p55 bra 	$L__BB7_37;
	ld.shared.u64 	%rd235, [_ZZN3cub18CUB_300001_SM_10006detail6reduce28DeviceReduceSingleTileKernelINS2_10policy_hubIljN4cuda3std3__44plusIlEEE10Policy1000EPlSC_iS9_llNS7_10__identityEEEvT0_T1_T2_T3_T4_T6_E12temp_storage+24];
	add.s64 	%rd236, %rd235, %rd280;
	ld.shared.u64 	%rd237, [_ZZN3cub18CUB_300001_SM_10006detail6reduce28DeviceReduceSingleTileKernelINS2_10policy_hubIljN4cuda3std3__44plusIlEEE10Policy1000EPlSC_iS9_llNS7_10__identityEEEvT0_T1_T2_T3_T4_T6_E12temp_storage+32];
	add.s64 	%rd238, %rd236, %rd237;
	ld.shared.u64 	%rd239, [_ZZN3cub18CUB_300001_SM_10006detail6reduce28DeviceReduceSingleTileKernelINS2_10policy_hubIljN4cuda3std3__44plusIlEEE10Policy1000EPlSC_iS9_llNS7_10__identityEEEvT0_T1_T2_T3_T4_T6_E12temp_storage+40];
	add.s64 	%rd240, %rd238, %rd239;
	ld.shared.u64 	%rd241, [_ZZN3cub18CUB_300001_SM_10006detail6reduce28DeviceReduceSingleTileKernelINS2_10policy_hubIljN4cuda3std3__44plusIlEEE10Policy1000EPlSC_iS9_llNS7_10__identityEEEvT0_T1_T2_T3_T4_T6_E12temp_storage+48];
	add.s64 	%rd242, %rd240, %rd241;
	ld.shared.u64 	%rd243, [_ZZN3cub18CUB_300001_SM_10006detail6reduce28DeviceReduceSingleTileKernelINS2_10policy_hubIljN4cuda3std3__44plusIlEEE10Policy1000EPlSC_iS9_llNS7_10__identityEEEvT0_T1_T2_T3_T4_T6_E12temp_storage+56];
	add.s64 	%rd244, %rd242, %rd243;
	ld.shared.u64 	%rd245, [_ZZN3cub18CUB_300001_SM_10006detail6reduce28DeviceReduceSingleTileKernelINS2_10policy_hubIljN4cuda3std3__44plusIlEEE10Policy1000EPlSC_iS9_llNS7_10__identityEEEvT0_T1_T2_T3_T4_T6_E12temp_storage+64];
	add.s64 	%rd246, %rd244, %rd245;
	ld.shared.u64 	%rd247, [_ZZN3cub18CUB_300001_SM_10006detail6reduce28DeviceReduceSingleTileKernelINS2_10policy_hubIljN4cuda3std3__44plusIlEEE10Policy1000EPlSC_iS9_llNS7_10__identityEEEvT0_T1_T2_T3_T4_T6_E12temp_storage+72];
	add.s64 	%rd248, %rd246, %rd247;
	ld.shared.u64 	%rd249, [_ZZN3cub18CUB_300001_SM_10006detail6reduce28DeviceReduceSingleTileKernelINS2_10policy_hubIljN4cuda3std3__44plusIlEEE10Policy1000EPlSC_iS9_llNS7_10__identityEEEvT0_T1_T2_T3_T4_T6_E12temp_storage+80];
	add.s64 	%rd250, %rd248, %rd249;
	ld.shared.u64 	%rd251, [_ZZN3cub18CUB_300001_SM_10006detail6reduce28DeviceReduceSingleTileKernelINS2_10policy_hubIljN4cuda3std3__44plusIlEEE10Policy1000EPlSC_iS9_llNS7_10__identityEEEvT0_T1_T2_T3_T4_T6_E12temp_storage+88];
	add.s64 	%rd252, %rd250, %rd251;
	ld.shared.u64 	%rd253, [_ZZN3cub18CUB_300001_SM_10006detail6reduce28DeviceReduceSingleTileKernelINS2_10policy_hubIljN4cuda3std3__44plusIlEEE10Policy1000EPlSC_iS9_llNS7_10__identityEEEvT0_T1_T2_T3_T4_T6_E12temp_storage+96];
	add.s64 	%rd254, %rd252, %rd253;
	ld.shared.u64 	%rd255, [_ZZN3cub18CUB_300001_SM_10006detail6reduce28DeviceReduceSingleTileKernelINS2_10policy_hubIljN4cuda3std3__44plusIlEEE10Policy1000EPlSC_iS9_llNS7_10__identityEEEvT0_T1_T2_T3_T4_T6_E12temp_storage+104];
	add.s64 	%rd256, %rd254, %rd255;
	ld.shared.u64 	%rd257, [_ZZN3cub18CUB_300001_SM_10006detail6reduce28DeviceReduceSingleTileKernelINS2_10policy_hubIljN4cuda3std3__44plusIlEEE10Policy1000EPlSC_iS9_llNS7_10__identityEEEvT0_T1_T2_T3_T4_T6_E12temp_storage+112];
	add.s64 	%rd258, %rd256, %rd257;
	ld.shared.u64 	%rd259, [_ZZN3cub18CUB_300001_SM_10006detail6reduce28DeviceReduceSingleTileKernelINS2_10policy_hubIljN4cuda3std3__44plusIlEEE10Policy1000EPlSC_iS9_llNS7_10__identityEEEvT0_T1_T2_T3_T4_T6_E12temp_storage+120];
	add.s64 	%rd260, %rd258, %rd259;
	ld.shared.u64 	%rd261, [_ZZN3cub18CUB_300001_SM_10006detail6reduce28DeviceReduceSingleTileKernelINS2_10policy_hubIljN4cuda3std3__44plusIlEEE10Policy1000EPlSC_iS9_llNS7_10__identityEEEvT0_T1_T2_T3_T4_T6_E12temp_storage+128];
	add.s64 	%rd262, %rd260, %rd261;
	ld.shared.u64 	%rd263, [_ZZN3cub18CUB_300001_SM_10006detail6reduce28DeviceReduceSingleTileKernelINS2_10policy_hubIljN4cuda3std3__44plusIlEEE10Policy1000EPlSC_iS9_llNS7_10__identityEEEvT0_T1_T2_T3_T4_T6_E12temp_storage+136];
	add.s64 	%rd280, %rd262, %rd263;
	bra.uni 	$L__BB7_37;
$L__BB7_17:
	// begin inline asm
	mov.u32 %r105, %laneid;
	// end inline asm
	and.b32  	%r156, %r1, 992;
	add.s32 	%r157, %r156, 32;
	setp.gt.s32 	%p26, %r157, %r34;
	not.b32 	%r158, %r156;
	add.s32 	%r159, %r34, %r158;
	selp.b32 	%r154, %r159, 31, %p26;
	mov.b64 	{%r107, %r112}, %rd271;
	mov.b32 	%r113, 1;
	mov.b32 	%r155, -1;
	// begin inline asm
	shfl.sync.down.b32 %r106, %r107, %r113, %r154, %r155;
	// end inline asm
	// begin inline asm
	shfl.sync.down.b32 %r111, %r112, %r113, %r154, %r155;
	// end inline asm
	mov.b64 	%rd163, {%r106, %r111};
	setp.lt.s32 	%p27, %r105, %r154;
	selp.b64 	%rd164, %rd163, 0, %p27;
	add.s64 	%rd165, %rd164, %rd271;
	mov.b64 	{%r117, %r122}, %rd165;
	mov.b32 	%r123, 2;
	// begin inline asm
	shfl.sync.down.b32 %r116, %r117, %r123, %r154, %r155;
	// end inline asm
	// begin inline asm
	shfl.sync.down.b32 %r121, %r122, %r123, %r154, %r155;
	// end inline asm
	mov.b64 	%rd166, {%r116, %r121};
	add.s32 	%r160, %r105, 2;
	setp.gt.s32 	%p28, %r160, %r154;
	selp.b64 	%rd167, 0, %rd166, %p28;
	add.s64 	%rd168, %rd167, %rd165;
	mov.b64 	{%r127, %r132}, %rd168;
	mov.b32 	%r133, 4;
	// begin inline asm
	shfl.sync.down.b32 %r126, %r127, %r133, %r154, %r155;
	// end inline asm
	// begin inline asm
	shfl.sync.down.b32 %r131, %r132, %r133, %r154, %r155;
	// end inline asm
	mov.b64 	%rd169, {%r126, %r131};
	add.s32 	%r161, %r105, 4;
	setp.gt.s32 	%p29, %r161, %r154;
	selp.b64 	%rd170, 0, %rd169, %p29;
	add.s64 	%rd171, %rd170, %rd168;
	mov.b64 	{%r137, %r142}, %rd171;
	mov.b32 	%r143, 8;
	// begin inline asm
	shfl.sync.down.b32 %r136, %r137, %r143, %r154, %r155;
	// end inline asm
	// begin inline asm
	shfl.sync.down.b32 %r141, %r142, %r143, %r154, %r155;
	// end inline asm
	mov.b64 	%rd172, {%r136, %r141};
	add.s32 	%r162, %r105, 8;
	setp.gt.s32 	%p30, %r162, %r154;
	selp.b64 	%rd173, 0, %rd172, %p30;
	add.s64 	%rd174, %rd173, %rd171;
	mov.b64 	{%r147, %r152}, %rd174;
	mov.b32 	%r153, 16;
	// begin inline asm
	shfl.sync.down.b32 %r146, %r147, %r153, %r154, %r155;
	// end inline asm
	// begin inline asm
	shfl.sync.down.b32 %r151, %r152, %r153, %r154, %r155;
	// end inline asm
	mov.b64 	%rd175, {%r146, %r151};
	add.s32 	%r163, %r105, 16;
	setp.gt.s32 	%p31, %r163, %r154;
	selp.b64 	%rd176, 0, %rd175, %p31;
	add.s64 	%rd280, %rd176, %rd174;
	setp.ne.s32 	%p32, %r105, 0;
	@%p32 bra 	$L__BB7_19;
	shr.u32 	%r164, %r1, 2;
	and.b32  	%r165, %r164, 248;
	mov.u32 	%r166, _ZZN3cub18CUB_300001_SM_10006detail6reduce28DeviceReduceSingleTileKernelINS2_10policy_hubIljN4cuda3std3__44plusIlEEE10Policy1000EPlSC_iS9_llNS7_10__identityEEEvT0_T1_T2_T3_T4_T6_E12temp_storage;
	add.s32 	%r167, %r166, %r165;
	st.shared.u64 	[%r167+16], %rd280;
$L__BB7_19:
	bar.sync 	0;
	setp.ne.s32 	%p33, %r1, 0;
	@%p33 bra 	$L__BB7_37;
	setp.gt.s32 	%p34, %r34, 32;
	ld.shared.u64 	%rd177, [_ZZN3cub18CUB_300001_SM_10006detail6reduce28DeviceReduceSingleTileKernelINS2_10policy_hubIljN4cuda3std3__44plusIlEEE10Policy1000EPlSC_iS9_llNS7_10__identityEEEvT0_T1_T2_T3_T4_T6_E12temp_storage+24];
	selp.b64 	%rd178, %rd177, 0, %p34;
	add.s64 	%rd179, %rd178, %rd280;
	setp.gt.s32 	%p35, %r34, 64;
	ld.shared.u64 	%rd180, [_ZZN3cub18CUB_300001_SM_10006detail6reduce28DeviceReduceSingleTileKernelINS2_10policy_hubIljN4cuda3std3__44plusIlEEE10Policy1000EPlSC_iS9_llNS7_10__identityEEEvT0_T1_T2_T3_T4_T6_E12temp_storage+32];
	selp.b64 	%rd181, %rd180, 0, %p35;
	add.s64 	%rd182, %rd179, %rd181;
	setp.gt.s32 	%p36, %r34, 96;
	ld.shared.u64 	%rd183, [_ZZN3cub18CUB_300001_SM_10006detail6reduce28DeviceReduceSingleTileKernelINS2_10policy_hubIljN4cuda3std3__44plusIlEEE10Policy1000EPlSC_iS9_llNS7_10__identityEEEvT0_T1_T2_T3_T4_T6_E12temp_storage+40];
	selp.b64 	%rd184, %rd183, 0, %p36;
	add.s64 	%rd185, %rd182, %rd184;
	setp.gt.s32 	%p37, %r34, 128;
	ld.shared.u64 	%rd186, [_ZZN3cub18CUB_300001_SM_10006detail6reduce28DeviceReduceSingleTileKernelINS2_10policy_hubIljN4cuda3std3__44plusIlEEE10Policy1000EPlSC_iS9_llNS7_10__identityEEEvT0_T1_T2_T3_T4_T6_E12temp_storage+48];
	selp.b64 	%rd187, %rd186, 0, %p37;
	add.s64 	%rd188, %rd185, %rd187;
	setp.gt.s32 	%p38, %r34, 160;
	ld.shared.u64 	%rd189, [_ZZN3cub18CUB_300001_SM_10006detail6reduce28DeviceReduceSingleTileKernelINS2_10policy_hubIljN4cuda3std3__44plusIlEEE10Policy1000EPlSC_iS9_llNS7_10__identityEEEvT0_T1_T2_T3_T4_T6_E12temp_storage+56];
	selp.b64 	%rd190, %rd189, 0, %p38;
	add.s64 	%rd191, %rd188, %rd190;
	setp.gt.s32 	%p39, %r34, 192;
	ld.shared.u64 	%rd192, [_ZZN3cub18CUB_300001_SM_10006detail6reduce28DeviceReduceSingleTileKernelINS2_10policy_hubIljN4cuda3std3__44plusIlEEE10Policy1000EPlSC_iS9_llNS7_10__identityEEEvT0_T1_T2_T3_T4_T6_E12temp_storage+64];
	selp.b64 	%rd193, %rd192, 0, %p39;
	add.s64 	%rd194, %rd191, %rd193;
	setp.gt.s32 	%p40, %r34, 224;
	ld.shared.u64 	%rd195, [_ZZN3cub18CUB_300001_SM_10006detail6reduce28DeviceReduceSingleTileKernelINS2_10policy_hubIljN4cuda3std3__44plusIlEEE10Policy1000EPlSC_iS9_llNS7_10__identityEEEvT0_T1_T2_T3_T4_T6_E12temp_storage+72];
	selp.b64 	%rd196, %rd195, 0, %p40;
	add.s64 	%rd197, %rd194, %rd196;
	setp.gt.s32 	%p41, %r34, 256;
	ld.shared.u64 	%rd198, [_ZZN3cub18CUB_300001_SM_10006detail6reduce28DeviceReduceSingleTileKernelINS2_10policy_hubIljN4cuda3std3__44plusIlEEE10Policy1000EPlSC_iS9_llNS7_10__identityEEEvT0_T1_T2_T3_T4_T6_E12temp_storage+80];
	selp.b64 	%rd199, %rd198, 0, %p41;
	add.s64 	%rd200, %rd197, %rd199;
	setp.gt.s32 	%p42, %r34, 288;
	ld.shared.u64 	%rd201, [_ZZN3cub18CUB_300001_SM_10006detail6reduce28DeviceReduceSingleTileKernelINS2_10policy_hubIljN4cuda3std3__44plusIlEEE10Policy1000EPlSC_iS9_llNS7_10__identityEEEvT0_T1_T2_T3_T4_T6_E12temp_storage+88];
	selp.b64 	%rd202, %rd201, 0, %p42;
	add.s64 	%rd203, %rd200, %rd202;
	setp.gt.s32 	%p43, %r34, 320;
	ld.shared.u64 	%rd204, [_ZZN3cub18CUB_300001_SM_10006detail6reduce28DeviceReduceSingleTileKernelINS2_10policy_hubIljN4cuda3std3__44plusIlEEE10Policy1000EPlSC_iS9_llNS7_10__identityEEEvT0_T1_T2_T3_T4_T6_E12temp_storage+96];
	selp.b64 	%rd205, %rd204, 0, %p43;
	add.s64 	%rd206, %rd203, %rd205;
	setp.gt.s32 	%p44, %r34, 352;
	ld.shared.u64 	%rd207, [_ZZN3cub18CUB_300001_SM_10006detail6reduce28DeviceReduceSingleTileKernelINS2_10policy_hubIljN4cuda3std3__44plusIlEEE10Policy1000EPlSC_iS9_llNS7_10__identityEEEvT0_T1_T2_T3_T4_T6_E12temp_storage+104];
	selp.b64 	%rd208, %rd207, 0, %p44;
	add.s64 	%rd209, %rd206, %rd208;
	setp.gt.s32 	%p45, %r34, 384;
	ld.shared.u64 	%rd210, [_ZZN3cub18CUB_300001_SM_10006detail6reduce28DeviceReduceSingleTileKernelINS2_10policy_hubIljN4cuda3std3__44plusIlEEE10Policy1000EPlSC_iS9_llNS7_10__identityEEEvT0_T1_T2_T3_T4_T6_E12temp_storage+112];
	selp.b64 	%rd211, %rd210, 0, %p45;
	add.s64 	%rd212, %rd209, %rd211;
	setp.gt.s32 	%p46, %r34, 416;
	ld.shared.u64 	%rd213, [_ZZN3cub18CUB_300001_SM_10006detail6reduce28DeviceReduceSingleTileKernelINS2_10policy_hubIljN4cuda3std3__44plusIlEEE10Policy1000EPlSC_iS9_llNS7_10__identityEEEvT0_T1_T2_T3_T4_T6_E12temp_storage+120];
	selp.b64 	%rd214, %rd213, 0, %p46;
	add.s64 	%rd215, %rd212, %rd214;
	setp.gt.s32 	%p47, %r34, 448;
	ld.shared.u64 	%rd216, [_ZZN3cub18CUB_300001_SM_10006detail6reduce28DeviceReduceSingleTileKernelINS2_10policy_hubIljN4cuda3std3__44plusIlEEE10Policy1000EPlSC_iS9_llNS7_10__identityEEEvT0_T1_T2_T3_T4_T6_E12temp_storage+128];
	selp.b64 	%rd217, %rd216, 0, %p47;
	add.s64 	%rd218, %rd215, %rd217;
	setp.gt.s32 	%p48, %r34, 480;
	ld.shared.u64 	%rd219, [_ZZN3cub18CUB_300001_SM_10006detail6reduce28DeviceReduceSingleTileKernelINS2_10policy_hubIljN4cuda3std3__44plusIlEEE10Policy1000EPlSC_iS9_llNS7_10__identityEEEvT0_T1_T2_T3_T4_T6_E12temp_storage+136];
	selp.b64 	%rd220, %rd219, 0, %p48;
	add.s64 	%rd280, %rd218, %rd220;
	bra.uni 	$L__BB7_37;
$L__BB7_21:
	mov.u32 	%r13, %tid.x;
	mul.wide.u32 	%rd52, %r13, 8;
	add.s64 	%rd39, %rd35, %rd52;
	// begin inline asm
	ld.global.nc.u64 %rd38, [%rd39];
	// end inline asm
	add.s64 	%rd41, %rd39, 4096;
	// begin inline asm
	ld.global.nc.u64 %rd40, [%rd41];
	// end inline asm
	add.s64 	%rd43, %rd39, 8192;
	// begin inline asm
	ld.global.nc.u64 %rd42, [%rd43];
	// end inline asm
	add.s64 	%rd45, %rd39, 12288;
	// begin inline asm
	ld.global.nc.u64 %rd44, [%rd45];
	// end inline asm
	add.s64 	%rd47, %rd39, 16384;
	// begin inline asm
	ld.global.nc.u64 %rd46, [%rd47];
	// end inline asm
	add.s64 	%rd49, %rd39, 20480;
	// begin inline asm
	ld.global.nc.u64 %rd48, [%rd49];
	// end inline asm
	add.s64 	%rd51, %rd39, 24576;
	// begin inline asm
	ld.global.nc.u64 %rd50, [%rd51];
	// end inline asm
	add.s64 	%rd53, %rd40, %rd38;
	add.s64 	%rd54, %rd42, %rd53;
	add.s64 	%rd55, %rd44, %rd54;
	add.s64 	%rd56, %rd46, %rd55;
	add.s64 	%rd57, %rd48, %rd56;
	add.s64 	%rd279, %rd50, %rd57;
	setp.lt.u32 	%p3, %r34, 7168;
	mov.b32 	%r231, 3584;
	@%p3 bra 	$L__BB7_25;
	add.s32 	%r14, %r34, -3584;
	mov.b32 	%r231, 3584;
$L__BB7_23:
	add.s32 	%r37, %r231, %r13;
	mul.wide.u32 	%rd72, %r37, 8;
	add.s64 	%rd59, %rd35, %rd72;
	// begin inline asm
	ld.global.nc.u64 %rd58, [%rd59];
	// end inline asm
	add.s64 	%rd61, %rd59, 4096;
	// begin inline asm
	ld.global.nc.u64 %rd60, [%rd61];
	// end inline asm
	add.s64 	%rd63, %rd59, 8192;
	// begin inline asm
	ld.global.nc.u64 %rd62, [%rd63];
	// end inline asm
	add.s64 	%rd65, %rd59, 12288;
	// begin inline asm
	ld.global.nc.u64 %rd64, [%rd65];
	// end inline asm
	add.s64 	%rd67, %rd59, 16384;
	// begin inline asm
	ld.global.nc.u64 %rd66, [%rd67];
	// end inline asm
	add.s64 	%rd69, %rd59, 20480;
	// begin inline asm
	ld.global.nc.u64 %rd68, [%rd69];
	// end inline asm
	add.s64 	%rd71, %rd59, 24576;
	// begin inline asm
	ld.global.nc.u64 %rd70, [%rd71];
	// end inline asm
	add.s64 	%rd73, %rd58, %rd279;
	add.s64 	%rd74, %rd60, %rd73;
	add.s64 	%rd75, %rd62, %rd74;
	add.s64 	%rd76, %rd64, %rd75;
	add.s64 	%rd77, %rd66, %rd76;
	add.s64 	%rd78, %rd68, %rd77;
	add.s64 	%rd279, %rd70, %rd78;
	sub.s32 	%r38, %r34, %r231;
	setp.lt.s32 	%p4, %r38, 3584;
	@%p4 bra 	$L__BB7_33;
	add.s32 	%r231, %r231, 3584;
	setp.le.s32 	%p5, %r231, %r14;
	@%p5 bra 	$L__BB7_23;
$L__BB7_25:
	setp.le.s32 	%p6, %r34, %r231;
	@%p6 bra 	$L__BB7_33;
	sub.s32 	%r18, %r34, %r231;
	setp.ge.s32 	%p7, %r13, %r18;
	@%p7 bra 	$L__BB7_33;
	not.b32 	%r39, %r13;
	add.s32 	%r40, %r34, %r39;
	sub.s32 	%r19, %r40, %r231;
	and.b32  	%r41, %r19, 1536;
	setp.eq.s32 	%p8, %r41, 1536;
	mov.u32 	%r235, %r13;
	@%p8 bra 	$L__BB7_30;
	add.s32 	%r233, %r13, %r231;
	shr.u32 	%r42, %r19, 9;
	add.s32 	%r43, %r42, 1;
	and.b32  	%r44, %r43, 3;
	neg.s32 	%r232, %r44;
	mov.u32 	%r235, %r13;
$L__BB7_29:
	.pragma "nounroll";
	mul.wide.u32 	%rd82, %r233, 8;
	add.s64 	%rd81, %rd35, %rd82;
	// begin inline asm
	ld.global.nc.u64 %rd80, [%rd81];
	// end inline asm
	add.s64 	%rd279, %rd80, %rd279;
	add.s32 	%r235, %r235, 512;
	add.s32 	%r233, %r233, 512;
	add.s32 	%r232, %r232, 1;
	setp.ne.s32 	%p9, %r232, 0;
	@%p9 bra 	$L__BB7_29;
$L__BB7_30:
	setp.lt.u32 	%p10, %r19, 1536;
	@%p10 bra 	$L__BB7_33;
	cvt.u64.u32 	%rd83, %r235;
	cvt.u64.u32 	%rd84, %r231;
	add.s64 	%rd85, %rd83, %rd84;
	shl.b64 	%rd86, %rd85, 3;
	add.s64 	%rd87, %rd86, %rd35;
	add.s64 	%rd277, %rd87, 8192;
	add.s32 	%r236, %r235, %r231;
$L__BB7_32:
	mul.wide.u32 	%rd96, %r236, 8;
	add.s64 	%rd89, %rd35, %rd96;
	// begin inline asm
	ld.global.nc.u64 %rd88, [%rd89];
	// end inline asm
	add.s64 	%rd97, %rd88, %rd279;
	add.s64 	%rd91, %rd277, -4096;
	// begin inline asm
	ld.global.nc.u64 %rd90, [%rd91];
	// end inline asm
	add.s64 	%rd98, %rd90, %rd97;
	// begin inline asm
	ld.global.nc.u64 %rd92, [%rd277];
	// end inline asm
	add.s64 	%rd99, %rd92, %rd98;
	add.s64 	%rd95, %rd277, 4096;
	// begin inline asm
	ld.global.nc.u64 %rd94, [%rd95];
	// end inline asm
	add.s64 	%rd279, %rd94, %rd99;
	add.s32 	%r235, %r235, 2048;
	add.s64 	%rd277, %rd277, 16384;
	add.s32 	%r236, %r236, 2048;
	setp.lt.s32 	%p11, %r235, %r18;
	@%p11 bra 	$L__BB7_32;
$L__BB7_33:
	// begin inline asm
	mov.u32 %r45, %laneid;
	// end inline asm
	mov.b64 	{%r47, %r52}, %rd279;
	mov.b32 	%r53, 1;
	mov.b32 	%r94, 31;
	mov.b32 	%r95, -1;
	// begin inline asm
	shfl.sync.down.b32 %r46, %r47, %r53, %r94, %r95;
	// end inline asm
	// begin inline asm
	shfl.sync.down.b32 %r51, %r52, %r53, %r94, %r95;
	// end inline asm
	mov.b64 	%rd100, {%r46, %r51};
	setp.gt.s32 	%p12, %r45, 30;
	selp.b64 	%rd101, 0, %rd100, %p12;
	add.s64 	%rd102, %rd101, %rd279;
	mov.b64 	{%r57, %r62}, %rd102;
	mov.b32 	%r63, 2;
	// begin inline asm
	shfl.sync.down.b32 %r56, %r57, %r63, %r94, %r95;
	// end inline asm
	// begin inline asm
	shfl.sync.down.b32 %r61, %r62, %r63, %r94, %r95;
	// end inline asm
	mov.b64 	%rd103, {%r56, %r61};
	setp.gt.s32 	%p13, %r45, 29;
	selp.b64 	%rd104, 0, %rd103, %p13;
	add.s64 	%rd105, %rd104, %rd102;
	mov.b64 	{%r67, %r72}, %rd105;
	mov.b32 	%r73, 4;
	// begin inline asm
	shfl.sync.down.b32 %r66, %r67, %r73, %r94, %r95;
	// end inline asm
	// begin inline asm
	shfl.sync.down.b32 %r71, %r72, %r73, %r94, %r95;
	// end inline asm
	mov.b64 	%rd106, {%r66, %r71};
	setp.gt.s32 	%p14, %r45, 27;
	selp.b64 	%rd107, 0, %rd106, %p14;
	add.s64 	%rd108, %rd107, %rd105;
	mov.b64 	{%r77, %r82}, %rd108;
	mov.b32 	%r83, 8;
	// begin inline asm
	shfl.sync.down.b32 %r76, %r77, %r83, %r94, %r95;
	// end inline asm
	// begin inline asm
	shfl.sync.down.b32 %r81, %r82, %r83, %r94, %r95;
	// end inline asm
	mov.b64 	%rd109, {%r76, %r81};
	setp.gt.s32 	%p15, %r45, 23;
	selp.b64 	%rd110, 0, %rd109, %p15;
	add.s64 	%rd111, %rd110, %rd108;
	mov.b64 	{%r87, %r92}, %rd111;
	mov.b32 	%r93, 16;
	// begin inline asm
	shfl.sync.down.b32 %r86, %r87, %r93, %r94, %r95;
	// end inline asm
	// begin inline asm
	shfl.sync.down.b32 %r91, %r92, %r93, %r94, %r95;
	// end inline asm
	mov.b64 	%rd112, {%r86, %r91};
	setp.gt.s32 	%p16, %r45, 15;
	selp.b64 	%rd113, 0, %rd112, %p16;
	add.s64 	%rd280, %rd113, %rd111;
	setp.ne.s32 	%p17, %r45, 0;
	@%p17 bra 	$L__BB7_35;
	shr.u32 	%r96, %r13, 2;
	and.b32  	%r97, %r96, 248;
	mov.u32 	%r98, _ZZN3cub18CUB_300001_SM_10006detail6reduce28DeviceReduceSingleTileKernelINS2_10policy_hubIljN4cuda3std3__44plusIlEEE10Policy1000EPlSC_iS9_llNS7_10__identityEEEvT0_T1_T2_T3_T4_T6_E12temp_storage;
	add.s32 	%r99, %r98, %r97;
	st.shared.u64 	[%r99+16], %rd280;
$L__BB7_35:
	bar.sync 	0;
	setp.ne.s32 	%p18, %r13, 0;
	@%p18 bra 	$L__BB7_37;
	ld.shared.u64 	%rd114, [_ZZN3cub18CUB_300001_SM_10006detail6reduce28DeviceReduceSingleTileKernelINS2_10policy_hubIljN4cuda3std3__44plusIlEEE10Policy1000EPlSC_iS9_llNS7_10__identityEEEvT0_T1_T2_T3_T4_T6_E12temp_storage+24];
	add.s64 	%rd115, %rd114, %rd280;
	ld.shared.u64 	%rd116, [_ZZN3cub18CUB_300001_SM_10006detail6reduce28DeviceReduceSingleTileKernelINS2_10policy_hubIljN4cuda3std3__44plusIlEEE10Policy1000EPlSC_iS9_llNS7_10__identityEEEvT0_T1_T2_T3_T4_T6_E12temp_storage+32];
	add.s64 	%rd117, %rd115, %rd116;
	ld.shared.u64 	%rd118, [_ZZN3cub18CUB_300001_SM_10006detail6reduce28DeviceReduceSingleTileKernelINS2_10policy_hubIljN4cuda3std3__44plusIlEEE10Policy1000EPlSC_iS9_llNS7_10__identityEEEvT0_T1_T2_T3_T4_T6_E12temp_storage+40];
	add.s64 	%rd119, %rd117, %rd118;
	ld.shared.u64 	%rd120, [_ZZN3cub18CUB_300001_SM_10006detail6reduce28DeviceReduceSingleTileKernelINS2_10policy_hubIljN4cuda3std3__44plusIlEEE10Policy1000EPlSC_iS9_llNS7_10__identityEEEvT0_T1_T2_T3_T4_T6_E12temp_storage+48];
	add.s64 	%rd121, %rd119, %rd120;
	ld.shared.u64 	%rd122, [_ZZN3cub18CUB_300001_SM_10006detail6reduce28DeviceReduceSingleTileKernelINS2_10policy_hubIljN4cuda3std3__44plusIlEEE10Policy1000EPlSC_iS9_llNS7_10__identityEEEvT0_T1_T2_T3_T4_T6_E12temp_storage+56];
	add.s64 	%rd123, %rd121, %rd122;
	ld.shared.u64 	%rd124, [_ZZN3cub18CUB_300001_SM_10006detail6reduce28DeviceReduceSingleTileKernelINS2_10policy_hubIljN4cuda3std3__44plusIlEEE10Policy1000EPlSC_iS9_llNS7_10__identityEEEvT0_T1_T2_T3_T4_T6_E12temp_storage+64];
	add.s64 	%rd125, %rd123, %rd124;
	ld.shared.u64 	%rd126, [_ZZN3cub18CUB_300001_SM_10006detail6reduce28DeviceReduceSingleTileKernelINS2_10policy_hubIljN4cuda3std3__44plusIlEEE10Policy1000EPlSC_iS9_llNS7_10__identityEEEvT0_T1_T2_T3_T4_T6_E12temp_storage+72];
	add.s64 	%rd127, %rd125, %rd126;
	ld.shared.u64 	%rd128, [_ZZN3cub18CUB_300001_SM_10006detail6reduce28DeviceReduceSingleTileKernelINS2_10policy_hubIljN4cuda3std3__44plusIlEEE10Policy1000EPlSC_iS9_llNS7_10__identityEEEvT0_T1_T2_T3_T4_T6_E12temp_storage+80];
	add.s64 	%rd129, %rd127, %rd128;
	ld.shared.u64 	%rd130, [_ZZN3cub18CUB_300001_SM_10006detail6reduce28DeviceReduceSingleTileKernelINS2_10policy_hubIljN4cuda3std3__44plusIlEEE10Policy1000EPlSC_iS9_llNS7_10__identityEEEvT0_T1_T2_T3_T4_T6_E12temp_storage+88];
	add.s64 	%rd131, %rd129, %rd130;
	ld.shared.u64 	%rd132, [_ZZN3cub18CUB_300001_SM_10006detail6reduce28DeviceReduceSingleTileKernelINS2_10policy_hubIljN4cuda3std3__44plusIlEEE10Policy1000EPlSC_iS9_llNS7_10__identityEEEvT0_T1_T2_T3_T4_T6_E12temp_storage+96];
	add.s64 	%rd133, %rd131, %rd132;
	ld.shared.u64 	%rd134, [_ZZN3cub18CUB_300001_SM_10006detail6reduce28DeviceReduceSingleTileKernelINS2_10policy_hubIljN4cuda3std3__44plusIlEEE10Policy1000EPlSC_iS9_llNS7_10__identityEEEvT0_T1_T2_T3_T4_T6_E12temp_storage+104];
	add.s64 	%rd135, %rd133, %rd134;
	ld.shared.u64 	%rd136, [_ZZN3cub18CUB_300001_SM_10006detail6reduce28DeviceReduceSingleTileKernelINS2_10policy_hubIljN4cuda3std3__44plusIlEEE10Policy1000EPlSC_iS9_llNS7_10__identityEEEvT0_T1_T2_T3_T4_T6_E12temp_storage+112];
	add.s64 	%rd137, %rd135, %rd136;
	ld.shared.u64 	%rd138, [_ZZN3cub18CUB_300001_SM_10006detail6reduce28DeviceReduceSingleTileKernelINS2_10policy_hubIljN4cuda3std3__44plusIlEEE10Policy1000EPlSC_iS9_llNS7_10__identityEEEvT0_T1_T2_T3_T4_T6_E12temp_storage+120];
	add.s64 	%rd139, %rd137, %rd138;
	ld.shared.u64 	%rd140, [_ZZN3cub18CUB_300001_SM_10006detail6reduce28DeviceReduceSingleTileKernelINS2_10policy_hubIljN4cuda3std3__44plusIlEEE10Policy1000EPlSC_iS9_llNS7_10__identityEEEvT0_T1_T2_T3_T4_T6_E12temp_storage+128];
	add.s64 	%rd141, %rd139, %rd140;
	ld.shared.u64 	%rd142, [_ZZN3cub18CUB_300001_SM_10006detail6reduce28DeviceReduceSingleTileKernelINS2_10policy_hubIljN4cuda3std3__44plusIlEEE10Policy1000EPlSC_iS9_llNS7_10__identityEEEvT0_T1_T2_T3_T4_T6_E12temp_storage+136];
	add.s64 	%rd280, %rd141, %rd142;
$L__BB7_37:
	mov.u32 	%r223, %tid.x;
	setp.ne.s32 	%p56, %r223, 0;
	@%p56 bra 	$L__BB7_39;
	add.s64 	%rd264, %rd280, %rd36;
	st.global.u64 	[%rd1], %rd264;
$L__BB7_39:
	ret;

}
	// .globl	_ZN3cub18CUB_300001_SM_10006detail6reduce28DeviceReduceSingleTileKernelINS2_10policy_hubIlyN4cuda3std3__44plusIlEEE10Policy1000EN6thrust24THRUST_300001_SM_1000_NS18transform_iteratorI16isNotZeroFunctorNSD_6detail15normal_iteratorINSD_10device_ptrIiEEEEllEEPlyS9_llNS7_10__identityEEEvT0_T1_T2_T3_T4_T6_
.visible .entry _ZN3cub18CUB_300001_SM_10006detail6reduce28DeviceReduceSingleTileKernelINS2_10policy_hubIlyN4cuda3std3__44plusIlEEE10Policy1000EN6thrust24THRUST_300001_SM_1000_NS18transform_iteratorI16isNotZeroFunctorNSD_6detail15normal_iteratorINSD_10device_ptrIiEEEEllEEPlyS9_llNS7_10__identityEEEvT0_T1_T2_T3_T4_T6_(
	.param .align 8 .b8 _ZN3cub18CUB_300001_SM_10006detail6reduce28DeviceReduceSingleTileKernelINS2_10policy_hubIlyN4cuda3std3__44plusIlEEE10Policy1000EN6thrust24THRUST_300001_SM_1000_NS18transform_iteratorI16isNotZeroFunctorNSD_6detail15normal_iteratorINSD_10device_ptrIiEEEEllEEPlyS9_llNS7_10__identityEEEvT0_T1_T2_T3_T4_T6__param_0[16],
	.param .u64 .ptr .align 1 _ZN3cub18CUB_300001_SM_10006detail6reduce28DeviceReduceSingleTileKernelINS2_10policy_hubIlyN4cuda3std3__44plusIlEEE10Policy1000EN6thrust24THRUST_300001_SM_1000_NS18transform_iteratorI16isNotZeroFunctorNSD_6detail15normal_iteratorINSD_10device_ptrIiEEEEllEEPlyS9_llNS7_10__identityEEEvT0_T1_T2_T3_T4_T6__param_1,
	.param .u64 _ZN3cub18CUB_300001_SM_10006detail6reduce28DeviceReduceSingleTileKernelINS2_10policy_hubIlyN4cuda3std3__44plusIlEEE10Policy1000EN6thrust24THRUST_300001_SM_1000_NS18transform_iteratorI16isNotZeroFunctorNSD_6detail15normal_iteratorINSD_10device_ptrIiEEEEllEEPlyS9_llNS7_10__identityEEEvT0_T1_T2_T3_T4_T6__param_2,
	.param .align 1 .b8 _ZN3cub18CUB_300001_SM_10006detail6reduce28DeviceReduceSingleTileKernelINS2_10policy_hubIlyN4cuda3std3__44plusIlEEE10Policy1000EN6thrust24THRUST_300001_SM_1000_NS18transform_iteratorI16isNotZeroFunctorNSD_6detail15normal_iteratorINSD_10device_ptrIiEEEEllEEPlyS9_llNS7_10__identityEEEvT0_T1_T2_T3_T4_T6__param_3[1],
	.param .u64 _ZN3cub18CUB_300001_SM_10006detail6reduce28DeviceReduceSingleTileKernelINS2_10policy_hubIlyN4cuda3std3__44plusIlEEE10Policy1000EN6thrust24THRUST_300001_SM_1000_NS18transform_iteratorI16isNotZeroFunctorNSD_6detail15normal_iteratorINSD_10device_ptrIiEEEEllEEPlyS9_llNS7_10__identityEEEvT0_T1_T2_T3_T4_T6__param_4,
	.param .align 1 .b8 _ZN3cub18CUB_300001_SM_10006detail6reduce28DeviceReduceSingleTileKernelINS2_10policy_hubIlyN4cuda3std3__44plusIlEEE10Policy1000EN6thrust24THRUST_300001_SM_1000_NS18transform_iteratorI16isNotZeroFunctorNSD_6detail15normal_iteratorINSD_10device_ptrIiEEEEllEEPlyS9_llNS7_10__identityEEEvT0_T1_T2_T3_T4_T6__param_5[1]
)
.maxntid 512
.minnctapersm 1
{
	.reg .pred 	%p<140>;
	.reg .b16 	%rs<9>;
	.reg .b32 	%r<329>;
	.reg .b64 	%rd<403>;
	// demoted variable
	.shared .align 8 .b8 _ZZN3cub18CUB_300001_SM_10006detail6reduce28DeviceReduceSingleTileKernelINS2_10policy_hubIlyN4cuda3std3__44plusIlEEE10Policy1000EN6thrust24THRUST_300001_SM_1000_NS18transform_iteratorI16isNotZeroFunctorNSD_6detail15normal_iteratorINSD_10device_ptrIiEEEEllEEPlyS9_llNS7_10__identityEEEvT0_T1_T2_T3_T4_T6_E12temp_storage[152];
	ld.param.u64 	%rd57, [_ZN3cub18CUB_300001_SM_10006detail6reduce28DeviceReduceSingleTileKernelINS2_10policy_hubIlyN4cuda3std3__44plusIlEEE10Policy1000EN6thrust24THRUST_300001_SM_1000_NS18transform_iteratorI16isNotZeroFunctorNSD_6detail15normal_iteratorINSD_10device_ptrIiEEEEllEEPlyS9_llNS7_10__identityEEEvT0_T1_T2_T3_T4_T6__param_0];
	ld.param.u64 	%rd60, [_ZN3cub18CUB_300001_SM_10006detail6reduce28DeviceReduceSingleTileKernelINS2_10policy_hubIlyN4cuda3std3__44plusIlEEE10Policy1000EN6thrust24THRUST_300001_SM_1000_NS18transform_iteratorI16isNotZeroFunctorNSD_6detail15normal_iteratorINSD_10device_ptrIiEEEEllEEPlyS9_llNS7_10__identityEEEvT0_T1_T2_T3_T4_T6__param_1];
	ld.param.u64 	%rd58, [_ZN3cub18CUB_300001_SM_10006detail6reduce28DeviceReduceSingleTileKernelINS2_10policy_hubIlyN4cuda3std3__44plusIlEEE10Policy1000EN6thrust24THRUST_300001_SM_1000_NS18transform_iteratorI16isNotZeroFunctorNSD_6detail15normal_iteratorINSD_10device_ptrIiEEEEllEEPlyS9_llNS7_10__identityEEEvT0_T1_T2_T3_T4_T6__param_2];
	ld.param.u64 	%rd59, [_ZN3cub18CUB_300001_SM_10006detail6reduce28DeviceReduceSingleTileKernelINS2_10policy_hubIlyN4cuda3std3__44plusIlEEE10Policy1000EN6thrust24THRUST_300001_SM_1000_NS18transform_iteratorI16isNotZeroFunctorNSD_6detail15normal_iteratorINSD_10device_ptrIiEEEEllEEPlyS9_llNS7_10__identityEEEvT0_T1_T2_T3_T4_T6__param_4];
	cvta.to.global.u64 	%rd1, %rd60;
	setp.ne.s64 	%p1, %rd58, 0;
	@%p1 bra 	$L__BB8_3;
	mov.u32 	%r314, %tid.x;
	setp.ne.s32 	%p139, %r314, 0;
	@%p139 bra 	$L__BB8_51;
	st.global.u64 	[%rd1], %rd59;
	bra.uni 	$L__BB8_51;
$L__BB8_3:
	cvta.to.global.u64 	%rd2, %rd57;
	setp.gt.u64 	%p2, %rd58, 3583;
	@%p2 bra 	$L__BB8_28;
	cvt.u32.u64 	%r1, %rd58;
	mov.u32 	%r2, %tid.x;
	setp.ge.u32 	%p67, %r2, %r1;
	mov.b64 	%rd386, 0;
	mov.u32 	%r318, %r2;
	@%p67 bra 	$L__BB8_6;
	mul.wide.u32 	%rd207, %r2, 4;
	add.s64 	%rd208, %rd2, %rd207;
	ld.global.u32 	%r161, [%rd208];
	setp.ne.s32 	%p68, %r161, 0;
	selp.u64 	%rd386, 1, 0, %p68;
	add.s32 	%r318, %r2, 512;
$L__BB8_6:
	setp.ge.u32 	%p69, %r318, %r1;
	@%p69 bra 	$L__BB8_19;
	not.b32 	%r162, %r318;
	add.s32 	%r163, %r162, %r1;
	shr.u32 	%r164, %r163, 9;
	add.s32 	%r5, %r164, 1;
	and.b32  	%r6, %r5, 15;
	setp.lt.u32 	%p70, %r163, 7680;
	@%p70 bra 	$L__BB8_10;
	and.b32  	%r165, %r5, 16777200;
	neg.s32 	%r316, %r165;
	mul.wide.u32 	%rd210, %r318, 4;
	add.s64 	%rd211, %rd210, %rd2;
	add.s64 	%rd377, %rd211, 16384;
$L__BB8_9:
	.pragma "nounroll";
	ld.global.u32 	%r166, [%rd377+-16384];
	setp.ne.s32 	%p71, %r166, 0;
	selp.u64 	%rd212, 1, 0, %p71;
	add.s64 	%rd213, %rd386, %rd212;
	ld.global.u32 	%r167, [%rd377+-14336];
	setp.ne.s32 	%p72, %r167, 0;
	selp.u64 	%rd214, 1, 0, %p72;
	add.s64 	%rd215, %rd213, %rd214;
	ld.global.u32 	%r168, [%rd377+-12288];
	setp.ne.s32 	%p73, %r168, 0;
	selp.u64 	%rd216, 1, 0, %p73;
	add.s64 	%rd217, %rd215, %rd216;
	ld.global.u32 	%r169, [%rd377+-10240];
	setp.ne.s32 	%p74, %r169, 0;
	selp.u64 	%rd218, 1, 0, %p74;
	add.s64 	%rd219, %rd217, %rd218;
	ld.global.u32 	%r170, [%rd377+-8192];
	setp.ne.s32 	%p75, %r170, 0;
	selp.u64 	%rd220, 1, 0, %p75;
	add.s64 	%rd221, %rd219, %rd220;
	ld.global.u32 	%r171, [%rd377+-6144];
	setp.ne.s32 	%p76, %r171, 0;
	selp.u64 	%rd222, 1, 0, %p76;
	add.s64 	%rd223, %rd221, %rd222;
	ld.global.u32 	%r172, [%rd377+-4096];
	setp.ne.s32 	%p77, %r172, 0;
	selp.u64 	%rd224, 1, 0, %p77;
	add.s64 	%rd225, %rd223, %rd224;
	ld.global.u32 	%r173, [%rd377+-2048];
	setp.ne.s32 	%p78, %r173, 0;
	selp.u64 	%rd226, 1, 0, %p78;
	add.s64 	%rd227, %rd225, %rd226;
	ld.global.u32 	%r174, [%rd377];
	setp.ne.s32 	%p79, %r174, 0;
	selp.u64 	%rd228, 1, 0, %p79;
	add.s64 	%rd229, %rd227, %rd228;
	ld.global.u32 	%r175, [%rd377+2048];
	setp.ne.s32 	%p80, %r175, 0;
	selp.u64 	%rd230, 1, 0, %p80;
	add.s64 	%rd231, %rd229, %rd230;
	ld.global.u32 	%r176, [%rd377+4096];
	setp.ne.s32 	%p81, %r176, 0;
	selp.u64 	%rd232, 1, 0, %p81;
	add.s64 	%rd233, %rd231, %rd232;
	ld.global.u32 	%r177, [%rd377+6144];
	setp.ne.s32 	%p82, %r177, 0;
	selp.u64 	%rd234, 1, 0, %p82;
	add.s64 	%rd235, %rd233, %rd234;
	ld.global.u32 	%r178, [%rd377+8192];
	setp.ne.s32 	%p83, %r178, 0;
	selp.u64 	%rd236, 1, 0, %p83;
	add.s64 	%rd237, %rd235, %rd236;
	ld.global.u32 	%r179, [%rd377+10240];
	setp.ne.s32 	%p84, %r179, 0;
	selp.u64 	%rd238, 1, 0, %p84;
	add.s64 	%rd239, %rd237, %rd238;
	ld.global.u32 	%r180, [%rd377+12288];
	setp.ne.s32 	%p85, %r180, 0;
	selp.u64 	%rd240, 1, 0, %p85;
	add.s64 	%rd241, %rd239, %rd240;
	ld.global.u32 	%r181, [%rd377+14336];
	setp.ne.s32 	%p86, %r181, 0;
	selp.u64 	%rd242, 1, 0, %p86;
	add.s64 	%rd386, %rd241, %rd242;
	add.s32 	%r318, %r318, 8192;
	add.s32 	%r316, %r316, 16;
	add.s64 	%rd377, %rd377, 32768;
	setp.ne.s32 	%p87, %r316, 0;
	@%p87 bra 	$L__BB8_9;
$L__BB8_10:
	setp.eq.s32 	%p88, %r6, 0;
	@%p88 bra 	$L__BB8_19;
	and.b32  	%r13, %r5, 7;
	setp.lt.u32 	%p89, %r6, 8;
	@%p89 bra 	$L__BB8_13;
	mul.wide.s32 	%rd244, %r318, 4;
	add.s64 	%rd245, %rd2, %rd244;
	ld.global.u32 	%r182, [%rd245];
	setp.ne.s32 	%p90, %r182, 0;
	selp.u64 	%rd246, 1, 0, %p90;
	add.s64 	%rd247, %rd386, %rd246;
	ld.global.u32 	%r183, [%rd245+2048];
	setp.ne.s32 	%p91, %r183, 0;
	selp.u64 	%rd248, 1, 0, %p91;
	add.s64 	%rd249, %rd247, %rd248;
	ld.global.u32 	%r184, [%rd245+4096];
	setp.ne.s32 	%p92, %r184, 0;
	selp.u64 	%rd250, 1, 0, %p92;
	add.s64 	%rd251, %rd249, %rd250;
	ld.global.u32 	%r185, [%rd245+6144];
	setp.ne.s32 	%p93, %r185, 0;
	selp.u64 	%rd252, 1, 0, %p93;
	add.s64 	%rd253, %rd251, %rd252;
	ld.global.u32 	%r186, [%rd245+8192];
	setp.ne.s32 	%p94, %r186, 0;
	selp.u64 	%rd254, 1, 0, %p94;
	add.s64 	%rd255, %rd253, %rd254;
	ld.global.u32 	%r187, [%rd245+10240];
	setp.ne.s32 	%p95, %r187, 0;
	selp.u64 	%rd256, 1, 0, %p95;
	add.s64 	%rd257, %rd255, %rd256;
	ld.global.u32 	%r188, [%rd245+12288];
	setp.ne.s32 	%p96, %r188, 0;
	selp.u64 	%rd258, 1, 0, %p96;
	add.s64 	%rd259, %rd257, %rd258;
	ld.global.u32 	%r189, [%rd245+14336];
	setp.ne.s32 	%p97, %r189, 0;
	selp.u64 	%rd260, 1, 0, %p97;
	add.s64 	%rd386, %rd259, %rd260;
	add.s32 	%r318, %r318, 4096;
$L__BB8_13:
	setp.eq.s32 	%p98, %r13, 0;
	@%p98 bra 	$L__BB8_19;
	and.b32  	%r16, %r5, 3;
	setp.lt.u32 	%p99, %r13, 4;
	@%p99 bra 	$L__BB8_16;
	mul.wide.s32 	%rd262, %r318, 4;
	add.s64 	%rd263, %rd2, %rd262;
	ld.global.u32 	%r190, [%rd263];
	setp.ne.s32 	%p100, %r190, 0;
	selp.u64 	%rd264, 1, 0, %p100;
	add.s64 	%rd265, %rd386, %rd264;
	ld.global.u32 	%r191, [%rd263+2048];
	setp.ne.s32 	%p101, %r191, 0;
	selp.u64 	%rd266, 1, 0, %p101;
	add.s64 	%rd267, %rd265, %rd266;
	ld.global.u32 	%r192, [%rd263+4096];
	setp.ne.s32 	%p102, %r192, 0;
	selp.u64 	%rd268, 1, 0, %p102;
	add.s64 	%rd269, %rd267, %rd268;
	ld.global.u32 	%r193, [%rd263+6144];
	setp.ne.s32 	%p103, %r193, 0;
	selp.u64 	%rd270, 1, 0, %p103;
	add.s64 	%rd386, %rd269, %rd270;
	add.s32 	%r318, %r318, 2048;
$L__BB8_16:
	setp.eq.s32 	%p104, %r16, 0;
	@%p104 bra 	$L__BB8_19;
	neg.s32 	%r321, %r16;
$L__BB8_18:
	.pragma "nounroll";
	mul.wide.s32 	%rd271, %r318, 4;
	add.s64 	%rd272, %rd2, %rd271;
	ld.global.u32 	%r194, [%rd272];
	setp.ne.s32 	%p105, %r194, 0;
	selp.u64 	%rd273, 1, 0, %p105;
	add.s64 	%rd386, %rd386, %rd273;
	add.s32 	%r318, %r318, 512;
	add.s32 	%r321, %r321, 1;
	setp.ne.s32 	%p106, %r321, 0;
	@%p106 bra 	$L__BB8_18;
$L__BB8_19:
	setp.lt.u64 	%p107, %rd58, 512;
	@%p107 bra 	$L__BB8_24;
	// begin inline asm
	mov.u32 %r258, %laneid;
	// end inline asm
	mov.b64 	{%r260, %r265}, %rd386;
	mov.b32 	%r266, 1;
	mov.b32 	%r307, 31;
	mov.b32 	%r308, -1;
	// begin inline asm
	shfl.sync.down.b32 %r259, %r260, %r266, %r307, %r308;
	// end inline asm
	// begin inline asm
	shfl.sync.down.b32 %r264, %r265, %r266, %r307, %r308;
	// end inline asm
	mov.b64 	%rd332, {%r259, %r264};
	setp.gt.s32 	%p131, %r258, 30;
	selp.b64 	%rd333, 0, %rd332, %p131;
	add.s64 	%rd334, %rd333, %rd386;
	mov.b64 	{%r270, %r275}, %rd334;
	mov.b32 	%r276, 2;
	// begin inline asm
	shfl.sync.down.b32 %r269, %r270, %r276, %r307, %r308;
	// end inline asm
	// begin inline asm
	shfl.sync.down.b32 %r274, %r275, %r276, %r307, %r308;
	// end inline asm
	mov.b64 	%rd335, {%r269, %r274};
	setp.gt.s32 	%p132, %r258, 29;
	selp.b64 	%rd336, 0, %rd335, %p132;
	add.s64 	%rd337, %rd336, %rd334;
	mov.b64 	{%r280, %r285}, %rd337;
	mov.b32 	%r286, 4;
	// begin inline asm
	shfl.sync.down.b32 %r279, %r280, %r286, %r307, %r308;
	// end inline asm
	// begin inline asm
	shfl.sync.down.b32 %r284, %r285, %r286, %r307, %r308;
	// end inline asm
	mov.b64 	%rd338, {%r279, %r284};
	setp.gt.s32 	%p133, %r258, 27;
	selp.b64 	%rd339, 0, %rd338, %p133;
	add.s64 	%rd340, %rd339, %rd337;
	mov.b64 	{%r290, %r295}, %rd340;
	mov.b32 	%r296, 8;
	// begin inline asm
	shfl.sync.down.b32 %r289, %r290, %r296, %r307, %r308;
	// end inline asm
	// begin inline asm
	shfl.sync.down.b32 %r294, %r295, %r296, %r307, %r308;
	// end inline asm
	mov.b64 	%rd341, {%r289, %r294};
	setp.gt.s32 	%p134, %r258, 23;
	selp.b64 	%rd342, 0, %rd341, %p134;
	add.s64 	%rd343, %rd342, %rd340;
	mov.b64 	{%r300, %r305}, %rd343;
	mov.b32 	%r306, 16;
	// begin inline asm
	shfl.sync.down.b32 %r299, %r300, %r306, %r307, %r308;
	// end inline asm
	// begin inline asm
	shfl.sync.down.b32 %r304, %r305, %r306, %r307, %r308;
	// end inline asm
	mov.b64 	%rd344, {%r299, %r304};
	setp.gt.s32 	%p135, %r258, 15;
	selp.b64 	%rd345, 0, %rd344, %p135;
	add.s64 	%rd402, %rd345, %rd343;
	setp.ne.s32 	%p136, %r258, 0;
	@%p136 bra 	$L__BB8_22;
	shr.u32 	%r309, %r2, 2;
	and.b32  	%r310, %r309, 248;
	mov.u32 	%r311, _ZZN3cub18CUB_300001_SM_10006detail6reduce28DeviceReduceSingleTileKernelINS2_10policy_hubIlyN4cuda3std3__44plusIlEEE10Policy1000EN6thrust24THRUST_300001_SM_1000_NS18transform_iteratorI16isNotZeroFunctorNSD_6detail15normal_iteratorINSD_10device_ptrIiEEEEllEEPlyS9_llNS7_10__identityEEEvT0_T1_T2_T3_T4_T6_E12temp_storage;
	add.s32 	%r312, %r311, %r310;
	st.shared.u64 	[%r312+16], %rd402;
$L__BB8_22:
	bar.sync 	0;
	setp.ne.s32 	%p137, %r2, 0;
	@%p137 bra 	$L__BB8_49;
	ld.shared.u64 	%rd346, [_ZZN3cub18CUB_300001_SM_10006detail6reduce28DeviceReduceSingleTileKernelINS2_10policy_hubIlyN4cuda3std3__44plusIlEEE10Policy1000EN6thrust24THRUST_300001_SM_1000_NS18transform_iteratorI16isNotZeroFunctorNSD_6detail15normal_iteratorINSD_10device_ptrIiEEEEllEEPlyS9_llNS7_10__identityEEEvT0_T1_T2_T3_T4_T6_E12temp_storage+24];
	add.s64 	%rd347, %rd346, %rd402;
	ld.shared.u64 	%rd348, [_ZZN3cub18CUB_300001_SM_10006detail6reduce28DeviceReduceSingleTileKernelINS2_10policy_hubIlyN4cuda3std3__44plusIlEEE10Policy1000EN6thrust24THRUST_300001_SM_1000_NS18transform_iteratorI16isNotZeroFunctorNSD_6detail15normal_iteratorINSD_10device_ptrIiEEEEllEEPlyS9_llNS7_10__identityEEEvT0_T1_T2_T3_T4_T6_E12temp_storage+32];
	add.s64 	%rd349, %rd347, %rd348;
	ld.shared.u64 	%rd350, [_ZZN3cub18CUB_300001_SM_10006detail6reduce28DeviceReduceSingleTileKernelINS2_10policy_hubIlyN4cuda3std3__44plusIlEEE10Policy1000EN6thrust24THRUST_300001_SM_1000_NS18transform_iteratorI16isNotZeroFunctorNSD_6detail15normal_iteratorINSD_10device_ptrIiEEEEllEEPlyS9_llNS7_10__identityEEEvT0_T1_T2_T3_T4_T6_E12temp_storage+40];
	add.s64 	%rd351, %rd349, %rd350;
	ld.shared.u64 	%rd352, [_ZZN3cub18CUB_300001_SM_10006detail6reduce28DeviceReduceSingleTileKernelINS2_10policy_hubIlyN4cuda3std3__44plusIlEEE10Policy1000EN6thrust24THRUST_300001_SM_1000_NS18transform_iteratorI16isNotZeroFunctorNSD_6detail15normal_iteratorINSD_10device_ptrIiEEEEllEEPlyS9_llNS7_10__identityEEEvT0_T1_T2_T3_T4_T6_E12temp_storage+48];
	add.s64 	%rd353, %rd351, %rd352;
	ld.shared.u64 	%rd354, [_ZZN3cub18CUB_300001_SM_10006detail6reduce28DeviceReduceSingleTileKernelINS2_10policy_hubIlyN4cuda3std3__44plusIlEEE10Policy1000EN6thrust24THRUST_300001_SM_1000_NS18transform_iteratorI16isNotZeroFunctorNSD_6detail15normal_iteratorINSD_10device_ptrIiEEEEllEEPlyS9_llNS7_10__identityEEEvT0_T1_T2_T3_T4_T6_E12temp_storage+56];
	add.s64 	%rd355, %rd353, %rd354;
	ld.shared.u64 	%rd356, [_ZZN3cub18CUB_300001_SM_10006detail6reduce28DeviceReduceSingleTileKernelINS2_10policy_hubIlyN4cuda3std3__44plusIlEEE10Policy1000EN6thrust24THRUST_300001_SM_1000_NS18transform_iteratorI16isNotZeroFunctorNSD_6detail15normal_iteratorINSD_10device_ptrIiEEEEllEEPlyS9_llNS7_10__identityEEEvT0_T1_T2_T3_T4_T6_E12temp_storage+64];
	add.s64 	%rd357, %rd355, %rd356;
	ld.shared.u64 	%rd358, [_ZZN3cub18CUB_300001_SM_10006detail6reduce28DeviceReduceSingleTileKernelINS2_10policy_hubIlyN4cuda3std3__44plusIlEEE10Policy1000EN6thrust24THRUST_300001_SM_1000_NS18transform_iteratorI16isNotZeroFunctorNSD_6detail15normal_iteratorINSD_10device_ptrIiEEEEllEEPlyS9_llNS7_10__identityEEEvT0_T1_T2_T3_T4_T6_E12temp_storage+72];
	add.s64 	%rd359, %rd357, %rd358;
	ld.shared.u64 	%rd360, [_ZZN3cub18CUB_300001_SM_10006detail6reduce28DeviceReduceSingleTileKernelINS2_10policy_hubIlyN4cuda3std3__44plusIlEEE10Policy1000EN6thrust24THRUST_300001_SM_1000_NS18transform_iteratorI16isNotZeroFunctorNSD_6detail15normal_iteratorINSD_10device_ptrIiEEEEllEEPlyS9_llNS7_10__identityEEEvT0_T1_T2_T3_T4_T6_E12temp_storage+80];
	add.s64 	%rd361, %rd359, %rd360;
	ld.shared.u64 	%rd362, [_ZZN3cub18CUB_300001_SM_10006detail6reduce28DeviceReduceSingleTileKernelINS2_10policy_hubIlyN4cuda3std3__44plusIlEEE10Policy1000EN6thrust24THRUST_300001_SM_1000_NS18transform_iteratorI16isNotZeroFunctorNSD_6detail15normal_iteratorINSD_10device_ptrIiEEEEllEEPlyS9_llNS7_10__identityEEEvT0_T1_T2_T3_T4_T6_E12temp_storage+88];
	add.s64 	%rd363, %rd361, %rd362;
	ld.shared.u64 	%rd364, [_ZZN3cub18CUB_300001_SM_10006detail6reduce28DeviceReduceSingleTileKernelINS2_10policy_hubIlyN4cuda3std3__44plusIlEEE10Policy1000EN6thrust24THRUST_300001_SM_1000_NS18transform_iteratorI16isNotZeroFunctorNSD_6detail15normal_iteratorINSD_10device_ptrIiEEEEllEEPlyS9_llNS7_10__identityEEEvT0_T1_T2_T3_T4_T6_E12temp_storage+96];
	add.s64 	%rd365, %rd363, %rd364;
	ld.shared.u64 	%rd366, [_ZZN3cub18CUB_300001_SM_10006detail6reduce28DeviceReduceSingleTileKernelINS2_10policy_hubIlyN4cuda3std3__44plusIlEEE10Policy1000EN6thrust24THRUST_300001_SM_1000_NS18transform_iteratorI16isNotZeroFunctorNSD_6detail15normal_iteratorINSD_10device_ptrIiEEEEllEEPlyS9_llNS7_10__identityEEEvT0_T1_T2_T3_T4_T6_E12temp_storage+104];
	add.s64 	%rd367, %rd365, %rd366;
	ld.shared.u64 	%rd368, [_ZZN3cub18CUB_300001_SM_10006detail6reduce28DeviceReduceSingleTileKernelINS2_10policy_hubIlyN4cuda3std3__44plusIlEEE10Policy1000EN6thrust24THRUST_300001_SM_1000_NS18transform_iteratorI16isNotZeroFunctorNSD_6detail15normal_iteratorINSD_10device_ptrIiEEEEllEEPlyS9_llNS7_10__identityEEEvT0_T1_T2_T3_T4_T6_E12temp_storage+112];
	add.s64 	%rd369, %rd367, %rd368;
	ld.shared.u64 	%rd370, [_ZZN3cub18CUB_300001_SM_10006detail6reduce28DeviceReduceSingleTileKernelINS2_10policy_hubIlyN4cuda3std3__44plusIlEEE10Policy1000EN6thrust24THRUST_300001_SM_1000_NS18transform_iteratorI16isNotZeroFunctorNSD_6detail15normal_iteratorINSD_10device_ptrIiEEEEllEEPlyS9_llNS7_10__identityEEEvT0_T1_T2_T3_T4_T6_E12temp_storage+120];
	add.s64 	%rd371, %rd369, %rd370;
	ld.shared.u64 	%rd372, [_ZZN3cub18CUB_300001_SM_10006detail6reduce28DeviceReduceSingleTileKernelINS2_10policy_hubIlyN4cuda3std3__44plusIlEEE10Policy1000EN6thrust24THRUST_300001_SM_1000_NS18transform_iteratorI16isNotZeroFunctorNSD_6detail15normal_iteratorINSD_10device_ptrIiEEEEllEEPlyS9_llNS7_10__identityEEEvT0_T1_T2_T3_T4_T6_E12temp_storage+128];
	add.s64 	%rd373, %rd371, %rd372;
	ld.shared.u64 	%rd374, [_ZZN3cub18CUB_300001_SM_10006detail6reduce28DeviceReduceSingleTileKernelINS2_10policy_hubIlyN4cuda3std3__44plusIlEEE10Policy1000EN6thrust24THRUST_300001_SM_1000_NS18transform_iteratorI16isNotZeroFunctorNSD_6detail15normal_iteratorINSD_10device_ptrIiEEEEllEEPlyS9_llNS7_10__identityEEEvT0_T1_T2_T3_T4_T6_E12temp_storage+136];
	add.s64 	%rd402, %rd373, %rd374;
	bra.uni 	$L__BB8_49;
$L__BB8_24:
	// begin inline asm
	mov.u32 %r195, %laneid;
	// end inline asm
	and.b32  	%r246, %r2, 992;
	add.s32 	%r247, %r246, 32;
	setp.gt.u32 	%p108, %r247, %r1;
	not.b32 	%r248, %r246;
	add.s32 	%r249, %r1, %r248;
	selp.b32 	%r244, %r249, 31, %p108;
	mov.b64 	{%r197, %r202}, %rd386;
	mov.b32 	%r203, 1;
	mov.b32 	%r245, -1;
	// begin inline asm
	shfl.sync.down.b32 %r196, %r197, %r203, %r244, %r245;
	// end inline asm
	// begin inline asm
	shfl.sync.down.b32 %r201, %r202, %r203, %r244, %r245;
	// end inline asm
	mov.b64 	%rd274, {%r196, %r201};
	setp.lt.s32 	%p109, %r195, %r244;
	selp.b64 	%rd275, %rd274, 0, %p109;
	add.s64 	%rd276, %rd275, %rd386;
	mov.b64 	{%r207, %r212}, %rd276;
	mov.b32 	%r213, 2;
	// begin inline asm
	shfl.sync.down.b32 %r206, %r207, %r213, %r244, %r245;
	// end inline asm
	// begin inline asm
	shfl.sync.down.b32 %r211, %r212, %r213, %r244, %r245;
	// end inline asm
	mov.b64 	%rd277, {%r206, %r211};
	add.s32 	%r250, %r195, 2;
	setp.gt.s32 	%p110, %r250, %r244;
	selp.b64 	%rd278, 0, %rd277, %p110;
	add.s64 	%rd279, %rd278, %rd276;
	mov.b64 	{%r217, %r222}, %rd279;
	mov.b32 	%r223, 4;
	// begin inline asm
	shfl.sync.down.b32 %r216, %r217, %r223, %r244, %r245;
	// end inline asm
	// begin inline asm
	shfl.sync.down.b32 %r221, %r222, %r223, %r244, %r245;
	// end inline asm
	mov.b64 	%rd280, {%r216, %r221};
	add.s32 	%r251, %r195, 4;
	setp.gt.s32 	%p111, %r251, %r244;
	selp.b64 	%rd281, 0, %rd280, %p111;
	add.s64 	%rd282, %rd281, %rd279;
	mov.b64 	{%r227, %r232}, %rd282;
	mov.b32 	%r233, 8;
	// begin inline asm
	shfl.sync.down.b32 %r226, %r227, %r233, %r244, %r245;
	// end inline asm
	// begin inline asm
	shfl.sync.down.b32 %r231, %r232, %r233, %r244, %r245;
	// end inline asm
	mov.b64 	%rd283, {%r226, %r231};
	add.s32 	%r252, %r195, 8;
	setp.gt.s32 	%p112, %r252, %r244;
	selp.b64 	%rd284, 0, %rd283, %p112;
	add.s64 	%rd285, %rd284, %rd282;
	mov.b64 	{%r237, %r242}, %rd285;
	mov.b32 	%r243, 16;
	// begin inline asm
	shfl.sync.down.b32 %r236, %r237, %r243, %r244, %r245;
	// end inline asm
	// begin inline asm
	shfl.sync.down.b32 %r241, %r242, %r243, %r244, %r245;
	// end inline asm
	mov.b64 	%rd286, {%r236, %r241};
	add.s32 	%r253, %r195, 16;
	setp.gt.s32 	%p113, %r253, %r244;
	selp.b64 	%rd287, 0, %rd286, %p113;
	add.s64 	%rd402, %rd287, %rd285;
	setp.ne.s32 	%p114, %r195, 0;
	@%p114 bra 	$L__BB8_26;
	shr.u32 	%r254, %r2, 2;
	and.b32  	%r255, %r254, 248;
	mov.u32 	%r256, _ZZN3cub18CUB_300001_SM_10006detail6reduce28DeviceReduceSingleTileKernelINS2_10policy_hubIlyN4cuda3std3__44plusIlEEE10Policy1000EN6thrust24THRUST_300001_SM_1000_NS18transform_iteratorI16isNotZeroFunctorNSD_6detail15normal_iteratorINSD_10device_ptrIiEEEEllEEPlyS9_llNS7_10__identityEEEvT0_T1_T2_T3_T4_T6_E12temp_storage;
	add.s32 	%r257, %r256, %r255;
	st.shared.u64 	[%r257+16], %rd402;
$L__BB8_26:
	bar.sync 	0;
	setp.ne.s32 	%p115, %r2, 0;
	@%p115 bra 	$L__BB8_49;
	setp.gt.u64 	%p116, %rd58, 32;
	ld.shared.u64 	%rd288, [_ZZN3cub18CUB_300001_SM_10006detail6reduce28DeviceReduceSingleTileKernelINS2_10policy_hubIlyN4cuda3std3__44plusIlEEE10Policy1000EN6thrust24THRUST_300001_SM_1000_NS18transform_iteratorI16isNotZeroFunctorNSD_6detail15normal_iteratorINSD_10device_ptrIiEEEEllEEPlyS9_llNS7_10__identityEEEvT0_T1_T2_T3_T4_T6_E12temp_storage+24];
	selp.b64 	%rd289, %rd288, 0, %p116;
	add.s64 	%rd290, %rd289, %rd402;
	setp.gt.u64 	%p117, %rd58, 64;
	ld.shared.u64 	%rd291, [_ZZN3cub18CUB_300001_SM_10006detail6reduce28DeviceReduceSingleTileKernelINS2_10policy_hubIlyN4cuda3std3__44plusIlEEE10Policy1000EN6thrust24THRUST_300001_SM_1000_NS18transform_iteratorI16isNotZeroFunctorNSD_6detail15normal_iteratorINSD_10device_ptrIiEEEEllEEPlyS9_llNS7_10__identityEEEvT0_T1_T2_T3_T4_T6_E12temp_storage+32];
	selp.b64 	%rd292, %rd291, 0, %p117;
	add.s64 	%rd293, %rd290, %rd292;
	setp.gt.u64 	%p118, %rd58, 96;
	ld.shared.u64 	%rd294, [_ZZN3cub18CUB_300001_SM_10006detail6reduce28DeviceReduceSingleTileKernelINS2_10policy_hubIlyN4cuda3std3__44plusIlEEE10Policy1000EN6thrust24THRUST_300001_SM_1000_NS18transform_iteratorI16isNotZeroFunctorNSD_6detail15normal_iteratorINSD_10device_ptrIiEEEEllEEPlyS9_llNS7_10__identityEEEvT0_T1_T2_T3_T4_T6_E12temp_storage+40];
	selp.b64 	%rd295, %rd294, 0, %p118;
	add.s64 	%rd296, %rd293, %rd295;
	setp.gt.u64 	%p119, %rd58, 128;
	ld.shared.u64 	%rd297, [_ZZN3cub18CUB_300001_SM_10006detail6reduce28DeviceReduceSingleTileKernelINS2_10policy_hubIlyN4cuda3std3__44plusIlEEE10Policy1000EN6thrust24THRUST_300001_SM_1000_NS18transform_iteratorI16isNotZeroFunctorNSD_6detail15normal_iteratorINSD_10device_ptrIiEEEEllEEPlyS9_llNS7_10__identityEEEvT0_T1_T2_T3_T4_T6_E12temp_storage+48];
	selp.b64 	%rd298, %rd297, 0, %p119;
	add.s64 	%rd299, %rd296, %rd298;
	setp.gt.u64 	%p120, %rd58, 160;
	ld.shared.u64 	%rd300, [_ZZN3cub18CUB_300001_SM_10006detail6reduce28DeviceReduceSingleTileKernelINS2_10policy_hubIlyN4cuda3std3__44plusIlEEE10Policy1000EN6thrust24THRUST_300001_SM_1000_NS18transform_iteratorI16isNotZeroFunctorNSD_6detail15normal_iteratorINSD_10device_ptrIiEEEEllEEPlyS9_llNS7_10__identityEEEvT0_T1_T2_T3_T4_T6_E12temp_storage+56];
	selp.b64 	%rd301, %rd300, 0, %p120;
	add.s64 	%rd302, %rd299, %rd301;
	setp.gt.u64 	%p121, %rd58, 192;
	ld.shared.u64 	%rd303, [_ZZN3cub18CUB_300001_SM_10006detail6reduce28DeviceReduceSingleTileKernelINS2_10policy_hubIlyN4cuda3std3__44plusIlEEE10Policy1000EN6thrust24THRUST_300001_SM_1000_NS18transform_iteratorI16isNotZeroFunctorNSD_6detail15normal_iteratorINSD_10device_ptrIiEEEEllEEPlyS9_llNS7_10__identityEEEvT0_T1_T2_T3_T4_T6_E12temp_storage+64];
	selp.b64 	%rd304, %rd303, 0, %p121;
	add.s64 	%rd305, %rd302, %rd304;
	setp.gt.u64 	%p122, %rd58, 224;
	ld.shared.u64 	%rd306, [_ZZN3cub18CUB_300001_SM_10006detail6reduce28DeviceReduceSingleTileKernelINS2_10policy_hubIlyN4cuda3std3__44plusIlEEE10Policy1000EN6thrust24THRUST_300001_SM_1000_NS18transform_iteratorI16isNotZeroFunctorNSD_6detail15normal_iteratorINSD_10device_ptrIiEEEEllEEPlyS9_llNS7_10__identityEEEvT0_T1_T2_T3_T4_T6_E12temp_storage+72];
	selp.b64 	%rd307, %rd306, 0, %p122;
	add.s64 	%rd308, %rd305, %rd307;
	setp.gt.u64 	%p123, %rd58, 256;
	ld.shared.u64 	%rd309, [_ZZN3cub18CUB_300001_SM_10006detail6reduce28DeviceReduceSingleTileKernelINS2_10policy_hubIlyN4cuda3std3__44plusIlEEE10Policy1000EN6thrust24THRUST_300001_SM_1000_NS18transform_iteratorI16isNotZeroFunctorNSD_6detail15normal_iteratorINSD_10device_ptrIiEEEEllEEPlyS9_llNS7_10__identityEEEvT0_T1_T2_T3_T4_T6_E12temp_storage+80];
	selp.b64 	%rd310, %rd309, 0, %p123;
	add.s64 	%rd311, %rd308, %rd310;
	setp.gt.u64 	%p124, %rd58, 288;
	ld.shared.u64 	%rd312, [_ZZN3cub18CUB_300001_SM_10006detail6reduce28DeviceReduceSingleTileKernelINS2_10policy_hubIlyN4cuda3std3__44plusIlEEE10Policy1000EN6thrust24THRUST_300001_SM_1000_NS18transform_iteratorI16isNotZeroFunctorNSD_6detail15normal_iteratorINSD_10device_ptrIiEEEEllEEPlyS9_llNS7_10__identityEEEvT0_T1_T2_T3_T4_T6_E12temp_storage+88];
	selp.b64 	%rd313, %rd312, 0, %p124;
	add.s64 	%rd314, %rd311, %rd313;
	setp.gt.u64 	%p125, %rd58, 320;
	ld.shared.u64 	%rd315, [_ZZN3cub18CUB_300001_SM_10006detail6reduce28DeviceReduceSingleTileKernelINS2_10policy_hubIlyN4cuda3std3__44plusIlEEE10Policy1000EN6thrust24THRUST_300001_SM_1000_NS18transform_iteratorI16isNotZeroFunctorNSD_6detail15normal_iteratorINSD_10device_ptrIiEEEEllEEPlyS9_llNS7_10__identityEEEvT0_T1_T2_T3_T4_T6_E12temp_storage+96];
	selp.b64 	%rd316, %rd315, 0, %p125;
	add.s64 	%rd317, %rd314, %rd316;
	setp.gt.u64 	%p126, %rd58, 352;
	ld.shared.u64 	%rd318, [_ZZN3cub18CUB_300001_SM_10006detail6reduce28DeviceReduceSingleTileKernelINS2_10policy_hubIlyN4cuda3std3__44plusIlEEE10Policy1000EN6thrust24THRUST_300001_SM_1000_NS18transform_iteratorI16isNotZeroFunctorNSD_6detail15normal_iteratorINSD_10device_ptrIiEEEEllEEPlyS9_llNS7_10__identityEEEvT0_T1_T2_T3_T4_T6_E12temp_storage+104];
	selp.b64 	%rd319, %rd318, 0, %p126;
	add.s64 	%rd320, %rd317, %rd319;
	setp.gt.u64 	%p127, %rd58, 384;
	ld.shared.u64 	%rd321, [_ZZN3cub18CUB_300001_SM_10006detail6reduce28DeviceReduceSingleTileKernelINS2_10policy_hubIlyN4cuda3std3__44plusIlEEE10Policy1000EN6thrust24THRUST_300001_SM_1000_NS18transform_iteratorI16isNotZeroFunctorNSD_6detail15normal_iteratorINSD_10device_ptrIiEEEEllEEPlyS9_llNS7_10__identityEEEvT0_T1_T2_T3_T4_T6_E12temp_storage+112];
	selp.b64 	%rd322, %rd321, 0, %p127;
	add.s64 	%rd323, %rd320, %rd322;
	setp.gt.u64 	%p128, %rd58, 416;
	ld.shared.u64 	%rd324, [_ZZN3cub18CUB_300001_SM_10006detail6reduce28DeviceReduceSingleTileKernelINS2_10policy_hubIlyN4cuda3std3__44plusIlEEE10Policy1000EN6thrust24THRUST_300001_SM_1000_NS18transform_iteratorI16isNotZeroFunctorNSD_6detail15normal_iteratorINSD_10device_ptrIiEEEEllEEPlyS9_llNS7_10__identityEEEvT0_T1_T2_T3_T4_T6_E12temp_storage+120];
	selp.b64 	%rd325, %rd324, 0, %p128;
	add.s64 	%rd326, %rd323, %rd325;
	setp.gt.u64 	%p129, %rd58, 448;
	ld.shared.u64 	%rd327, [_ZZN3cub18CUB_300001_SM_10006detail6reduce28DeviceReduceSingleTileKernelINS2_10policy_hubIlyN4cuda3std3__44plusIlEEE10Policy1000EN6thrust24THRUST_300001_SM_1000_NS18transform_iteratorI16isNotZeroFunctorNSD_6detail15normal_iteratorINSD_10device_ptrIiEEEEllEEPlyS9_llNS7_10__identityEEEvT0_T1_T2_T3_T4_T6_E12temp_storage+128];
	selp.b64 	%rd328, %rd327, 0, %p129;
	add.s64 	%rd329, %rd326, %rd328;
	setp.gt.u64 	%p130, %rd58, 480;
	ld.shared.u64 	%rd330, [_ZZN3cub18CUB_300001_SM_10006detail6reduce28DeviceReduceSingleTileKernelINS2_10policy_hubIlyN4cuda3std3__44plusIlEEE10Policy1000EN6thrust24THRUST_300001_SM_1000_NS18transform_iteratorI16isNotZeroFunctorNSD_6detail15normal_iteratorINSD_10device_ptrIiEEEEllEEPlyS9_llNS7_10__identityEEEvT0_T1_T2_T3_T4_T6_E12temp_storage+136];
	selp.b64 	%rd331, %rd330, 0, %p130;
	add.s64 	%rd402, %rd329, %rd331;
	bra.uni 	$L__BB8_49;
$L__BB8_28:
	mov.u32 	%r24, %tid.x;
	cvt.u64.u32 	%rd25, %r24;
	mul.wide.u32 	%rd62, %r24, 4;
	add.s64 	%rd26, %rd2, %rd62;
	ld.global.u32 	%r52, [%rd26];
	setp.ne.s32 	%p3, %r52, 0;
	selp.u64 	%rd63, 1, 0, %p3;
	ld.global.u32 	%r53, [%rd26+2048];
	setp.ne.s32 	%p4, %r53, 0;
	selp.u64 	%rd64, 1, 0, %p4;
	ld.global.u32 	%r54, [%rd26+4096];
	setp.ne.s32 	%p5, %r54, 0;
	selp.u64 	%rd65, 1, 0, %p5;
	ld.global.u32 	%r55, [%rd26+6144];
	setp.ne.s32 	%p6, %r55, 0;
	selp.u64 	%rd66, 1, 0, %p6;
	ld.global.u32 	%r56, [%rd26+8192];
	setp.ne.s32 	%p7, %r56, 0;
	selp.u64 	%rd67, 1, 0, %p7;
	ld.global.u32 	%r57, [%rd26+10240];
	setp.ne.s32 	%p8, %r57, 0;
	selp.u64 	%rd68, 1, 0, %p8;
	ld.global.u32 	%r58, [%rd26+12288];
	setp.ne.s32 	%p9, %r58, 0;
	selp.u64 	%rd69, 1, 0, %p9;
	add.s64 	%rd70, %rd64, %rd63;
	add.s64 	%rd71, %rd70, %rd65;
	add.s64 	%rd72, %rd71, %rd66;
	add.s64 	%rd73, %rd72, %rd67;
	add.s64 	%rd74, %rd73, %rd68;
	add.s64 	%rd401, %rd74, %rd69;
	add.s64 	%rd28, %rd58, -3584;
	setp.lt.u64 	%p10, %rd28, 3584;
	mov.b64 	%rd389, 3584;
	@%p10 bra 	$L__BB8_32;
	mov.b64 	%rd389, 3584;
$L__BB8_30:
	shl.b64 	%rd76, %rd389, 2;
	add.s64 	%rd77, %rd26, %rd76;
	ld.global.u32 	%r59, [%rd77];
	setp.ne.s32 	%p11, %r59, 0;
	selp.u64 	%rd78, 1, 0, %p11;
	ld.global.u32 	%r60, [%rd77+2048];
	setp.ne.s32 	%p12, %r60, 0;
	selp.u64 	%rd79, 1, 0, %p12;
	ld.global.u32 	%r61, [%rd77+4096];
	setp.ne.s32 	%p13, %r61, 0;
	selp.u64 	%rd80, 1, 0, %p13;
	ld.global.u32 	%r62, [%rd77+6144];
	setp.ne.s32 	%p14, %r62, 0;
	selp.u64 	%rd81, 1, 0, %p14;
	ld.global.u32 	%r63, [%rd77+8192];
	setp.ne.s32 	%p15, %r63, 0;
	selp.u64 	%rd82, 1, 0, %p15;
	ld.global.u32 	%r64, [%rd77+10240];
	setp.ne.s32 	%p16, %r64, 0;
	selp.u64 	%rd83, 1, 0, %p16;
	ld.global.u32 	%r65, [%rd77+12288];
	setp.ne.s32 	%p17, %r65, 0;
	selp.u64 	%rd84, 1, 0, %p17;
	add.s64 	%rd85, %rd401, %rd78;
	add.s64 	%rd86, %rd85, %rd79;
	add.s64 	%rd87, %rd86, %rd80;
	add.s64 	%rd88, %rd87, %rd81;
	add.s64 	%rd89, %rd88, %rd82;
	add.s64 	%rd90, %rd89, %rd83;
	add.s64 	%rd401, %rd90, %rd84;
	sub.s64 	%rd91, %rd58, %rd389;
	setp.lt.u64 	%p18, %rd91, 3584;
	@%p18 bra 	$L__BB8_45;
	add.s64 	%rd389, %rd389, 3584;
	setp.le.u64 	%p19, %rd389, %rd28;
	@%p19 bra 	$L__BB8_30;
$L__BB8_32:
	setp.le.u64 	%p20, %rd58, %rd389;
	cvt.u32.u64 	%r66, %rd389;
	cvt.u32.u64 	%r67, %rd58;
	sub.s32 	%r68, %r67, %r66;
	setp.ge.s32 	%p21, %r24, %r68;
	or.pred  	%p22, %p20, %p21;
	@%p22 bra 	$L__BB8_45;
	not.b32 	%r71, %r24;
	add.s32 	%r72, %r71, %r67;
	sub.s32 	%r74, %r72, %r66;
	shr.u32 	%r75, %r74, 9;
	add.s32 	%r25, %r75, 1;
	and.b32  	%r26, %r25, 15;
	setp.lt.u32 	%p23, %r74, 7680;
	mov.u32 	%r325, %r24;
	@%p23 bra 	$L__BB8_36;
	and.b32  	%r76, %r25, 16777200;
	neg.s32 	%r323, %r76;
	add.s64 	%rd93, %rd389, %rd25;
	shl.b64 	%rd94, %rd93, 2;
	add.s64 	%rd95, %rd94, %rd2;
	add.s64 	%rd391, %rd95, 16384;
	mov.u32 	%r325, %r24;
$L__BB8_35:
	.pragma "nounroll";
	ld.global.u32 	%r77, [%rd391+-16384];
	setp.ne.s32 	%p24, %r77, 0;
	selp.u64 	%rd96, 1, 0, %p24;
	add.s64 	%rd97, %rd401, %rd96;
	ld.global.u32 	%r78, [%rd391+-14336];
	setp.ne.s32 	%p25, %r78, 0;
	selp.u64 	%rd98, 1, 0, %p25;
	add.s64 	%rd99, %rd97, %rd98;
	ld.global.u32 	%r79, [%rd391+-12288];
	setp.ne.s32 	%p26, %r79, 0;
	selp.u64 	%rd100, 1, 0, %p26;
	add.s64 	%rd101, %rd99, %rd100;
	ld.global.u32 	%r80, [%rd391+-10240];
	setp.ne.s32 	%p27, %r80, 0;
	selp.u64 	%rd102, 1, 0, %p27;
	add.s64 	%rd103, %rd101, %rd102;
	ld.global.u32 	%r81, [%rd391+-8192];
	setp.ne.s32 	%p28, %r81, 0;
	selp.u64 	%rd104, 1, 0, %p28;
	add.s64 	%rd105, %rd103, %rd104;
	ld.global.u32 	%r82, [%rd391+-6144];
	setp.ne.s32 	%p29, %r82, 0;
	selp.u64 	%rd106, 1, 0, %p29;
	add.s64 	%rd107, %rd105, %rd106;
	ld.global.u32 	%r83, [%rd391+-4096];
	setp.ne.s32 	%p30, %r83, 0;
	selp.u64 	%rd108, 1, 0, %p30;
	add.s64 	%rd109, %rd107, %rd108;
	ld.global.u32 	%r84, [%rd391+-2048];
	setp.ne.s32 	%p31, %r84, 0;
	selp.u64 	%rd110, 1, 0, %p31;
	add.s64 	%rd111, %rd109, %rd110;
	ld.global.u32 	%r85, [%rd391];
	setp.ne.s32 	%p32, %r85, 0;
	selp.u64 	%rd112, 1, 0, %p32;
	add.s64 	%rd113, %rd111, %rd112;
	ld.global.u32 	%r86, [%rd391+2048];
	setp.ne.s32 	%p33, %r86, 0;
	selp.u64 	%rd114, 1, 0, %p33;
	add.s64 	%rd115, %rd113, %rd114;
	ld.global.u32 	%r87, [%rd391+4096];
	setp.ne.s32 	%p34, %r87, 0;
	selp.u64 	%rd116, 1, 0, %p34;
	add.s64 	%rd117, %rd115, %rd116;
	ld.global.u32 	%r88, [%rd391+6144];
	setp.ne.s32 	%p35, %r88, 0;
	selp.u64 	%rd118, 1, 0, %p35;
	add.s64 	%rd119, %rd117, %rd118;
	ld.global.u32 	%r89, [%rd391+8192];
	setp.ne.s32 	%p36, %r89, 0;
	selp.u64 	%rd120, 1, 0, %p36;
	add.s64 	%rd121, %rd119, %rd120;
	ld.global.u32 	%r90, [%rd391+10240];
	setp.ne.s32 	%p37, %r90, 0;
	selp.u64 	%rd122, 1, 0, %p37;
	add.s64 	%rd123, %rd121, %rd122;
	ld.global.u32 	%r91, [%rd391+12288];
	setp.ne.s32 	%p38, %r91, 0;
	selp.u64 	%rd124, 1, 0, %p38;
	add.s64 	%rd125, %rd123, %rd124;
	ld.global.u32 	%r92, [%rd391+14336];
	setp.ne.s32 	%p39, %r92, 0;
	selp.u64 	%rd126, 1, 0, %p39;
	add.s64 	%rd401, %rd125, %rd126;
	add.s32 	%r325, %r325, 8192;
	add.s32 	%r323, %r323, 16;
	add.s64 	%rd391, %rd391, 32768;
	setp.ne.s32 	%p40, %r323, 0;
	@%p40 bra 	$L__BB8_35;
$L__BB8_36:
	setp.eq.s32 	%p41, %r26, 0;
	@%p41 bra 	$L__BB8_45;
	and.b32  	%r33, %r25, 7;
	setp.lt.u32 	%p42, %r26, 8;
	@%p42 bra 	$L__BB8_39;
	cvt.u64.u32 	%rd128, %r325;
	add.s64 	%rd129, %rd389, %rd128;
	shl.b64 	%rd130, %rd129, 2;
	add.s64 	%rd131, %rd2, %rd130;
	ld.global.u32 	%r93, [%rd131];
	setp.ne.s32 	%p43, %r93, 0;
	selp.u64 	%rd132, 1, 0, %p43;
	add.s64 	%rd133, %rd401, %rd132;
	ld.global.u32 	%r94, [%rd131+2048];
	setp.ne.s32 	%p44, %r94, 0;
	selp.u64 	%rd134, 1, 0, %p44;
	add.s64 	%rd135, %rd133, %rd134;
	ld.global.u32 	%r95, [%rd131+4096];
	setp.ne.s32 	%p45, %r95, 0;
	selp.u64 	%rd136, 1, 0, %p45;
	add.s64 	%rd137, %rd135, %rd136;
	ld.global.u32 	%r96, [%rd131+6144];
	setp.ne.s32 	%p46, %r96, 0;
	selp.u64 	%rd138, 1, 0, %p46;
	add.s64 	%rd139, %rd137, %rd138;
	ld.global.u32 	%r97, [%rd131+8192];
	setp.ne.s32 	%p47, %r97, 0;
	selp.u64 	%rd140, 1, 0, %p47;
	add.s64 	%rd141, %rd139, %rd140;
	ld.global.u32 	%r98, [%rd131+10240];
	setp.ne.s32 	%p48, %r98, 0;
	selp.u64 	%rd142, 1, 0, %p48;
	add.s64 	%rd143, %rd141, %rd142;
	ld.global.u32 	%r99, [%rd131+12288];
	setp.ne.s32 	%p49, %r99, 0;
	selp.u64 	%rd144, 1, 0, %p49;
	add.s64 	%rd145, %rd143, %rd144;
	ld.global.u32 	%r100, [%rd131+14336];
	setp.ne.s32 	%p50, %r100, 0;
	selp.u64 	%rd146, 1, 0, %p50;
	add.s64 	%rd401, %rd145, %rd146;
	add.s32 	%r325, %r325, 4096;
$L__BB8_39:
	setp.eq.s32 	%p51, %r33, 0;
	@%p51 bra 	$L__BB8_45;
	and.b32  	%r36, %r25, 3;
	setp.lt.u32 	%p52, %r33, 4;
	@%p52 bra 	$L__BB8_42;
	cvt.u64.u32 	%rd148, %r325;
	add.s64 	%rd149, %rd389, %rd148;
	shl.b64 	%rd150, %rd149, 2;
	add.s64 	%rd151, %rd2, %rd150;
	ld.global.u32 	%r101, [%rd151];
	setp.ne.s32 	%p53, %r101, 0;
	selp.u64 	%rd152, 1, 0, %p53;
	add.s64 	%rd153, %rd401, %rd152;
	ld.global.u32 	%r102, [%rd151+2048];
	setp.ne.s32 	%p54, %r102, 0;
	selp.u64 	%rd154, 1, 0, %p54;
	add.s64 	%rd155, %rd153, %rd154;
	ld.global.u32 	%r103, [%rd151+4096];
	setp.ne.s32 	%p55, %r103, 0;
	selp.u64 	%rd156, 1, 0, %p55;
	add.s64 	%rd157, %rd155, %rd156;
	ld.global.u32 	%r104, [%rd151+6144];
	setp.ne.s32 	%p56, %r104, 0;
	selp.u64 	%rd158, 1, 0, %p56;
	add.s64 	%rd401, %rd157, %rd158;
	add.s32 	%r325, %r325, 2048;
$L__BB8_42:
	setp.eq.s32 	%p57, %r36, 0;
	@%p57 bra 	$L__BB8_45;
	cvt.u64.u32 	%rd159, %r325;
	add.s64 	%rd160, %rd389, %rd159;
	shl.b64 	%rd161, %rd160, 2;
	add.s64 	%rd399, %rd2, %rd161;
	neg.s32 	%r328, %r36;
$L__BB8_44:
	.pragma "nounroll";
	ld.global.u32 	%r105, [%rd399];
	setp.ne.s32 	%p58, %r105, 0;
	selp.u64 	%rd162, 1, 0, %p58;
	add.s64 	%rd401, %rd401, %rd162;
	add.s64 	%rd399, %rd399, 2048;
	add.s32 	%r328, %r328, 1;
	setp.ne.s32 	%p59, %r328, 0;
	@%p59 bra 	$L__BB8_44;
$L__BB8_45:
	// begin inline asm
	mov.u32 %r106, %laneid;
	// end inline asm
	mov.b64 	{%r108, %r113}, %rd401;
	mov.b32 	%r114, 1;
	mov.b32 	%r155, 31;
	mov.b32 	%r156, -1;
	// begin inline asm
	shfl.sync.down.b32 %r107, %r108, %r114, %r155, %r156;
	// end inline asm
	// begin inline asm
	shfl.sync.down.b32 %r112, %r113, %r114, %r155, %r156;
	// end inline asm
	mov.b64 	%rd163, {%r107, %r112};
	setp.gt.s32 	%p60, %r106, 30;
	selp.b64 	%rd164, 0, %rd163, %p60;
	add.s64 	%rd165, %rd164, %rd401;
	mov.b64 	{%r118, %r123}, %rd165;
	mov.b32 	%r124, 2;
	// begin inline asm
	shfl.sync.down.b32 %r117, %r118, %r124, %r155, %r156;
	// end inline asm
	// begin inline asm
	shfl.sync.down.b32 %r122, %r123, %r124, %r155, %r156;
	// end inline asm
	mov.b64 	%rd166, {%r117, %r122};
	setp.gt.s32 	%p61, %r106, 29;
	selp.b64 	%rd167, 0, %rd166, %p61;
	add.s64 	%rd168, %rd167, %rd165;
	mov.b64 	{%r128, %r133}, %rd168;
	mov.b32 	%r134, 4;
	// begin inline asm
	shfl.sync.down.b32 %r127, %r128, %r134, %r155, %r156;
	// end inline asm
	// begin inline asm
	shfl.sync.down.b32 %r132, %r133, %r134, %r155, %r156;
	// end inline asm
	mov.b64 	%rd169, {%r127, %r132};
	setp.gt.s32 	%p62, %r106, 27;
	selp.b64 	%rd170, 0, %rd169, %p62;
	add.s64 	%rd171, %rd170, %rd168;
	mov.b64 	{%r138, %r143}, %rd171;
	mov.b32 	%r144, 8;
	// begin inline asm
	shfl.sync.down.b32 %r137, %r138, %r144, %r155, %r156;
	// end inline asm
	// begin inline asm
	shfl.sync.down.b32 %r142, %r143, %r144, %r155, %r156;
	// end inline asm
	mov.b64 	%rd172, {%r137, %r142};
	setp.gt.s32 	%p63, %r106, 23;
	selp.b64 	%rd173, 0, %rd172, %p63;
	add.s64 	%rd174, %rd173, %rd171;
	mov.b64 	{%r148, %r153}, %rd174;
	mov.b32 	%r154, 16;
	// begin inline asm
	shfl.sync.down.b32 %r147, %r148, %r154, %r155, %r156;
	// end inline asm
	// begin inline asm
	shfl.sync.down.b32 %r152, %r153, %r154, %r155, %r156;
	// end inline asm
	mov.b64 	%rd175, {%r147, %r152};
	setp.gt.s32 	%p64, %r106, 15;
	selp.b64 	%rd176, 0, %rd175, %p64;
	add.s64 	%rd402, %rd176, %rd174;
	setp.ne.s32 	%p65, %r106, 0;
	@%p65 bra 	$L__BB8_47;
	shr.u32 	%r157, %r24, 2;
	and.b32  	%r158, %r157, 248;
	mov.u32 	%r159, _ZZN3cub18CUB_300001_SM_10006detail6reduce28DeviceReduceSingleTileKernelINS2_10policy_hubIlyN4cuda3std3__44plusIlEEE10Policy1000EN6thrust24THRUST_300001_SM_1000_NS18transform_iteratorI16isNotZeroFunctorNSD_6detail15normal_iteratorINSD_10device_ptrIiEEEEllEEPlyS9_llNS7_10__identityEEEvT0_T1_T2_T3_T4_T6_E12temp_storage;
	add.s32 	%r160, %r159, %r158;
	st.shared.u64 	[%r160+16], %rd402;
$L__BB8_47:
	bar.sync 	0;
	setp.ne.s32 	%p66, %r24, 0;
	@%p66 bra 	$L__BB8_49;
	ld.shared.u64 	%rd177, [_ZZN3cub18CUB_300001_SM_10006detail6reduce28DeviceReduceSingleTileKernelINS2_10policy_hubIlyN4cuda3std3__44plusIlEEE10Policy1000EN6thrust24THRUST_300001_SM_1000_NS18transform_iteratorI16isNotZeroFunctorNSD_6detail15normal_iteratorINSD_10device_ptrIiEEEEllEEPlyS9_llNS7_10__identityEEEvT0_T1_T2_T3_T4_T6_E12temp_storage+24];
	add.s64 	%rd178, %rd177, %rd402;
	ld.shared.u64 	%rd179, [_ZZN3cub18CUB_300001_SM_10006detail6reduce28DeviceReduceSingleTileKernelINS2_10policy_hubIlyN4cuda3std3__44plusIlEEE10Policy1000EN6thrust24THRUST_300001_SM_1000_NS18transform_iteratorI16isNotZeroFunctorNSD_6detail15normal_iteratorINSD_10device_ptrIiEEEEllEEPlyS9_llNS7_10__identityEEEvT0_T1_T2_T3_T4_T6_E12temp_storage+32];
	add.s64 	%rd180, %rd178, %rd179;
	ld.shared.u64 	%rd181, [_ZZN3cub18CUB_300001_SM_10006detail6reduce28DeviceReduceSingleTileKernelINS2_10policy_hubIlyN4cuda3std3__44plusIlEEE10Policy1000EN6thrust24THRUST_300001_SM_1000_NS18transform_iteratorI16isNotZeroFunctorNSD_6detail15normal_iteratorINSD_10device_ptrIiEEEEllEEPlyS9_llNS7_10__identityEEEvT0_T1_T2_T3_T4_T6_E12temp_storage+40];
	add.s64 	%rd182, %rd180, %rd181;
	ld.shared.u64 	%rd183, [_ZZN3cub18CUB_300001_SM_10006detail6reduce28DeviceReduceSingleTileKernelINS2_10policy_hubIlyN4cuda3std3__44plusIlEEE10Policy1000EN6thrust24THRUST_300001_SM_1000_NS18transform_iteratorI16isNotZeroFunctorNSD_6detail15normal_iteratorINSD_10device_ptrIiEEEEllEEPlyS9_llNS7_10__identityEEEvT0_T1_T2_T3_T4_T6_E12temp_storage+48];
	add.s64 	%rd184, %rd182, %rd183;
	ld.shared.u64 	%rd185, [_ZZN3cub18CUB_300001_SM_10006detail6reduce28DeviceReduceSingleTileKernelINS2_10policy_hubIlyN4cuda3std3__44plusIlEEE10Policy1000EN6thrust24THRUST_300001_SM_1000_NS18transform_iteratorI16isNotZeroFunctorNSD_6detail15normal_iteratorINSD_10device_ptrIiEEEEllEEPlyS9_llNS7_10__identityEEEvT0_T1_T2_T3_T4_T6_E12temp_storage+56];
	add.s64 	%rd186, %rd184, %rd185;
	ld.shared.u64 	%rd187, [_ZZN3cub18CUB_300001_SM_10006detail6reduce28DeviceReduceSingleTileKernelINS2_10policy_hubIlyN4cuda3std3__44plusIlEEE10Policy1000EN6thrust24THRUST_300001_SM_1000_NS18transform_iteratorI16isNotZeroFunctorNSD_6detail15normal_iteratorINSD_10device_ptrIiEEEEllEEPlyS9_llNS7_10__identityEEEvT0_T1_T2_T3_T4_T6_E12temp_storage+64];
	add.s64 	%rd188, %rd186, %rd187;
	ld.shared.u64 	%rd189, [_ZZN3cub18CUB_300001_SM_10006detail6reduce28DeviceReduceSingleTileKernelINS2_10policy_hubIlyN4cuda3std3__44plusIlEEE10Policy1000EN6thrust24THRUST_300001_SM_1000_NS18transform_iteratorI16isNotZeroFunctorNSD_6detail15normal_iteratorINSD_10device_ptrIiEEEEllEEPlyS9_llNS7_10__identityEEEvT0_T1_T2_T3_T4_T6_E12temp_storage+72];
	add.s64 	%rd190, %rd188, %rd189;
	ld.shared.u64 	%rd191, [_ZZN3cub18CUB_300001_SM_10006detail6reduce28DeviceReduceSingleTileKernelINS2_10policy_hubIlyN4cuda3std3__44plusIlEEE10Policy1000EN6thrust24THRUST_300001_SM_1000_NS18transform_iteratorI16isNotZeroFunctorNSD_6detail15normal_iteratorINSD_10device_ptrIiEEEEllEEPlyS9_llNS7_10__identityEEEvT0_T1_T2_T3_T4_T6_E12temp_storage+80];
	add.s64 	%rd192, %rd190, %rd191;
	ld.shared.u64 	%rd193, [_ZZN3cub18CUB_300001_SM_10006detail6reduce28DeviceReduceSingleTileKernelINS2_10policy_hubIlyN4cuda3std3__44plusIlEEE10Policy1000EN6thrust24THRUST_300001_SM_1000_NS18transform_iteratorI16isNotZeroFunctorNSD_6detail15normal_iteratorINSD_10device_ptrIiEEEEllEEPlyS9_llNS7_10__identityEEEvT0_T1_T2_T3_T4_T6_E12temp_storage+88];
	add.s64 	%rd194, %rd192, %rd193;
	ld.shared.u64 	%rd195, [_ZZN3cub18CUB_300001_SM_10006detail6reduce28DeviceReduceSingleTileKernelINS2_10policy_hubIlyN4cuda3std3__44plusIlEEE10Policy1000EN6thrust24THRUST_300001_SM_1000_NS18transform_iteratorI16isNotZeroFunctorNSD_6detail15normal_iteratorINSD_10device_ptrIiEEEEllEEPlyS9_llNS7_10__identityEEEvT0_T1_T2_T3_T4_T6_E12temp_storage+96];
	add.s64 	%rd196, %rd194, %rd195;
	ld.shared.u64 	%rd197, [_ZZN3cub18CUB_300001_SM_10006detail6reduce28DeviceReduceSingleTileKernelINS2_10policy_hubIlyN4cuda3std3__44plusIlEEE10Policy1000EN6thrust24THRUST_300001_SM_1000_NS18transform_iteratorI16isNotZeroFunctorNSD_6detail15normal_iteratorINSD_10device_ptrIiEEEEllEEPlyS9_llNS7_10__identityEEEvT0_T1_T2_T3_T4_T6_E12temp_storage+104];
	add.s64 	%rd198, %rd196, %rd197;
	ld.shared.u64 	%rd199, [_ZZN3cub18CUB_300001_SM_10006detail6reduce28DeviceReduceSingleTileKernelINS2_10policy_hubIlyN4cuda3std3__44plusIlEEE10Policy1000EN6thrust24THRUST_300001_SM_1000_NS18transform_iteratorI16isNotZeroFunctorNSD_6detail15normal_iteratorINSD_10device_ptrIiEEEEllEEPlyS9_llNS7_10__identityEEEvT0_T1_T2_T3_T4_T6_E12temp_storage+112];
	add.s64 	%rd200, %rd198, %rd199;
	ld.shared.u64 	%rd201, [_ZZN3cub18CUB_300001_SM_10006detail6reduce28DeviceReduceSingleTileKernelINS2_10policy_hubIlyN4cuda3std3__44plusIlEEE10Policy1000EN6thrust24THRUST_300001_SM_1000_NS18transform_iteratorI16isNotZeroFunctorNSD_6detail15normal_iteratorINSD_10device_ptrIiEEEEllEEPlyS9_llNS7_10__identityEEEvT0_T1_T2_T3_T4_T6_E12temp_storage+120];
	add.s64 	%rd202, %rd200, %rd201;
	ld.shared.u64 	%rd203, [_ZZN3cub18CUB_300001_SM_10006detail6reduce28DeviceReduceSingleTileKernelINS2_10policy_hubIlyN4cuda3std3__44plusIlEEE10Policy1000EN6thrust24THRUST_300001_SM_1000_NS18transform_iteratorI16isNotZeroFunctorNSD_6detail15normal_iteratorINSD_10device_ptrIiEEEEllEEPlyS9_llNS7_10__identityEEEvT0_T1_T2_T3_T4_T6_E12temp_storage+128];
	add.s64 	%rd204, %rd202, %rd203;
	ld.shared.u64 	%rd205, [_ZZN3cub18CUB_300001_SM_10006detail6reduce28DeviceReduceSingleTileKernelINS2_10policy_hubIlyN4cuda3std3__44plusIlEEE10Policy1000EN6thrust24THRUST_300001_SM_1000_NS18transform_iteratorI16isNotZeroFunctorNSD_6detail15normal_iteratorINSD_10device_ptrIiEEEEllEEPlyS9_llNS7_10__identityEEEvT0_T1_T2_T3_T4_T6_E12temp_storage+136];
	add.s64 	%rd402, %rd204, %rd205;
$L__BB8_49:
	mov.u32 	%r313, %tid.x;
	setp.ne.s32 	%p138, %r313, 0;
	@%p138 bra 	$L__BB8_51;
	add.s64 	%rd375, %rd402, %rd59;
	st.global.u64 	[%rd1], %rd375;
$L__BB8_51:
	ret;

}
	// .globl	_ZN3cub18CUB_300001_SM_10006detail6reduce18DeviceReduceKernelINS2_10policy_hubIlyN4cuda3std3__44plusIlEEE10Policy1000EN6thrust24THRUST_300001_SM_1000_NS18transform_iteratorI16isNotZeroFunctorNSD_6detail15normal_iteratorINSD_10device_ptrIiEEEEllEEyS9_lNS7_10__identityEEEvT0_PT3_T1_NS0_13GridEvenShareISQ_EET2_T4_
.visible .entry _ZN3cub18CUB_300001_SM_10006detail6reduce18DeviceReduceKernelINS2_10policy_hubIlyN4cuda3std3__44plusIlEEE10Policy1000EN6thrust24THRUST_300001_SM_1000_NS18transform_iteratorI16isNotZeroFunctorNSD_6detail15normal_iteratorINSD_10device_ptrIiEEEEllEEyS9_lNS7_10__identityEEEvT0_PT3_T1_NS0_13GridEvenShareISQ_EET2_T4_(
	.param .align 8 .b8 _ZN3cub18CUB_300001_SM_10006detail6reduce18DeviceReduceKernelINS2_10policy_hubIlyN4cuda3std3__44plusIlEEE10Policy1000EN6thrust24THRUST_300001_SM_1000_NS18transform_iteratorI16isNotZeroFunctorNSD_6detail15normal_iteratorINSD_10device_ptrIiEEEEllEEyS9_lNS7_10__identityEEEvT0_PT3_T1_NS0_13GridEvenShareISQ_EET2_T4__param_0[16],
	.param .u64 .ptr .align 1 _ZN3cub18CUB_300001_SM_10006detail6reduce18DeviceReduceKernelINS2_10policy_hubIlyN4cuda3std3__44plusIlEEE10Policy1000EN6thrust24THRUST_300001_SM_1000_NS18transform_iteratorI16isNotZeroFunctorNSD_6detail15normal_iteratorINSD_10device_ptrIiEEEEllEEyS9_lNS7_10__identityEEEvT0_PT3_T1_NS0_13GridEvenShareISQ_EET2_T4__param_1,
	.param .u64 _ZN3cub18CUB_300001_SM_10006detail6reduce18DeviceReduceKernelINS2_10policy_hubIlyN4cuda3std3__44plusIlEEE10Policy1000EN6thrust24THRUST_300001_SM_1000_NS18transform_iteratorI16isNotZeroFunctorNSD_6detail15normal_iteratorINSD_10device_ptrIiEEEEllEEyS9_lNS7_10__identityEEEvT0_PT3_T1_NS0_13GridEvenShareISQ_EET2_T4__param_2,
	.param .align 8 .b8 _ZN3cub18CUB_300001_SM_10006detail6reduce18DeviceReduceKernelINS2_10policy_hubIlyN4cuda3std3__44plusIlEEE10Policy1000EN6thrust24THRUST_300001_SM_1000_NS18transform_iteratorI16isNotZeroFunctorNSD_6detail15normal_iteratorINSD_10device_ptrIiEEEEllEEyS9_lNS7_10__identityEEEvT0_PT3_T1_NS0_13GridEvenShareISQ_EET2_T4__param_3[72],
	.param .align 1 .b8 _ZN3cub18CUB_300001_SM_10006detail6reduce18DeviceReduceKernelINS2_10policy_hubIlyN4cuda3std3__44plusIlEEE10Policy1000EN6thrust24THRUST_300001_SM_1000_NS18transform_iteratorI16isNotZeroFunctorNSD_6detail15normal_iteratorINSD_10device_ptrIiEEEEllEEyS9_lNS7_10__identityEEEvT0_PT3_T1_NS0_13GridEvenShareISQ_EET2_T4__param_4[1],
	.param .align 1 .b8 _ZN3cub18CUB_300001_SM_10006detail6reduce18DeviceReduceKernelINS2_10policy_hubIlyN4cuda3std3__44plusIlEEE10Policy1000EN6thrust24THRUST_300001_SM_1000_NS18transform_iteratorI16isNotZeroFunctorNSD_6detail15normal_iteratorINSD_10device_ptrIiEEEEllEEyS9_lNS7_10__identityEEEvT0_PT3_T1_NS0_13GridEvenShareISQ_EET2_T4__param_5[1]
)
.maxntid 512
{
	.reg .pred 	%p<138>;
	.reg .b16 	%rs<4>;
	.reg .b32 	%r<353>;
	.reg .b64 	%rd<420>;
	// demoted variable
	.shared .align 8 .b8 _ZZN3cub18CUB_300001_SM_10006detail6reduce18DeviceReduceKernelINS2_10policy_hubIlyN4cuda3std3__44plusIlEEE10Policy1000EN6thrust24THRUST_300001_SM_1000_NS18transform_iteratorI16isNotZeroFunctorNSD_6detail15normal_iteratorINSD_10device_ptrIiEEEEllEEyS9_lNS7_10__identityEEEvT0_PT3_T1_NS0_13GridEvenShareISQ_EET2_T4_E12temp_storage[152];
	ld.param.u64 	%rd1, [_ZN3cub18CUB_300001_SM_10006detail6reduce18DeviceReduceKernelINS2_10policy_hubIlyN4cuda3std3__44plusIlEEE10Policy1000EN6thrust24THRUST_300001_SM_1000_NS18transform_iteratorI16isNotZeroFunctorNSD_6detail15normal_iteratorINSD_10device_ptrIiEEEEllEEyS9_lNS7_10__identityEEEvT0_PT3_T1_NS0_13GridEvenShareISQ_EET2_T4__param_3+32];
	ld.param.u32 	%r1, [_ZN3cub18CUB_300001_SM_10006detail6reduce18DeviceReduceKernelINS2_10policy_hubIlyN4cuda3std3__44plusIlEEE10Policy1000EN6thrust24THRUST_300001_SM_1000_NS18transform_iteratorI16isNotZeroFunctorNSD_6detail15normal_iteratorINSD_10device_ptrIiEEEEllEEyS9_lNS7_10__identityEEEvT0_PT3_T1_NS0_13GridEvenShareISQ_EET2_T4__param_3+40];
	ld.param.u64 	%rd64, [_ZN3cub18CUB_300001_SM_10006detail6reduce18DeviceReduceKernelINS2_10policy_hubIlyN4cuda3std3__44plusIlEEE10Policy1000EN6thrust24THRUST_300001_SM_1000_NS18transform_iteratorI16isNotZeroFunctorNSD_6detail15normal_iteratorINSD_10device_ptrIiEEEEllEEyS9_lNS7_10__identityEEEvT0_PT3_T1_NS0_13GridEvenShareISQ_EET2_T4__param_0];
	cvta.to.global.u64 	%rd2, %rd64;
	mov.u32 	%r2, %ctaid.x;
	mul.lo.s32 	%r50, %r1, 3584;
	cvt.s64.s32 	%rd3, %r50;
	mul.lo.s32 	%r51, %r2, 3584;
	cvt.u64.u32 	%rd4, %r51;
	sub.s64 	%rd5, %rd1, %rd4;
	setp.gt.u64 	%p1, %rd5, 3583;
	@%p1 bra 	$L__BB9_25;
	cvt.u32.u64 	%r179, %rd4;
	cvt.u32.u64 	%r3, %rd1;
	sub.s32 	%r4, %r3, %r179;
	mov.u32 	%r5, %tid.x;
	setp.ge.s32 	%p66, %r5, %r4;
	mov.b64 	%rd403, 0;
	mov.u32 	%r340, %r5;
	@%p66 bra 	$L__BB9_3;
	add.s32 	%r181, %r179, %r5;
	mul.wide.u32 	%rd214, %r181, 4;
	add.s64 	%rd215, %rd2, %rd214;
	ld.global.u32 	%r182, [%rd215];
	setp.ne.s32 	%p67, %r182, 0;
	selp.u64 	%rd403, 1, 0, %p67;
	add.s32 	%r340, %r5, 512;
$L__BB9_3:
	setp.ge.s32 	%p68, %r340, %r4;
	@%p68 bra 	$L__BB9_16;
	not.b32 	%r184, %r340;
	add.s32 	%r185, %r184, %r3;
	sub.s32 	%r186, %r185, %r179;
	shr.u32 	%r187, %r186, 9;
	add.s32 	%r8, %r187, 1;
	and.b32  	%r9, %r8, 15;
	setp.lt.u32 	%p69, %r186, 7680;
	@%p69 bra 	$L__BB9_7;
	and.b32  	%r188, %r8, 16777200;
	neg.s32 	%r338, %r188;
	mul.wide.u32 	%rd217, %r2, 14336;
	mul.wide.u32 	%rd218, %r340, 4;
	add.s64 	%rd219, %rd217, %rd218;
	add.s64 	%rd220, %rd219, %rd2;
	add.s64 	%rd394, %rd220, 16384;
$L__BB9_6:
	.pragma "nounroll";
	ld.global.u32 	%r189, [%rd394+-16384];
	setp.ne.s32 	%p70, %r189, 0;
	selp.u64 	%rd221, 1, 0, %p70;
	add.s64 	%rd222, %rd403, %rd221;
	ld.global.u32 	%r190, [%rd394+-14336];
	setp.ne.s32 	%p71, %r190, 0;
	selp.u64 	%rd223, 1, 0, %p71;
	add.s64 	%rd224, %rd222, %rd223;
	ld.global.u32 	%r191, [%rd394+-12288];
	setp.ne.s32 	%p72, %r191, 0;
	selp.u64 	%rd225, 1, 0, %p72;
	add.s64 	%rd226, %rd224, %rd225;
	ld.global.u32 	%r192, [%rd394+-10240];
	setp.ne.s32 	%p73, %r192, 0;
	selp.u64 	%rd227, 1, 0, %p73;
	add.s64 	%rd228, %rd226, %rd227;
	ld.global.u32 	%r193, [%rd394+-8192];
	setp.ne.s32 	%p74, %r193, 0;
	selp.u64 	%rd229, 1, 0, %p74;
	add.s64 	%rd230, %rd228, %rd229;
	ld.global.u32 	%r194, [%rd394+-6144];
	setp.ne.s32 	%p75, %r194, 0;
	selp.u64 	%rd231, 1, 0, %p75;
	add.s64 	%rd232, %rd230, %rd231;
	ld.global.u32 	%r195, [%rd394+-4096];
	setp.ne.s32 	%p76, %r195, 0;
	selp.u64 	%rd233, 1, 0, %p76;
	add.s64 	%rd234, %rd232, %rd233;
	ld.global.u32 	%r196, [%rd394+-2048];
	setp.ne.s32 	%p77, %r196, 0;
	selp.u64 	%rd235, 1, 0, %p77;
	add.s64 	%rd236, %rd234, %rd235;
	ld.global.u32 	%r197, [%rd394];
	setp.ne.s32 	%p78, %r197, 0;
	selp.u64 	%rd237, 1, 0, %p78;
	add.s64 	%rd238, %rd236, %rd237;
	ld.global.u32 	%r198, [%rd394+2048];
	setp.ne.s32 	%p79, %r198, 0;
	selp.u64 	%rd239, 1, 0, %p79;
	add.s64 	%rd240, %rd238, %rd239;
	ld.global.u32 	%r199, [%rd394+4096];
	setp.ne.s32 	%p80, %r199, 0;
	selp.u64 	%rd241, 1, 0, %p80;
	add.s64 	%rd242, %rd240, %rd241;
	ld.global.u32 	%r200, [%rd394+6144];
	setp.ne.s32 	%p81, %r200, 0;
	selp.u64 	%rd243, 1, 0, %p81;
	add.s64 	%rd244, %rd242, %rd243;
	ld.global.u32 	%r201, [%rd394+8192];
	setp.ne.s32 	%p82, %r201, 0;
	selp.u64 	%rd245, 1, 0, %p82;
	add.s64 	%rd246, %rd244, %rd245;
	ld.global.u32 	%r202, [%rd394+10240];
	setp.ne.s32 	%p83, %r202, 0;
	selp.u64 	%rd247, 1, 0, %p83;
	add.s64 	%rd248, %rd246, %rd247;
	ld.global.u32 	%r203, [%rd394+12288];
	setp.ne.s32 	%p84, %r203, 0;
	selp.u64 	%rd249, 1, 0, %p84;
	add.s64 	%rd250, %rd248, %rd249;
	ld.global.u32 	%r204, [%rd394+14336];
	setp.ne.s32 	%p85, %r204, 0;
	selp.u64 	%rd251, 1, 0, %p85;
	add.s64 	%rd403, %rd250, %rd251;
	add.s32 	%r340, %r340, 8192;
	add.s32 	%r338, %r338, 16;
	add.s64 	%rd394, %rd394, 32768;
	setp.ne.s32 	%p86, %r338, 0;
	@%p86 bra 	$L__BB9_6;
$L__BB9_7:
	setp.eq.s32 	%p87, %r9, 0;
	@%p87 bra 	$L__BB9_16;
	and.b32  	%r16, %r8, 7;
	setp.lt.u32 	%p88, %r9, 8;
	@%p88 bra 	$L__BB9_10;
	cvt.s64.s32 	%rd253, %r340;
	add.s64 	%rd254, %rd253, %rd4;
	shl.b64 	%rd255, %rd254, 2;
	add.s64 	%rd256, %rd2, %rd255;
	ld.global.u32 	%r205, [%rd256];
	setp.ne.s32 	%p89, %r205, 0;
	selp.u64 	%rd257, 1, 0, %p89;
	add.s64 	%rd258, %rd403, %rd257;
	ld.global.u32 	%r206, [%rd256+2048];
	setp.ne.s32 	%p90, %r206, 0;
	selp.u64 	%rd259, 1, 0, %p90;
	add.s64 	%rd260, %rd258, %rd259;
	ld.global.u32 	%r207, [%rd256+4096];
	setp.ne.s32 	%p91, %r207, 0;
	selp.u64 	%rd261, 1, 0, %p91;
	add.s64 	%rd262, %rd260, %rd261;
	ld.global.u32 	%r208, [%rd256+6144];
	setp.ne.s32 	%p92, %r208, 0;
	selp.u64 	%rd263, 1, 0, %p92;
	add.s64 	%rd264, %rd262, %rd263;
	ld.global.u32 	%r209, [%rd256+8192];
	setp.ne.s32 	%p93, %r209, 0;
	selp.u64 	%rd265, 1, 0, %p93;
	add.s64 	%rd266, %rd264, %rd265;
	ld.global.u32 	%r210, [%rd256+10240];
	setp.ne.s32 	%p94, %r210, 0;
	selp.u64 	%rd267, 1, 0, %p94;
	add.s64 	%rd268, %rd266, %rd267;
	ld.global.u32 	%r211, [%rd256+12288];
	setp.ne.s32 	%p95, %r211, 0;
	selp.u64 	%rd269, 1, 0, %p95;
	add.s64 	%rd270, %rd268, %rd269;
	ld.global.u32 	%r212, [%rd256+14336];
	setp.ne.s32 	%p96, %r212, 0;
	selp.u64 	%rd271, 1, 0, %p96;
	add.s64 	%rd403, %rd270, %rd271;
	add.s32 	%r340, %r340, 4096;
$L__BB9_10:
	setp.eq.s32 	%p97, %r16, 0;
	@%p97 bra 	$L__BB9_16;
	and.b32  	%r19, %r8, 3;
	setp.lt.u32 	%p98, %r16, 4;
	@%p98 bra 	$L__BB9_13;
	cvt.s64.s32 	%rd273, %r340;
	add.s64 	%rd274, %rd273, %rd4;
	shl.b64 	%rd275, %rd274, 2;
	add.s64 	%rd276, %rd2, %rd275;
	ld.global.u32 	%r213, [%rd276];
	setp.ne.s32 	%p99, %r213, 0;
	selp.u64 	%rd277, 1, 0, %p99;
	add.s64 	%rd278, %rd403, %rd277;
	ld.global.u32 	%r214, [%rd276+2048];
	setp.ne.s32 	%p100, %r214, 0;
	selp.u64 	%rd279, 1, 0, %p100;
	add.s64 	%rd280, %rd278, %rd279;
	ld.global.u32 	%r215, [%rd276+4096];
	setp.ne.s32 	%p101, %r215, 0;
	selp.u64 	%rd281, 1, 0, %p101;
	add.s64 	%rd282, %rd280, %rd281;
	ld.global.u32 	%r216, [%rd276+6144];
	setp.ne.s32 	%p102, %r216, 0;
	selp.u64 	%rd283, 1, 0, %p102;
	add.s64 	%rd403, %rd282, %rd283;
	add.s32 	%r340, %r340, 2048;
$L__BB9_13:
	setp.eq.s32 	%p103, %r19, 0;
	@%p103 bra 	$L__BB9_16;
	mul.wide.u32 	%rd284, %r2, 14336;
	add.s64 	%rd21, %rd2, %rd284;
	neg.s32 	%r343, %r19;
$L__BB9_15:
	.pragma "nounroll";
	mul.wide.s32 	%rd285, %r340, 4;
	add.s64 	%rd286, %rd21, %rd285;
	ld.global.u32 	%r217, [%rd286];
	setp.ne.s32 	%p104, %r217, 0;
	selp.u64 	%rd287, 1, 0, %p104;
	add.s64 	%rd403, %rd403, %rd287;
	add.s32 	%r340, %r340, 512;
	add.s32 	%r343, %r343, 1;
	setp.ne.s32 	%p105, %r343, 0;
	@%p105 bra 	$L__BB9_15;
$L__BB9_16:
	setp.lt.s32 	%p106, %r4, 512;
	@%p106 bra 	$L__BB9_21;
	// begin inline asm
	mov.u32 %r281, %laneid;
	// end inline asm
	mov.b64 	{%r283, %r288}, %rd403;
	mov.b32 	%r289, 1;
	mov.b32 	%r330, 31;
	mov.b32 	%r331, -1;
	// begin inline asm
	shfl.sync.down.b32 %r282, %r283, %r289, %r330, %r331;
	// end inline asm
	// begin inline asm
	shfl.sync.down.b32 %r287, %r288, %r289, %r330, %r331;
	// end inline asm
	mov.b64 	%rd346, {%r282, %r287};
	setp.gt.s32 	%p130, %r281, 30;
	selp.b64 	%rd347, 0, %rd346, %p130;
	add.s64 	%rd348, %rd347, %rd403;
	mov.b64 	{%r293, %r298}, %rd348;
	mov.b32 	%r299, 2;
	// begin inline asm
	shfl.sync.down.b32 %r292, %r293, %r299, %r330, %r331;
	// end inline asm
	// begin inline asm
	shfl.sync.down.b32 %r297, %r298, %r299, %r330, %r331;
	// end inline asm
	mov.b64 	%rd349, {%r292, %r297};
	setp.gt.s32 	%p131, %r281, 29;
	selp.b64 	%rd350, 0, %rd349, %p131;
	add.s64 	%rd351, %rd350, %rd348;
	mov.b64 	{%r303, %r308}, %rd351;
	mov.b32 	%r309, 4;
	// begin inline asm
	shfl.sync.down.b32 %r302, %r303, %r309, %r330, %r331;
	// end inline asm
	// begin inline asm
	shfl.sync.down.b32 %r307, %r308, %r309, %r330, %r331;
	// end inline asm
	mov.b64 	%rd352, {%r302, %r307};
	setp.gt.s32 	%p132, %r281, 27;
	selp.b64 	%rd353, 0, %rd352, %p132;
	add.s64 	%rd354, %rd353, %rd351;
	mov.b64 	{%r313, %r318}, %rd354;
	mov.b32 	%r319, 8;
	// begin inline asm
	shfl.sync.down.b32 %r312, %r313, %r319, %r330, %r331;
	// end inline asm
	// begin inline asm
	shfl.sync.down.b32 %r317, %r318, %r319, %r330, %r331;
	// end inline asm
	mov.b64 	%rd355, {%r312, %r317};
	setp.gt.s32 	%p133, %r281, 23;
	selp.b64 	%rd356, 0, %rd355, %p133;
	add.s64 	%rd357, %rd356, %rd354;
	mov.b64 	{%r323, %r328}, %rd357;
	mov.b32 	%r329, 16;
	// begin inline asm
	shfl.sync.down.b32 %r322, %r323, %r329, %r330, %r331;
	// end inline asm
	// begin inline asm
	shfl.sync.down.b32 %r327, %r328, %r329, %r330, %r331;
	// end inline asm
	mov.b64 	%rd358, {%r322, %r327};
	setp.gt.s32 	%p134, %r281, 15;
	selp.b64 	%rd359, 0, %rd358, %p134;
	add.s64 	%rd419, %rd359, %rd357;
	setp.ne.s32 	%p135, %r281, 0;
	@%p135 bra 	$L__BB9_19;
	shr.u32 	%r332, %r5, 2;
	and.b32  	%r333, %r332, 248;
	mov.u32 	%r334, _ZZN3cub18CUB_300001_SM_10006detail6reduce18DeviceReduceKernelINS2_10policy_hubIlyN4cuda3std3__44plusIlEEE10Policy1000EN6thrust24THRUST_300001_SM_1000_NS18transform_iteratorI16isNotZeroFunctorNSD_6detail15normal_iteratorINSD_10device_ptrIiEEEEllEEyS9_lNS7_10__identityEEEvT0_PT3_T1_NS0_13GridEvenShareISQ_EET2_T4_E12temp_storage;
	add.s32 	%r335, %r334, %r333;
	st.shared.u64 	[%r335+16], %rd419;
$L__BB9_19:
	bar.sync 	0;
	setp.ne.s32 	%p136, %r5, 0;
	@%p136 bra 	$L__BB9_46;
	ld.shared.u64 	%rd360, [_ZZN3cub18CUB_300001_SM_10006detail6reduce18DeviceReduceKernelINS2_10policy_hubIlyN4cuda3std3__44plusIlEEE10Policy1000EN6thrust24THRUST_300001_SM_1000_NS18transform_iteratorI16isNotZeroFunctorNSD_6detail15normal_iteratorINSD_10device_ptrIiEEEEllEEyS9_lNS7_10__identityEEEvT0_PT3_T1_NS0_13GridEvenShareISQ_EET2_T4_E12temp_storage+24];
	add.s64 	%rd361, %rd360, %rd419;
	ld.shared.u64 	%rd362, [_ZZN3cub18CUB_300001_SM_10006detail6reduce18DeviceReduceKernelINS2_10policy_hubIlyN4cuda3std3__44plusIlEEE10Policy1000EN6thrust24THRUST_300001_SM_1000_NS18transform_iteratorI16isNotZeroFunctorNSD_6detail15normal_iteratorINSD_10device_ptrIiEEEEllEEyS9_lNS7_10__identityEEEvT0_PT3_T1_NS0_13GridEvenShareISQ_EET2_T4_E12temp_storage+32];
	add.s64 	%rd363, %rd361, %rd362;
	ld.shared.u64 	%rd364, [_ZZN3cub18CUB_300001_SM_10006detail6reduce18DeviceReduceKernelINS2_10policy_hubIlyN4cuda3std3__44plusIlEEE10Policy1000EN6thrust24THRUST_300001_SM_1000_NS18transform_iteratorI16isNotZeroFunctorNSD_6detail15normal_iteratorINSD_10device_ptrIiEEEEllEEyS9_lNS7_10__identityEEEvT0_PT3_T1_NS0_13GridEvenShareISQ_EET2_T4_E12temp_storage+40];
	add.s64 	%rd365, %rd363, %rd364;
	ld.shared.u64 	%rd366, [_ZZN3cub18CUB_300001_SM_10006detail6reduce18DeviceReduceKernelINS2_10policy_hubIlyN4cuda3std3__44plusIlEEE10Policy1000EN6thrust24THRUST_300001_SM_1000_NS18transform_iteratorI16isNotZeroFunctorNSD_6detail15normal_iteratorINSD_10device_ptrIiEEEEllEEyS9_lNS7_10__identityEEEvT0_PT3_T1_NS0_13GridEvenShareISQ_EET2_T4_E12temp_storage+48];
	add.s64 	%rd367, %rd365, %rd366;
	ld.shared.u64 	%rd368, [_ZZN3cub18CUB_300001_SM_10006detail6reduce18DeviceReduceKernelINS2_10policy_hubIlyN4cuda3std3__44plusIlEEE10Policy1000EN6thrust24THRUST_300001_SM_1000_NS18transform_iteratorI16isNotZeroFunctorNSD_6detail15normal_iteratorINSD_10device_ptrIiEEEEllEEyS9_lNS7_10__identityEEEvT0_PT3_T1_NS0_13GridEvenShareISQ_EET2_T4_E12temp_storage+56];
	add.s64 	%rd369, %rd367, %rd368;
	ld.shared.u64 	%rd370, [_ZZN3cub18CUB_300001_SM_10006detail6reduce18DeviceReduceKernelINS2_10policy_hubIlyN4cuda3std3__44plusIlEEE10Policy1000EN6thrust24THRUST_300001_SM_1000_NS18transform_iteratorI16isNotZeroFunctorNSD_6detail15normal_iteratorINSD_10device_ptrIiEEEEllEEyS9_lNS7_10__identityEEEvT0_PT3_T1_NS0_13GridEvenShareISQ_EET2_T4_E12temp_storage+64];
	add.s64 	%rd371, %rd369, %rd370;
	ld.shared.u64 	%rd372, [_ZZN3cub18CUB_300001_SM_10006detail6reduce18DeviceReduceKernelINS2_10policy_hubIlyN4cuda3std3__44plusIlEEE10Policy1000EN6thrust24THRUST_300001_SM_1000_NS18transform_iteratorI16isNotZeroFunctorNSD_6detail15normal_iteratorINSD_10device_ptrIiEEEEllEEyS9_lNS7_10__identityEEEvT0_PT3_T1_NS0_13GridEvenShareISQ_EET2_T4_E12temp_storage+72];
	add.s64 	%rd373, %rd371, %rd372;
	ld.shared.u64 	%rd374, [_ZZN3cub18CUB_300001_SM_10006detail6reduce18DeviceReduceKernelINS2_10policy_hubIlyN4cuda3std3__44plusIlEEE10Policy1000EN6thrust24THRUST_300001_SM_1000_NS18transform_iteratorI16isNotZeroFunctorNSD_6detail15normal_iteratorINSD_10device_ptrIiEEEEllEEyS9_lNS7_10__identityEEEvT0_PT3_T1_NS0_13GridEvenShareISQ_EET2_T4_E12temp_storage+80];
	add.s64 	%rd375, %rd373, %rd374;
	ld.shared.u64 	%rd376, [_ZZN3cub18CUB_300001_SM_10006detail6reduce18DeviceReduceKernelINS2_10policy_hubIlyN4cuda3std3__44plusIlEEE10Policy1000EN6thrust24THRUST_300001_SM_1000_NS18transform_iteratorI16isNotZeroFunctorNSD_6detail15normal_iteratorINSD_10device_ptrIiEEEEllEEyS9_lNS7_10__identityEEEvT0_PT3_T1_NS0_13GridEvenShareISQ_EET2_T4_E12temp_storage+88];
	add.s64 	%rd377, %rd375, %rd376;
	ld.shared.u64 	%rd378, [_ZZN3cub18CUB_300001_SM_10006detail6reduce18DeviceReduceKernelINS2_10policy_hubIlyN4cuda3std3__44plusIlEEE10Policy1000EN6thrust24THRUST_300001_SM_1000_NS18transform_iteratorI16isNotZeroFunctorNSD_6detail15normal_iteratorINSD_10device_ptrIiEEEEllEEyS9_lNS7_10__identityEEEvT0_PT3_T1_NS0_13GridEvenShareISQ_EET2_T4_E12temp_storage+96];
	add.s64 	%rd379, %rd377, %rd378;
	ld.shared.u64 	%rd380, [_ZZN3cub18CUB_300001_SM_10006detail6reduce18DeviceReduceKernelINS2_10policy_hubIlyN4cuda3std3__44plusIlEEE10Policy1000EN6thrust24THRUST_300001_SM_1000_NS18transform_iteratorI16isNotZeroFunctorNSD_6detail15normal_iteratorINSD_10device_ptrIiEEEEllEEyS9_lNS7_10__identityEEEvT0_PT3_T1_NS0_13GridEvenShareISQ_EET2_T4_E12temp_storage+104];
	add.s64 	%rd381, %rd379, %rd380;
	ld.shared.u64 	%rd382, [_ZZN3cub18CUB_300001_SM_10006detail6reduce18DeviceReduceKernelINS2_10policy_hubIlyN4cuda3std3__44plusIlEEE10Policy1000EN6thrust24THRUST_300001_SM_1000_NS18transform_iteratorI16isNotZeroFunctorNSD_6detail15normal_iteratorINSD_10device_ptrIiEEEEllEEyS9_lNS7_10__identityEEEvT0_PT3_T1_NS0_13GridEvenShareISQ_EET2_T4_E12temp_storage+112];
	add.s64 	%rd383, %rd381, %rd382;
	ld.shared.u64 	%rd384, [_ZZN3cub18CUB_300001_SM_10006detail6reduce18DeviceReduceKernelINS2_10policy_hubIlyN4cuda3std3__44plusIlEEE10Policy1000EN6thrust24THRUST_300001_SM_1000_NS18transform_iteratorI16isNotZeroFunctorNSD_6detail15normal_iteratorINSD_10device_ptrIiEEEEllEEyS9_lNS7_10__identityEEEvT0_PT3_T1_NS0_13GridEvenShareISQ_EET2_T4_E12temp_storage+120];
	add.s64 	%rd385, %rd383, %rd384;
	ld.shared.u64 	%rd386, [_ZZN3cub18CUB_300001_SM_10006detail6reduce18DeviceReduceKernelINS2_10policy_hubIlyN4cuda3std3__44plusIlEEE10Policy1000EN6thrust24THRUST_300001_SM_1000_NS18transform_iteratorI16isNotZeroFunctorNSD_6detail15normal_iteratorINSD_10device_ptrIiEEEEllEEyS9_lNS7_10__identityEEEvT0_PT3_T1_NS0_13GridEvenShareISQ_EET2_T4_E12temp_storage+128];
	add.s64 	%rd387, %rd385, %rd386;
	ld.shared.u64 	%rd388, [_ZZN3cub18CUB_300001_SM_10006detail6reduce18DeviceReduceKernelINS2_10policy_hubIlyN4cuda3std3__44plusIlEEE10Policy1000EN6thrust24THRUST_300001_SM_1000_NS18transform_iteratorI16isNotZeroFunctorNSD_6detail15normal_iteratorINSD_10device_ptrIiEEEEllEEyS9_lNS7_10__identityEEEvT0_PT3_T1_NS0_13GridEvenShareISQ_EET2_T4_E12temp_storage+136];
	add.s64 	%rd419, %rd387, %rd388;
	bra.uni 	$L__BB9_46;
$L__BB9_21:
	// begin inline asm
	mov.u32 %r218, %laneid;
	// end inline asm
	and.b32  	%r269, %r5, 992;
	add.s32 	%r270, %r269, 32;
	setp.gt.s32 	%p107, %r270, %r4;
	not.b32 	%r271, %r269;
	add.s32 	%r272, %r4, %r271;
	selp.b32 	%r267, %r272, 31, %p107;
	mov.b64 	{%r220, %r225}, %rd403;
	mov.b32 	%r226, 1;
	mov.b32 	%r268, -1;
	// begin inline asm
	shfl.sync.down.b32 %r219, %r220, %r226, %r267, %r268;
	// end inline asm
	// begin inline asm
	shfl.sync.down.b32 %r224, %r225, %r226, %r267, %r268;
	// end inline asm
	mov.b64 	%rd288, {%r219, %r224};
	setp.lt.s32 	%p108, %r218, %r267;
	selp.b64 	%rd289, %rd288, 0, %p108;
	add.s64 	%rd290, %rd289, %rd403;
	mov.b64 	{%r230, %r235}, %rd290;
	mov.b32 	%r236, 2;
	// begin inline asm
	shfl.sync.down.b32 %r229, %r230, %r236, %r267, %r268;
	// end inline asm
	// begin inline asm
	shfl.sync.down.b32 %r234, %r235, %r236, %r267, %r268;
	// end inline asm
	mov.b64 	%rd291, {%r229, %r234};
	add.s32 	%r273, %r218, 2;
	setp.gt.s32 	%p109, %r273, %r267;
	selp.b64 	%rd292, 0, %rd291, %p109;
	add.s64 	%rd293, %rd292, %rd290;
	mov.b64 	{%r240, %r245}, %rd293;
	mov.b32 	%r246, 4;
	// begin inline asm
	shfl.sync.down.b32 %r239, %r240, %r246, %r267, %r268;
	// end inline asm
	// begin inline asm
	shfl.sync.down.b32 %r244, %r245, %r246, %r267, %r268;
	// end inline asm
	mov.b64 	%rd294, {%r239, %r244};
	add.s32 	%r274, %r218, 4;
	setp.gt.s32 	%p110, %r274, %r267;
	selp.b64 	%rd295, 0, %rd294, %p110;
	add.s64 	%rd296, %rd295, %rd293;
	mov.b64 	{%r250, %r255}, %rd296;
	mov.b32 	%r256, 8;
	// begin inline asm
	shfl.sync.down.b32 %r249, %r250, %r256, %r267, %r268;
	// end inline asm
	// begin inline asm
	shfl.sync.down.b32 %r254, %r255, %r256, %r267, %r268;
	// end inline asm
	mov.b64 	%rd297, {%r249, %r254};
	add.s32 	%r275, %r218, 8;
	setp.gt.s32 	%p111, %r275, %r267;
	selp.b64 	%rd298, 0, %rd297, %p111;
	add.s64 	%rd299, %rd298, %rd296;
	mov.b64 	{%r260, %r265}, %rd299;
	mov.b32 	%r266, 16;
	// begin inline asm
	shfl.sync.down.b32 %r259, %r260, %r266, %r267, %r268;
	// end inline asm
	// begin inline asm
	shfl.sync.down.b32 %r264, %r265, %r266, %r267, %r268;
	// end inline asm
	mov.b64 	%rd300, {%r259, %r264};
	add.s32 	%r276, %r218, 16;
	setp.gt.s32 	%p112, %r276, %r267;
	selp.b64 	%rd301, 0, %rd300, %p112;
	add.s64 	%rd419, %rd301, %rd299;
	setp.ne.s32 	%p113, %r218, 0;
	@%p113 bra 	$L__BB9_23;
	shr.u32 	%r277, %r5, 2;
	and.b32  	%r278, %r277, 248;
	mov.u32 	%r279, _ZZN3cub18CUB_300001_SM_10006detail6reduce18DeviceReduceKernelINS2_10policy_hubIlyN4cuda3std3__44plusIlEEE10Policy1000EN6thrust24THRUST_300001_SM_1000_NS18transform_iteratorI16isNotZeroFunctorNSD_6detail15normal_iteratorINSD_10device_ptrIiEEEEllEEyS9_lNS7_10__identityEEEvT0_PT3_T1_NS0_13GridEvenShareISQ_EET2_T4_E12temp_storage;
	add.s32 	%r280, %r279, %r278;
	st.shared.u64 	[%r280+16], %rd419;
$L__BB9_23:
	bar.sync 	0;
	setp.ne.s32 	%p114, %r5, 0;
	@%p114 bra 	$L__BB9_46;
	setp.gt.s32 	%p115, %r4, 32;
	ld.shared.u64 	%rd302, [_ZZN3cub18CUB_300001_SM_10006detail6reduce18DeviceReduceKernelINS2_10policy_hubIlyN4cuda3std3__44plusIlEEE10Policy1000EN6thrust24THRUST_300001_SM_1000_NS18transform_iteratorI16isNotZeroFunctorNSD_6detail15normal_iteratorINSD_10device_ptrIiEEEEllEEyS9_lNS7_10__identityEEEvT0_PT3_T1_NS0_13GridEvenShareISQ_EET2_T4_E12temp_storage+24];
	selp.b64 	%rd303, %rd302, 0, %p115;
	add.s64 	%rd304, %rd303, %rd419;
	setp.gt.s32 	%p116, %r4, 64;
	ld.shared.u64 	%rd305, [_ZZN3cub18CUB_300001_SM_10006detail6reduce18DeviceReduceKernelINS2_10policy_hubIlyN4cuda3std3__44plusIlEEE10Policy1000EN6thrust24THRUST_300001_SM_1000_NS18transform_iteratorI16isNotZeroFunctorNSD_6detail15normal_iteratorINSD_10device_ptrIiEEEEllEEyS9_lNS7_10__identityEEEvT0_PT3_T1_NS0_13GridEvenShareISQ_EET2_T4_E12temp_storage+32];
	selp.b64 	%rd306, %rd305, 0, %p116;
	add.s64 	%rd307, %rd304, %rd306;
	setp.gt.s32 	%p117, %r4, 96;
	ld.shared.u64 	%rd308, [_ZZN3cub18CUB_300001_SM_10006detail6reduce18DeviceReduceKernelINS2_10policy_hubIlyN4cuda3std3__44plusIlEEE10Policy1000EN6thrust24THRUST_300001_SM_1000_NS18transform_iteratorI16isNotZeroFunctorNSD_6detail15normal_iteratorINSD_10device_ptrIiEEEEllEEyS9_lNS7_10__identityEEEvT0_PT3_T1_NS0_13GridEvenShareISQ_EET2_T4_E12temp_storage+40];
	selp.b64 	%rd309, %rd308, 0, %p117;
	add.s64 	%rd310, %rd307, %rd309;
	setp.gt.s32 	%p118, %r4, 128;
	ld.shared.u64 	%rd311, [_ZZN3cub18CUB_300001_SM_10006detail6reduce18DeviceReduceKernelINS2_10policy_hubIlyN4cuda3std3__44plusIlEEE10Policy1000EN6thrust24THRUST_300001_SM_1000_NS18transform_iteratorI16isNotZeroFunctorNSD_6detail15normal_iteratorINSD_10device_ptrIiEEEEllEEyS9_lNS7_10__identityEEEvT0_PT3_T1_NS0_13GridEvenShareISQ_EET2_T4_E12temp_storage+48];
	selp.b64 	%rd312, %rd311, 0, %p118;
	add.s64 	%rd313, %rd310, %rd312;
	setp.gt.s32 	%p119, %r4, 160;
	ld.shared.u64 	%rd314, [_ZZN3cub18CUB_300001_SM_10006detail6reduce18DeviceReduceKernelINS2_10policy_hubIlyN4cuda3std3__44plusIlEEE10Policy1000EN6thrust24THRUST_300001_SM_1000_NS18transform_iteratorI16isNotZeroFunctorNSD_6detail15normal_iteratorINSD_10device_ptrIiEEEEllEEyS9_lNS7_10__identityEEEvT0_PT3_T1_NS0_13GridEvenShareISQ_EET2_T4_E12temp_storage+56];
	selp.b64 	%rd315, %rd314, 0, %p119;
	add.s64 	%rd316, %rd313, %rd315;
	setp.gt.s32 	%p120, %r4, 192;
	ld.shared.u64 	%rd317, [_ZZN3cub18CUB_300001_SM_10006detail6reduce18DeviceReduceKernelINS2_10policy_hubIlyN4cuda3std3__44plusIlEEE10Policy1000EN6thrust24THRUST_300001_SM_1000_NS18transform_iteratorI16isNotZeroFunctorNSD_6detail15normal_iteratorINSD_10device_ptrIiEEEEllEEyS9_lNS7_10__identityEEEvT0_PT3_T1_NS0_13GridEvenShareISQ_EET2_T4_E12temp_storage+64];
	selp.b64 	%rd318, %rd317, 0, %p120;
	add.s64 	%rd319, %rd316, %rd318;
	setp.gt.s32 	%p121, %r4, 224;
	ld.shared.u64 	%rd320, [_ZZN3cub18CUB_300001_SM_10006detail6reduce18DeviceReduceKernelINS2_10policy_hubIlyN4cuda3std3__44plusIlEEE10Policy1000EN6thrust24THRUST_300001_SM_1000_NS18transform_iteratorI16isNotZeroFunctorNSD_6detail15normal_iteratorINSD_10device_ptrIiEEEEllEEyS9_lNS7_10__identityEEEvT0_PT3_T1_NS0_13GridEvenShareISQ_EET2_T4_E12temp_storage+72];
	selp.b64 	%rd321, %rd320, 0, %p121;
	add.s64 	%rd322, %rd319, %rd321;
	setp.gt.s32 	%p122, %r4, 256;
	ld.shared.u64 	%rd323, [_ZZN3cub18CUB_300001_SM_10006detail6reduce18DeviceReduceKernelINS2_10policy_hubIlyN4cuda3std3__44plusIlEEE10Policy1000EN6thrust24THRUST_300001_SM_1000_NS18transform_iteratorI16isNotZeroFunctorNSD_6detail15normal_iteratorINSD_10device_ptrIiEEEEllEEyS9_lNS7_10__identityEEEvT0_PT3_T1_NS0_13GridEvenShareISQ_EET2_T4_E12temp_storage+80];
	selp.b64 	%rd324, %rd323, 0, %p122;
	add.s64 	%rd325, %rd322, %rd324;
	setp.gt.s32 	%p123, %r4, 288;
	ld.shared.u64 	%rd326, [_ZZN3cub18CUB_300001_SM_10006detail6reduce18DeviceReduceKernelINS2_10policy_hubIlyN4cuda3std3__44plusIlEEE10Policy1000EN6thrust24THRUST_300001_SM_1000_NS18transform_iteratorI16isNotZeroFunctorNSD_6detail15normal_iteratorINSD_10device_ptrIiEEEEllEEyS9_lNS7_10__identityEEEvT0_PT3_T1_NS0_13GridEvenShareISQ_EET2_T4_E12temp_storage+88];
	selp.b64 	%rd327, %rd326, 0, %p123;
	add.s64 	%rd328, %rd325, %rd327;
	setp.gt.s32 	%p124, %r4, 320;
	ld.shared.u64 	%rd329, [_ZZN3cub18CUB_300001_SM_10006detail6reduce18DeviceReduceKernelINS2_10policy_hubIlyN4cuda3std3__44plusIlEEE10Policy1000EN6thrust24THRUST_300001_SM_1000_NS18transform_iteratorI16isNotZeroFunctorNSD_6detail15normal_iteratorINSD_10device_ptrIiEEEEllEEyS9_lNS7_10__identityEEEvT0_PT3_T1_NS0_13GridEvenShareISQ_EET2_T4_E12temp_storage+96];
	selp.b64 	%rd330, %rd329, 0, %p124;
	add.s64 	%rd331, %rd328, %rd330;
	setp.gt.s32 	%p125, %r4, 352;
	ld.shared.u64 	%rd332, [_ZZN3cub18CUB_300001_SM_10006detail6reduce18DeviceReduceKernelINS2_10policy_hubIlyN4cuda3std3__44plusIlEEE10Policy1000EN6thrust24THRUST_300001_SM_1000_NS18transform_iteratorI16isNotZeroFunctorNSD_6detail15normal_iteratorINSD_10device_ptrIiEEEEllEEyS9_lNS7_10__identityEEEvT0_PT3_T1_NS0_13GridEvenShareISQ_EET2_T4_E12temp_storage+104];
	selp.b64 	%rd333, %rd332, 0, %p125;
	add.s64 	%rd334, %rd331, %rd333;
	setp.gt.s32 	%p126, %r4, 384;
	ld.shared.u64 	%rd335, [_ZZN3cub18CUB_300001_SM_10006detail6reduce18DeviceReduceKernelINS2_10policy_hubIlyN4cuda3std3__44plusIlEEE10Policy1000EN6thrust24THRUST_300001_SM_1000_NS18transform_iteratorI16isNotZeroFunctorNSD_6detail15normal_iteratorINSD_10device_ptrIiEEEEllEEyS9_lNS7_10__identityEEEvT0_PT3_T1_NS0_13GridEvenShareISQ_EET2_T4_E12temp_storage+112];
	selp.b64 	%rd336, %rd335, 0, %p126;
	add.s64 	%rd337, %rd334, %rd336;
	setp.gt.s32 	%p127, %r4, 416;
	ld.shared.u64 	%rd338, [_ZZN3cub18CUB_300001_SM_10006detail6reduce18DeviceReduceKernelINS2_10policy_hubIlyN4cuda3std3__44plusIlEEE10Policy1000EN6thrust24THRUST_300001_SM_1000_NS18transform_iteratorI16isNotZeroFunctorNSD_6detail15normal_iteratorINSD_10device_ptrIiEEEEllEEyS9_lNS7_10__identityEEEvT0_PT3_T1_NS0_13GridEvenShareISQ_EET2_T4_E12temp_storage+120];
	selp.b64 	%rd339, %rd338, 0, %p127;
	add.s64 	%rd340, %rd337, %rd339;
	setp.gt.s32 	%p128, %r4, 448;
	ld.shared.u64 	%rd341, [_ZZN3cub18CUB_300001_SM_10006detail6reduce18DeviceReduceKernelINS2_10policy_hubIlyN4cuda3std3__44plusIlEEE10Policy1000EN6thrust24THRUST_300001_SM_1000_NS18transform_iteratorI16isNotZeroFunctorNSD_6detail15normal_iteratorINSD_10device_ptrIiEEEEllEEyS9_lNS7_10__identityEEEvT0_PT3_T1_NS0_13GridEvenShareISQ_EET2_T4_E12temp_storage+128];
	selp.b64 	%rd342, %rd341, 0, %p128;
	add.s64 	%rd343, %rd340, %rd342;
	setp.gt.s32 	%p129, %r4, 480;
	ld.shared.u64 	%rd344, [_ZZN3cub18CUB_300001_SM_10006detail6reduce18DeviceReduceKernelINS2_10policy_hubIlyN4cuda3std3__44plusIlEEE10Policy1000EN6thrust24THRUST_300001_SM_1000_NS18transform_iteratorI16isNotZeroFunctorNSD_6detail15normal_iteratorINSD_10device_ptrIiEEEEllEEyS9_lNS7_10__identityEEEvT0_PT3_T1_NS0_13GridEvenShareISQ_EET2_T4_E12temp_storage+136];
	selp.b64 	%rd345, %rd344, 0, %p129;
	add.s64 	%rd419, %rd343, %rd345;
	bra.uni 	$L__BB9_46;
$L__BB9_25:
	cvt.u32.u64 	%r52, %rd4;
	mov.u32 	%r27, %tid.x;
	add.s32 	%r53, %r52, %r27;
	mul.wide.u32 	%rd65, %r53, 4;
	add.s64 	%rd66, %rd2, %rd65;
	ld.global.u32 	%r54, [%rd66];
	setp.ne.s32 	%p2, %r54, 0;
	selp.u64 	%rd67, 1, 0, %p2;
	ld.global.u32 	%r55, [%rd66+2048];
	setp.ne.s32 	%p3, %r55, 0;
	selp.u64 	%rd68, 1, 0, %p3;
	ld.global.u32 	%r56, [%rd66+4096];
	setp.ne.s32 	%p4, %r56, 0;
	selp.u64 	%rd69, 1, 0, %p4;
	ld.global.u32 	%r57, [%rd66+6144];
	setp.ne.s32 	%p5, %r57, 0;
	selp.u64 	%rd70, 1, 0, %p5;
	ld.global.u32 	%r58, [%rd66+8192];
	setp.ne.s32 	%p6, %r58, 0;
	selp.u64 	%rd71, 1, 0, %p6;
	ld.global.u32 	%r59, [%rd66+10240];
	setp.ne.s32 	%p7, %r59, 0;
	selp.u64 	%rd72, 1, 0, %p7;
	ld.global.u32 	%r60, [%rd66+12288];
	setp.ne.s32 	%p8, %r60, 0;
	selp.u64 	%rd73, 1, 0, %p8;
	add.s64 	%rd74, %rd68, %rd67;
	add.s64 	%rd75, %rd74, %rd69;
	add.s64 	%rd76, %rd75, %rd70;
	add.s64 	%rd77, %rd76, %rd71;
	add.s64 	%rd78, %rd77, %rd72;
	add.s64 	%rd418, %rd78, %rd73;
	setp.lt.u64 	%p9, %rd5, %rd3;
	@%p9 bra 	$L__BB9_42;
	cvt.u32.u64 	%r62, %rd3;
	cvt.u64.u32 	%rd30, %r27;
	add.s64 	%rd405, %rd4, %rd3;
	cvt.u32.u64 	%r28, %rd1;
	not.b32 	%r64, %r27;
	add.s32 	%r65, %r64, %r28;
	sub.s32 	%r66, %r65, %r62;
	sub.s32 	%r345, %r66, %r52;
	add.s64 	%rd79, %rd405, %rd30;
	shl.b64 	%rd80, %rd79, 2;
	add.s64 	%rd81, %rd80, %rd2;
	add.s64 	%rd404, %rd81, 16384;
	mov.b32 	%r346, 0;
	mov.u64 	%rd406, %rd4;
$L__BB9_27:
	cvt.s64.s32 	%rd37, %r50;
	add.s64 	%rd406, %rd406, %rd37;
	add.s64 	%rd82, %rd1, -3584;
	setp.gt.u64 	%p10, %rd406, %rd82;
	@%p10 bra 	$L__BB9_29;
	mul.lo.s32 	%r68, %r1, 3584;
	cvt.s64.s32 	%rd83, %r68;
	add.s64 	%rd84, %rd406, %rd30;
	shl.b64 	%rd85, %rd84, 2;
	add.s64 	%rd86, %rd2, %rd85;
	ld.global.u32 	%r69, [%rd86];
	setp.ne.s32 	%p11, %r69, 0;
	selp.u64 	%rd87, 1, 0, %p11;
	ld.global.u32 	%r70, [%rd86+2048];
	setp.ne.s32 	%p12, %r70, 0;
	selp.u64 	%rd88, 1, 0, %p12;
	ld.global.u32 	%r71, [%rd86+4096];
	setp.ne.s32 	%p13, %r71, 0;
	selp.u64 	%rd89, 1, 0, %p13;
	ld.global.u32 	%r72, [%rd86+6144];
	setp.ne.s32 	%p14, %r72, 0;
	selp.u64 	%rd90, 1, 0, %p14;
	ld.global.u32 	%r73, [%rd86+8192];
	setp.ne.s32 	%p15, %r73, 0;
	selp.u64 	%rd91, 1, 0, %p15;
	ld.global.u32 	%r74, [%rd86+10240];
	setp.ne.s32 	%p16, %r74, 0;
	selp.u64 	%rd92, 1, 0, %p16;
	ld.global.u32 	%r75, [%rd86+12288];
	setp.ne.s32 	%p17, %r75, 0;
	selp.u64 	%rd93, 1, 0, %p17;
	add.s64 	%rd94, %rd418, %rd87;
	add.s64 	%rd95, %rd94, %rd88;
	add.s64 	%rd96, %rd95, %rd89;
	add.s64 	%rd97, %rd96, %rd90;
	add.s64 	%rd98, %rd97, %rd91;
	add.s64 	%rd99, %rd98, %rd92;
	add.s64 	%rd418, %rd99, %rd93;
	sub.s64 	%rd100, %rd1, %rd406;
	setp.lt.u64 	%p18, %rd100, %rd83;
	add.s32 	%r346, %r346, 1;
	add.s64 	%rd405, %rd405, %rd83;
	sub.s32 	%r345, %r345, %r68;
	mul.wide.s32 	%rd101, %r68, 4;
	add.s64 	%rd404, %rd404, %rd101;
	@%p18 bra 	$L__BB9_42;
	bra.uni 	$L__BB9_27;
$L__BB9_29:
	setp.le.u64 	%p19, %rd1, %rd406;
	cvt.u32.u64 	%r76, %rd406;
	cvt.u32.u64 	%r77, %rd1;
	sub.s32 	%r78, %r77, %r76;
	setp.ge.s32 	%p20, %r27, %r78;
	or.pred  	%p21, %p19, %p20;
	@%p21 bra 	$L__BB9_42;
	cvt.u32.u64 	%r80, %rd37;
	cvt.u32.u64 	%r81, %rd4;
	not.b32 	%r82, %r27;
	add.s32 	%r83, %r82, %r28;
	add.s32 	%r84, %r80, %r81;
	sub.s32 	%r85, %r83, %r84;
	mul.lo.s32 	%r86, %r1, %r346;
	mad.lo.s32 	%r87, %r86, -3584, %r85;
	shr.u32 	%r88, %r87, 9;
	add.s32 	%r34, %r88, 1;
	and.b32  	%r35, %r34, 15;
	setp.lt.u32 	%p22, %r87, 7680;
	mov.u32 	%r349, %r27;
	@%p22 bra 	$L__BB9_33;
	shr.u32 	%r89, %r345, 9;
	add.s32 	%r90, %r89, 1;
	and.b32  	%r91, %r90, 16777200;
	neg.s32 	%r347, %r91;
	mov.u32 	%r349, %r27;
$L__BB9_32:
	.pragma "nounroll";
	ld.global.u32 	%r92, [%rd404+-16384];
	setp.ne.s32 	%p23, %r92, 0;
	selp.u64 	%rd103, 1, 0, %p23;
	add.s64 	%rd104, %rd418, %rd103;
	ld.global.u32 	%r93, [%rd404+-14336];
	setp.ne.s32 	%p24, %r93, 0;
	selp.u64 	%rd105, 1, 0, %p24;
	add.s64 	%rd106, %rd104, %rd105;
	ld.global.u32 	%r94, [%rd404+-12288];
	setp.ne.s32 	%p25, %r94, 0;
	selp.u64 	%rd107, 1, 0, %p25;
	add.s64 	%rd108, %rd106, %rd107;
	ld.global.u32 	%r95, [%rd404+-10240];
	setp.ne.s32 	%p26, %r95, 0;
	selp.u64 	%rd109, 1, 0, %p26;
	add.s64 	%rd110, %rd108, %rd109;
	ld.global.u32 	%r96, [%rd404+-8192];
	setp.ne.s32 	%p27, %r96, 0;
	selp.u64 	%rd111, 1, 0, %p27;
	add.s64 	%rd112, %rd110, %rd111;
	ld.global.u32 	%r97, [%rd404+-6144];
	setp.ne.s32 	%p28, %r97, 0;
	selp.u64 	%rd113, 1, 0, %p28;
	add.s64 	%rd114, %rd112, %rd113;
	ld.global.u32 	%r98, [%rd404+-4096];
	setp.ne.s32 	%p29, %r98, 0;
	selp.u64 	%rd115, 1, 0, %p29;
	add.s64 	%rd116, %rd114, %rd115;
	ld.global.u32 	%r99, [%rd404+-2048];
	setp.ne.s32 	%p30, %r99, 0;
	selp.u64 	%rd117, 1, 0, %p30;
	add.s64 	%rd118, %rd116, %rd117;
	ld.global.u32 	%r100, [%rd404];
	setp.ne.s32 	%p31, %r100, 0;
	selp.u64 	%rd119, 1, 0, %p31;
	add.s64 	%rd120, %rd118, %rd119;
	ld.global.u32 	%r101, [%rd404+2048];
	setp.ne.s32 	%p32, %r101, 0;
	selp.u64 	%rd121, 1, 0, %p32;
	add.s64 	%rd122, %rd120, %rd121;
	ld.global.u32 	%r102, [%rd404+4096];
	setp.ne.s32 	%p33, %r102, 0;
	selp.u64 	%rd123, 1, 0, %p33;
	add.s64 	%rd124, %rd122, %rd123;
	ld.global.u32 	%r103, [%rd404+6144];
	setp.ne.s32 	%p34, %r103, 0;
	selp.u64 	%rd125, 1, 0, %p34;
	add.s64 	%rd126, %rd124, %rd125;
	ld.global.u32 	%r104, [%rd404+8192];
	setp.ne.s32 	%p35, %r104, 0;
	selp.u64 	%rd127, 1, 0, %p35;
	add.s64 	%rd128, %rd126, %rd127;
	ld.global.u32 	%r105, [%rd404+10240];
	setp.ne.s32 	%p36, %r105, 0;
	selp.u64 	%rd129, 1, 0, %p36;
	add.s64 	%rd130, %rd128, %rd129;
	ld.global.u32 	%r106, [%rd404+12288];
	setp.ne.s32 	%p37, %r106, 0;
	selp.u64 	%rd131, 1, 0, %p37;
	add.s64 	%rd132, %rd130, %rd131;
	ld.global.u32 	%r107, [%rd404+14336];
	setp.ne.s32 	%p38, %r107, 0;
	selp.u64 	%rd133, 1, 0, %p38;
	add.s64 	%rd418, %rd132, %rd133;
	add.s32 	%r349, %r349, 8192;
	add.s32 	%r347, %r347, 16;
	add.s64 	%rd404, %rd404, 32768;
	setp.ne.s32 	%p39, %r347, 0;
	@%p39 bra 	$L__BB9_32;
$L__BB9_33:
	setp.eq.s32 	%p40, %r35, 0;
	@%p40 bra 	$L__BB9_42;
	and.b32  	%r42, %r34, 7;
	setp.lt.u32 	%p41, %r35, 8;
	@%p41 bra 	$L__BB9_36;
	cvt.u64.u32 	%rd135, %r349;
	add.s64 	%rd136, %rd406, %rd135;
	shl.b64 	%rd137, %rd136, 2;
	add.s64 	%rd138, %rd2, %rd137;
	ld.global.u32 	%r108, [%rd138];
	setp.ne.s32 	%p42, %r108, 0;
	selp.u64 	%rd139, 1, 0, %p42;
	add.s64 	%rd140, %rd418, %rd139;
	ld.global.u32 	%r109, [%rd138+2048];
	setp.ne.s32 	%p43, %r109, 0;
	selp.u64 	%rd141, 1, 0, %p43;
	add.s64 	%rd142, %rd140, %rd141;
	ld.global.u32 	%r110, [%rd138+4096];
	setp.ne.s32 	%p44, %r110, 0;
	selp.u64 	%rd143, 1, 0, %p44;
	add.s64 	%rd144, %rd142, %rd143;
	ld.global.u32 	%r111, [%rd138+6144];
	setp.ne.s32 	%p45, %r111, 0;
	selp.u64 	%rd145, 1, 0, %p45;
	add.s64 	%rd146, %rd144, %rd145;
	ld.global.u32 	%r112, [%rd138+8192];
	setp.ne.s32 	%p46, %r112, 0;
	selp.u64 	%rd147, 1, 0, %p46;
	add.s64 	%rd148, %rd146, %rd147;
	ld.global.u32 	%r113, [%rd138+10240];
	setp.ne.s32 	%p47, %r113, 0;
	selp.u64 	%rd149, 1, 0, %p47;
	add.s64 	%rd150, %rd148, %rd149;
	ld.global.u32 	%r114, [%rd138+12288];
	setp.ne.s32 	%p48, %r114, 0;
	selp.u64 	%rd151, 1, 0, %p48;
	add.s64 	%rd152, %rd150, %rd151;
	ld.global.u32 	%r115, [%rd138+14336];
	setp.ne.s32 	%p49, %r115, 0;
	selp.u64 	%rd153, 1, 0, %p49;
	add.s64 	%rd418, %rd152, %rd153;
	add.s32 	%r349, %r349, 4096;
$L__BB9_36:
	setp.eq.s32 	%p50, %r42, 0;
	@%p50 bra 	$L__BB9_42;
	setp.lt.u32 	%p51, %r42, 4;
	@%p51 bra 	$L__BB9_39;
	cvt.u64.u32 	%rd155, %r349;
	add.s64 	%rd156, %rd406, %rd155;
	shl.b64 	%rd157, %rd156, 2;
	add.s64 	%rd158, %rd2, %rd157;
	ld.global.u32 	%r116, [%rd158];
	setp.ne.s32 	%p52, %r116, 0;
	selp.u64 	%rd159, 1, 0, %p52;
	add.s64 	%rd160, %rd418, %rd159;
	ld.global.u32 	%r117, [%rd158+2048];
	setp.ne.s32 	%p53, %r117, 0;
	selp.u64 	%rd161, 1, 0, %p53;
	add.s64 	%rd162, %rd160, %rd161;
	ld.global.u32 	%r118, [%rd158+4096];
	setp.ne.s32 	%p54, %r118, 0;
	selp.u64 	%rd163, 1, 0, %p54;
	add.s64 	%rd164, %rd162, %rd163;
	ld.global.u32 	%r119, [%rd158+6144];
	setp.ne.s32 	%p55, %r119, 0;
	selp.u64 	%rd165, 1, 0, %p55;
	add.s64 	%rd418, %rd164, %rd165;
	add.s32 	%r349, %r349, 2048;
$L__BB9_39:
	and.b32  	%r120, %r34, 3;
	setp.eq.s32 	%p56, %r120, 0;
	@%p56 bra 	$L__BB9_42;
	cvt.u64.u32 	%rd166, %r349;
	add.s64 	%rd167, %rd166, %rd405;
	shl.b64 	%rd168, %rd167, 2;
	add.s64 	%rd416, %rd2, %rd168;
	cvt.u16.u32 	%rs1, %r345;
	shr.u16 	%rs2, %rs1, 9;
	add.s16 	%rs3, %rs2, 1;
	cvt.u32.u16 	%r121, %rs3;
	and.b32  	%r122, %r121, 3;
	neg.s32 	%r352, %r122;
$L__BB9_41:
	.pragma "nounroll";
	ld.global.u32 	%r123, [%rd416];
	setp.ne.s32 	%p57, %r123, 0;
	selp.u64 	%rd169, 1, 0, %p57;
	add.s64 	%rd418, %rd418, %rd169;
	add.s64 	%rd416, %rd416, 2048;
	add.s32 	%r352, %r352, 1;
	setp.ne.s32 	%p58, %r352, 0;
	@%p58 bra 	$L__BB9_41;
$L__BB9_42:
	// begin inline asm
	mov.u32 %r124, %laneid;
	// end inline asm
	mov.b64 	{%r126, %r131}, %rd418;
	mov.b32 	%r132, 1;
	mov.b32 	%r173, 31;
	mov.b32 	%r174, -1;
	// begin inline asm
	shfl.sync.down.b32 %r125, %r126, %r132, %r173, %r174;
	// end inline asm
	// begin inline asm
	shfl.sync.down.b32 %r130, %r131, %r132, %r173, %r174;
	// end inline asm
	mov.b64 	%rd170, {%r125, %r130};
	setp.gt.s32 	%p59, %r124, 30;
	selp.b64 	%rd171, 0, %rd170, %p59;
	add.s64 	%rd172, %rd171, %rd418;
	mov.b64 	{%r136, %r141}, %rd172;
	mov.b32 	%r142, 2;
	// begin inline asm
	shfl.sync.down.b32 %r135, %r136, %r142, %r173, %r174;
	// end inline asm
	// begin inline asm
	shfl.sync.down.b32 %r140, %r141, %r142, %r173, %r174;
	// end inline asm
	mov.b64 	%rd173, {%r135, %r140};
	setp.gt.s32 	%p60, %r124, 29;
	selp.b64 	%rd174, 0, %rd173, %p60;
	add.s64 	%rd175, %rd174, %rd172;
	mov.b64 	{%r146, %r151}, %rd175;
	mov.b32 	%r152, 4;
	// begin inline asm
	shfl.sync.down.b32 %r145, %r146, %r152, %r173, %r174;
	// end inline asm
	// begin inline asm
	shfl.sync.down.b32 %r150, %r151, %r152, %r173, %r174;
	// end inline asm
	mov.b64 	%rd176, {%r145, %r150};
	setp.gt.s32 	%p61, %r124, 27;
	selp.b64 	%rd177, 0, %rd176, %p61;
	add.s64 	%rd178, %rd177, %rd175;
	mov.b64 	{%r156, %r161}, %rd178;
	mov.b32 	%r162, 8;
	// begin inline asm
	shfl.sync.down.b32 %r155, %r156, %r162, %r173, %r174;
	// end inline asm
	// begin inline asm
	shfl.sync.down.b32 %r160, %r161, %r162, %r173, %r174;
	// end inline asm
	mov.b64 	%rd179, {%r155, %r160};
	setp.gt.s32 	%p62, %r124, 23;
	selp.b64 	%rd180, 0, %rd179, %p62;
	add.s64 	%rd181, %rd180, %rd178;
	mov.b64 	{%r166, %r171}, %rd181;
	mov.b32 	%r172, 16;
	// begin inline asm
	shfl.sync.down.b32 %r165, %r166, %r172, %r173, %r174;
	// end inline asm
	// begin inline asm
	shfl.sync.down.b32 %r170, %r171, %r172, %r173, %r174;
	// end inline asm
	mov.b64 	%rd182, {%r165, %r170};
	setp.gt.s32 	%p63, %r124, 15;
	selp.b64 	%rd183, 0, %rd182, %p63;
	add.s64 	%rd419, %rd183, %rd181;
	setp.ne.s32 	%p64, %r124, 0;
	@%p64 bra 	$L__BB9_44;
	shr.u32 	%r175, %r27, 2;
	and.b32  	%r176, %r175, 248;
	mov.u32 	%r177, _ZZN3cub18CUB_300001_SM_10006detail6reduce18DeviceReduceKernelINS2_10policy_hubIlyN4cuda3std3__44plusIlEEE10Policy1000EN6thrust24THRUST_300001_SM_1000_NS18transform_iteratorI16isNotZeroFunctorNSD_6detail15normal_iteratorINSD_10device_ptrIiEEEEllEEyS9_lNS7_10__identityEEEvT0_PT3_T1_NS0_13GridEvenShareISQ_EET2_T4_E12temp_storage;
	add.s32 	%r178, %r177, %r176;
	st.shared.u64 	[%r178+16], %rd419;
$L__BB9_44:
	bar.sync 	0;
	setp.ne.s32 	%p65, %r27, 0;
	@%p65 bra 	$L__BB9_46;
	ld.shared.u64 	%rd184, [_ZZN3cub18CUB_300001_SM_10006detail6reduce18DeviceReduceKernelINS2_10policy_hubIlyN4cuda3std3__44plusIlEEE10Policy1000EN6thrust24THRUST_300001_SM_1000_NS18transform_iteratorI16isNotZeroFunctorNSD_6detail15normal_iteratorINSD_10device_ptrIiEEEEllEEyS9_lNS7_10__identityEEEvT0_PT3_T1_NS0_13GridEvenShareISQ_EET2_T4_E12temp_storage+24];
	add.s64 	%rd185, %rd184, %rd419;
	ld.shared.u64 	%rd186, [_ZZN3cub18CUB_300001_SM_10006detail6reduce18DeviceReduceKernelINS2_10policy_hubIlyN4cuda3std3__44plusIlEEE10Policy1000EN6thrust24THRUST_300001_SM_1000_NS18transform_iteratorI16isNotZeroFunctorNSD_6detail15normal_iteratorINSD_10device_ptrIiEEEEllEEyS9_lNS7_10__identityEEEvT0_PT3_T1_NS0_13GridEvenShareISQ_EET2_T4_E12temp_storage+32];
	add.s64 	%rd187, %rd185, %rd186;
	ld.shared.u64 	%rd188, [_ZZN3cub18CUB_300001_SM_10006detail6reduce18DeviceReduceKernelINS2_10policy_hubIlyN4cuda3std3__44plusIlEEE10Policy1000EN6thrust24THRUST_300001_SM_1000_NS18transform_iteratorI16isNotZeroFunctorNSD_6detail15normal_iteratorINSD_10device_ptrIiEEEEllEEyS9_lNS7_10__identityEEEvT0_PT3_T1_NS0_13GridEvenShareISQ_EET2_T4_E12temp_storage+40];
	add.s64 	%rd189, %rd187, %rd188;
	ld.shared.u64 	%rd190, [_ZZN3cub18CUB_300001_SM_10006detail6reduce18DeviceReduceKernelINS2_10policy_hubIlyN4cuda3std3__44plusIlEEE10Policy1000EN6thrust24THRUST_300001_SM_1000_NS18transform_iteratorI16isNotZeroFunctorNSD_6detail15normal_iteratorINSD_10device_ptrIiEEEEllEEyS9_lNS7_10__identityEEEvT0_PT3_T1_NS0_13GridEvenShareISQ_EET2_T4_E12temp_storage+48];
	add.s64 	%rd191, %rd189, %rd190;
	ld.shared.u64 	%rd192, [_ZZN3cub18CUB_300001_SM_10006detail6reduce18DeviceReduceKernelINS2_10policy_hubIlyN4cuda3std3__44plusIlEEE10Policy1000EN6thrust24THRUST_300001_SM_1000_NS18transform_iteratorI16isNotZeroFunctorNSD_6detail15normal_iteratorINSD_10device_ptrIiEEEEllEEyS9_lNS7_10__identityEEEvT0_PT3_T1_NS0_13GridEvenShareISQ_EET2_T4_E12temp_storage+56];
	add.s64 	%rd193, %rd191, %rd192;
	ld.shared.u64 	%rd194, [_ZZN3cub18CUB_300001_SM_10006detail6reduce18DeviceReduceKernelINS2_10policy_hubIlyN4cuda3std3__44plusIlEEE10Policy1000EN6thrust24THRUST_300001_SM_1000_NS18transform_iteratorI16isNotZeroFunctorNSD_6detail15normal_iteratorINSD_10device_ptrIiEEEEllEEyS9_lNS7_10__identityEEEvT0_PT3_T1_NS0_13GridEvenShareISQ_EET2_T4_E12temp_storage+64];
	add.s64 	%rd195, %rd193, %rd194;
	ld.shared.u64 	%rd196, [_ZZN3cub18CUB_300001_SM_10006detail6reduce18DeviceReduceKernelINS2_10policy_hubIlyN4cuda3std3__44plusIlEEE10Policy1000EN6thrust24THRUST_300001_SM_1000_NS18transform_iteratorI16isNotZeroFunctorNSD_6detail15normal_iteratorINSD_10device_ptrIiEEEEllEEyS9_lNS7_10__identityEEEvT0_PT3_T1_NS0_13GridEvenShareISQ_EET2_T4_E12temp_storage+72];
	add.s64 	%rd197, %rd195, %rd196;
	ld.shared.u64 	%rd198, [_ZZN3cub18CUB_300001_SM_10006detail6reduce18DeviceReduceKernelINS2_10policy_hubIlyN4cuda3std3__44plusIlEEE10Policy1000EN6thrust24THRUST_300001_SM_1000_NS18transform_iteratorI16isNotZeroFunctorNSD_6detail15normal_iteratorINSD_10device_ptrIiEEEEllEEyS9_lNS7_10__identityEEEvT0_PT3_T1_NS0_13GridEvenShareISQ_EET2_T4_E12temp_storage+80];
	add.s64 	%rd199, %rd197, %rd198;
	ld.shared.u64 	%rd200, [_ZZN3cub18CUB_300001_SM_10006detail6reduce18DeviceReduceKernelINS2_10policy_hubIlyN4cuda3std3__44plusIlEEE10Policy1000EN6thrust24THRUST_300001_SM_1000_NS18transform_iteratorI16isNotZeroFunctorNSD_6detail15normal_iteratorINSD_10device_ptrIiEEEEllEEyS9_lNS7_10__identityEEEvT0_PT3_T1_NS0_13GridEvenShareISQ_EET2_T4_E12temp_storage+88];
	add.s64 	%rd201, %rd199, %rd200;
	ld.shared.u64 	%rd202, [_ZZN3cub18CUB_300001_SM_10006detail6reduce18DeviceReduceKernelINS2_10policy_hubIlyN4cuda3std3__44plusIlEEE10Policy1000EN6thrust24THRUST_300001_SM_1000_NS18transform_iteratorI16isNotZeroFunctorNSD_6detail15normal_iteratorINSD_10device_ptrIiEEEEllEEyS9_lNS7_10__identityEEEvT0_PT3_T1_NS0_13GridEvenShareISQ_EET2_T4_E12temp_storage+96];
	add.s64 	%rd203, %rd201, %rd202;
	ld.shared.u64 	%rd204, [_ZZN3cub18CUB_300001_SM_10006detail6reduce18DeviceReduceKernelINS2_10policy_hubIlyN4cuda3std3__44plusIlEEE10Policy1000EN6thrust24THRUST_300001_SM_1000_NS18transform_iteratorI16isNotZeroFunctorNSD_6detail15normal_iteratorINSD_10device_ptrIiEEEEllEEyS9_lNS7_10__identityEEEvT0_PT3_T1_NS0_13GridEvenShareISQ_EET2_T4_E12temp_storage+104];
	add.s64 	%rd205, %rd203, %rd204;
	ld.shared.u64 	%rd206, [_ZZN3cub18CUB_300001_SM_10006detail6reduce18DeviceReduceKernelINS2_10policy_hubIlyN4cuda3std3__44plusIlEEE10Policy1000EN6thrust24THRUST_300001_SM_1000_NS18transform_iteratorI16isNotZeroFunctorNSD_6detail15normal_iteratorINSD_10device_ptrIiEEEEllEEyS9_lNS7_10__identityEEEvT0_PT3_T1_NS0_13GridEvenShareISQ_EET2_T4_E12temp_storage+112];
	add.s64 	%rd207, %rd205, %rd206;
	ld.shared.u64 	%rd208, [_ZZN3cub18CUB_300001_SM_10006detail6reduce18DeviceReduceKernelINS2_10policy_hubIlyN4cuda3std3__44plusIlEEE10Policy1000EN6thrust24THRUST_300001_SM_1000_NS18transform_iteratorI16isNotZeroFunctorNSD_6detail15normal_iteratorINSD_10device_ptrIiEEEEllEEyS9_lNS7_10__identityEEEvT0_PT3_T1_NS0_13GridEvenShareISQ_EET2_T4_E12temp_storage+120];
	add.s64 	%rd209, %rd207, %rd208;
	ld.shared.u64 	%rd210, [_ZZN3cub18CUB_300001_SM_10006detail6reduce18DeviceReduceKernelINS2_10policy_hubIlyN4cuda3std3__44plusIlEEE10Policy1000EN6thrust24THRUST_300001_SM_1000_NS18transform_iteratorI16isNotZeroFunctorNSD_6detail15normal_iteratorINSD_10device_ptrIiEEEEllEEyS9_lNS7_10__identityEEEvT0_PT3_T1_NS0_13GridEvenShareISQ_EET2_T4_E12temp_storage+128];
	add.s64 	%rd211, %rd209, %rd210;
	ld.shared.u64 	%rd212, [_ZZN3cub18CUB_300001_SM_10006detail6reduce18DeviceReduceKernelINS2_10policy_hubIlyN4cuda3std3__44plusIlEEE10Policy1000EN6thrust24THRUST_300001_SM_1000_NS18transform_iteratorI16isNotZeroFunctorNSD_6detail15normal_iteratorINSD_10device_ptrIiEEEEllEEyS9_lNS7_10__identityEEEvT0_PT3_T1_NS0_13GridEvenShareISQ_EET2_T4_E12temp_storage+136];
	add.s64 	%rd419, %rd211, %rd212;
$L__BB9_46:
	mov.u32 	%r336, %tid.x;
	setp.ne.s32 	%p137, %r336, 0;
	@%p137 bra 	$L__BB9_48;
	ld.param.u64 	%rd392, [_ZN3cub18CUB_300001_SM_10006detail6reduce18DeviceReduceKernelINS2_10policy_hubIlyN4cuda3std3__44plusIlEEE10Policy1000EN6thrust24THRUST_300001_SM_1000_NS18transform_iteratorI16isNotZeroFunctorNSD_6detail15normal_iteratorINSD_10device_ptrIiEEEEllEEyS9_lNS7_10__identityEEEvT0_PT3_T1_NS0_13GridEvenShareISQ_EET2_T4__param_1];
	cvta.to.global.u64 	%rd389, %rd392;
	mul.wide.u32 	%rd390, %r2, 8;
	add.s64 	%rd391, %rd389, %rd390;
	st.global.u64 	[%rd391], %rd419;
$L__BB9_48:
	ret;

}
	// .globl	_ZN3cub18CUB_300001_SM_10006detail6reduce28DeviceReduceSingleTileKernelINS2_10policy_hubIlyN4cuda3std3__44plusIlEEE10Policy1000EPlSC_iS9_llNS7_10__identityEEEvT0_T1_T2_T3_T4_T6_
.visible .entry _ZN3cub18CUB_300001_SM_10006detail6reduce28DeviceReduceSingleTileKernelINS2_10policy_hubIlyN4cuda3std3__44plusIlEEE10Policy1000EPlSC_iS9_llNS7_10__identityEEEvT0_T1_T2_T3_T4_T6_(
	.param .u64 .ptr .align 1 _ZN3cub18CUB_300001_SM_10006detail6reduce28DeviceReduceSingleTileKernelINS2_10policy_hubIlyN4cuda3std3__44plusIlEEE10Policy1000EPlSC_iS9_llNS7_10__identityEEEvT0_T1_T2_T3_T4_T6__param_0,
	.param .u64 .ptr .align 1 _ZN3cub18CUB_300001_SM_10006detail6reduce28DeviceReduceSingleTileKernelINS2_10policy_hubIlyN4cuda3std3__44plusIlEEE10Policy1000EPlSC_iS9_llNS7_10__identityEEEvT0_T1_T2_T3_T4_T6__param_1,
	.param .u32 _ZN3cub18CUB_300001_SM_10006detail6reduce28DeviceReduceSingleTileKernelINS2_10policy_hubIlyN4cuda3std3__44plusIlEEE10Policy1000EPlSC_iS9_llNS7_10__identityEEEvT0_T1_T2_T3_T4_T6__param_2,
	.param .align 1 .b8 _ZN3cub18CUB_300001_SM_10006detail6reduce28DeviceReduceSingleTileKernelINS2_10policy_hubIlyN4cuda3std3__44plusIlEEE10Policy1000EPlSC_iS9_llNS7_10__identityEEEvT0_T1_T2_T3_T4_T6__param_3[1],
	.param .u64 _ZN3cub18CUB_300001_SM_10006detail6reduce28DeviceReduceSingleTileKernelINS2_10policy_hubIlyN4cuda3std3__44plusIlEEE10Policy1000EPlSC_iS9_llNS7_10__identityEEEvT0_T1_T2_T3_T4_T6__param_4,
	.param .align 1 .b8 _ZN3cub18CUB_300001_SM_10006detail6reduce28DeviceReduceSingleTileKernelINS2_10policy_hubIlyN4cuda3std3__44plusIlEEE10Policy1000EPlSC_iS9_llNS7_10__identityEEEvT0_T1_T2_T3_T4_T6__param_5[1]
)
.maxntid 512
.minnctapersm 1
{
	.reg .pred 	%p<58>;
	.reg .b32 	%r<238>;
	.reg .b64 	%rd<281>;
	// demoted variable
	.shared .align 8 .b8 _ZZN3cub18CUB_300001_SM_10006detail6reduce28DeviceReduceSingleTileKernelINS2_10policy_hubIlyN4cuda3std3__44plusIlEEE10Policy1000EPlSC_iS9_llNS7_10__identityEEEvT0_T1_T2_T3_T4_T6_E12temp_storage[152];
	ld.param.u64 	%rd35, [_ZN3cub18CUB_300001_SM_10006detail6reduce28DeviceReduceSingleTileKernelINS2_10policy_hubIlyN4cuda3std3__44plusIlEEE10Policy1000EPlSC_iS9_llNS7_10__identityEEEvT0_T1_T2_T3_T4_T6__param_0];
	ld.param.u64 	%rd37, [_ZN3cub18CUB_300001_SM_10006detail6reduce28DeviceReduceSingleTileKernelINS2_10policy_hubIlyN4cuda3std3__44plusIlEEE10Policy1000EPlSC_iS9_llNS7_10__identityEEEvT0_T1_T2_T3_T4_T6__param_1];
	ld.param.u32 	%r34, [_ZN3cub18CUB_300001_SM_10006detail6reduce28DeviceReduceSingleTileKernelINS2_10policy_hubIlyN4cuda3std3__44plusIlEEE10Policy1000EPlSC_iS9_llNS7_10__identityEEEvT0_T1_T2_T3_T4_T6__param_2];
	ld.param.u64 	%rd36, [_ZN3cub18CUB_300001_SM_10006detail6reduce28DeviceReduceSingleTileKernelINS2_10policy_hubIlyN4cuda3std3__44plusIlEEE10Policy1000EPlSC_iS9_llNS7_10__identityEEEvT0_T1_T2_T3_T4_T6__param_4];
	cvta.to.global.u64 	%rd1, %rd37;
	setp.ne.s32 	%p1, %r34, 0;
	@%p1 bra 	$L__BB10_3;
	mov.u32 	%r224, %tid.x;
	setp.ne.s32 	%p57, %r224, 0;
	@%p57 bra 	$L__BB10_39;
	st.global.u64 	[%rd1], %rd36;
	bra.uni 	$L__BB10_39;
$L__BB10_3:
	setp.gt.s32 	%p2, %r34, 3583;
	@%p2 bra 	$L__BB10_21;
	mov.u32 	%r1, %tid.x;
	setp.ge.s32 	%p19, %r1, %r34;
	mov.b64 	%rd271, 0;
	mov.u32 	%r228, %r1;
	@%p19 bra 	$L__BB10_6;
	mul.wide.u32 	%rd146, %r1, 8;
	add.s64 	%rd145, %rd35, %rd146;
	// begin inline asm
	ld.global.nc.u64 %rd271, [%rd145];
	// end inline asm
	add.s32 	%r228, %r1, 512;
$L__BB10_6:
	setp.ge.s32 	%p20, %r228, %r34;
	@%p20 bra 	$L__BB10_12;
	not.b32 	%r100, %r228;
	add.s32 	%r4, %r34, %r100;
	and.b32  	%r101, %r4, 1536;
	setp.eq.s32 	%p21, %r101, 1536;
	@%p21 bra 	$L__BB10_10;
	mul.wide.u32 	%rd148, %r228, 8;
	add.s64 	%rd266, %rd35, %rd148;
	shr.u32 	%r102, %r4, 9;
	add.s32 	%r103, %r102, 1;
	and.b32  	%r104, %r103, 3;
	neg.s32 	%r226, %r104;
$L__BB10_9:
	.pragma "nounroll";
	// begin inline asm
	ld.global.nc.u64 %rd149, [%rd266];
	// end inline asm
	add.s64 	%rd271, %rd149, %rd271;
	add.s32 	%r228, %r228, 512;
	add.s64 	%rd266, %rd266, 4096;
	add.s32 	%r226, %r226, 1;
	setp.ne.s32 	%p22, %r226, 0;
	@%p22 bra 	$L__BB10_9;
$L__BB10_10:
	setp.lt.u32 	%p23, %r4, 1536;
	@%p23 bra 	$L__BB10_12;
$L__BB10_11:
	mul.wide.s32 	%rd159, %r228, 8;
	add.s64 	%rd152, %rd35, %rd159;
	// begin inline asm
	ld.global.nc.u64 %rd151, [%rd152];
	// end inline asm
	add.s64 	%rd160, %rd151, %rd271;
	add.s64 	%rd154, %rd152, 4096;
	// begin inline asm
	ld.global.nc.u64 %rd153, [%rd154];
	// end inline asm
	add.s64 	%rd161, %rd153, %rd160;
	add.s64 	%rd156, %rd152, 8192;
	// begin inline asm
	ld.global.nc.u64 %rd155, [%rd156];
	// end inline asm
	add.s64 	%rd162, %rd155, %rd161;
	add.s64 	%rd158, %rd152, 12288;
	// begin inline asm
	ld.global.nc.u64 %rd157, [%rd158];
	// end inline asm
	add.s64 	%rd271, %rd157, %rd162;
	add.s32 	%r228, %r228, 2048;
	setp.lt.s32 	%p24, %r228, %r34;
	@%p24 bra 	$L__BB10_11;
$L__BB10_12:
	setp.lt.s32 	%p25, %r34, 512;
	@%p25 bra 	$L__BB10_17;
	// begin inline asm
	mov.u32 %r168, %laneid;
	// end inline asm
	mov.b64 	{%r170, %r175}, %rd271;
	mov.b32 	%r176, 1;
	mov.b32 	%r217, 31;
	mov.b32 	%r218, -1;
	// begin inline asm
	shfl.sync.down.b32 %r169, %r170, %r176, %r217, %r218;
	// end inline asm
	// begin inline asm
	shfl.sync.down.b32 %r174, %r175, %r176, %r217, %r218;
	// end inline asm
	mov.b64 	%rd221, {%r169, %r174};
	setp.gt.s32 	%p49, %r168, 30;
	selp.b64 	%rd222, 0, %rd221, %p49;
	add.s64 	%rd223, %rd222, %rd271;
	mov.b64 	{%r180, %r185}, %rd223;
	mov.b32 	%r186, 2;
	// begin inline asm
	shfl.sync.down.b32 %r179, %r180, %r186, %r217, %r218;
	// end inline asm
	// begin inline asm
	shfl.sync.down.b32 %r184, %r185, %r186, %r217, %r218;
	// end inline asm
	mov.b64 	%rd224, {%r179, %r184};
	setp.gt.s32 	%p50, %r168, 29;
	selp.b64 	%rd225, 0, %rd224, %p50;
	add.s64 	%rd226, %rd225, %rd223;
	mov.b64 	{%r190, %r195}, %rd226;
	mov.b32 	%r196, 4;
	// begin inline asm
	shfl.sync.down.b32 %r189, %r190, %r196, %r217, %r218;
	// end inline asm
	// begin inline asm
	shfl.sync.down.b32 %r194, %r195, %r196, %r217, %r218;
	// end inline asm
	mov.b64 	%rd227, {%r189, %r194};
	setp.gt.s32 	%p51, %r168, 27;
	selp.b64 	%rd228, 0, %rd227, %p51;
	add.s64 	%rd229, %rd228, %rd226;
	mov.b64 	{%r200, %r205}, %rd229;
	mov.b32 	%r206, 8;
	// begin inline asm
	shfl.sync.down.b32 %r199, %r200, %r206, %r217, %r218;
	// end inline asm
	// begin inline asm
	shfl.sync.down.b32 %r204, %r205, %r206, %r217, %r218;
	// end inline asm
	mov.b64 	%rd230, {%r199, %r204};
	setp.gt.s32 	%p52, %r168, 23;
	selp.b64 	%rd231, 0, %rd230, %p52;
	add.s64 	%rd232, %rd231, %rd229;
	mov.b64 	{%r210, %r215}, %rd232;
	mov.b32 	%r216, 16;
	// begin inline asm
	shfl.sync.down.b32 %r209, %r210, %r216, %r217, %r218;
	// end inline asm
	// begin inline asm
	shfl.sync.down.b32 %r214, %r215, %r216, %r217, %r218;
	// end inline asm
	mov.b64 	%rd233, {%r209, %r214};
	setp.gt.s32 	%p53, %r168, 15;
	selp.b64 	%rd234, 0, %rd233, %p53;
	add.s64 	%rd280, %rd234, %rd232;
	setp.ne.s32 	%p54, %r168, 0;
	@%p54 bra 	$L__BB10_15;
	shr.u32 	%r219, %r1, 2;
	and.b32  	%r220, %r219, 248;
	mov.u32 	%r221, _ZZN3cub18CUB_300001_SM_10006detail6reduce28DeviceReduceSingleTileKernelINS2_10policy_hubIlyN4cuda3std3__44plusIlEEE10Policy1000EPlSC_iS9_llNS7_10__identityEEEvT0_T1_T2_T3_T4_T6_E12temp_storage;
	add.s32 	%r222, %r221, %r220;
	st.shared.u64 	[%r222+16], %rd280;
$L__BB10_15:
	bar.sync 	0;
	setp.ne.s32 	%p55, %r1, 0;
	@%p55 bra 	$L__BB10_37;
	ld.shared.u64 	%rd235, [_ZZN3cub18CUB_300001_SM_10006detail6reduce28DeviceReduceSingleTileKernelINS2_10policy_hubIlyN4cuda3std3__44plusIlEEE10Policy1000EPlSC_iS9_llNS7_10__identityEEEvT0_T1_T2_T3_T4_T6_E12temp_storage+24];
	add.s64 	%rd236, %rd235, %rd280;
	ld.shared.u64 	%rd237, [_ZZN3cub18CUB_300001_SM_10006detail6reduce28DeviceReduceSingleTileKernelINS2_10policy_hubIlyN4cuda3std3__44plusIlEEE10Policy1000EPlSC_iS9_llNS7_10__identityEEEvT0_T1_T2_T3_T4_T6_E12temp_storage+32];
	add.s64 	%rd238, %rd236, %rd237;
	ld.shared.u64 	%rd239, [_ZZN3cub18CUB_300001_SM_10006detail6reduce28DeviceReduceSingleTileKernelINS2_10policy_hubIlyN4cuda3std3__44plusIlEEE10Policy1000EPlSC_iS9_llNS7_10__identityEEEvT0_T1_T2_T3_T4_T6_E12temp_storage+40];
	add.s64 	%rd240, %rd238, %rd239;
	ld.shared.u64 	%rd241, [_ZZN3cub18CUB_300001_SM_10006detail6reduce28DeviceReduceSingleTileKernelINS2_10policy_hubIlyN4cuda3std3__44plusIlEEE10Policy1000EPlSC_iS9_llNS7_10__identityEEEvT0_T1_T2_T3_T4_T6_E12temp_storage+48];
	add.s64 	%rd242, %rd240, %rd241;
	ld.shared.u64 	%rd243, [_ZZN3cub18CUB_300001_SM_10006detail6reduce28DeviceReduceSingleTileKernelINS2_10policy_hubIlyN4cuda3std3__44plusIlEEE10Policy1000EPlSC_iS9_llNS7_10__identityEEEvT0_T1_T2_T3_T4_T6_E12temp_storage+56];
	add.s64 	%rd244, %rd242, %rd243;
	ld.shared.u64 	%rd245, [_ZZN3cub18CUB_300001_SM_10006detail6reduce28DeviceReduceSingleTileKernelINS2_10policy_hubIlyN4cuda3std3__44plusIlEEE10Policy1000EPlSC_iS9_llNS7_10__identityEEEvT0_T1_T2_T3_T4_T6_E12temp_storage+64];
	add.s64 	%rd246, %rd244, %rd245;
	ld.shared.u64 	%rd247, [_ZZN3cub18CUB_300001_SM_10006detail6reduce28DeviceReduceSingleTileKernelINS2_10policy_hubIlyN4cuda3std3__44plusIlEEE10Policy1000EPlSC_iS9_llNS7_10__identityEEEvT0_T1_T2_T3_T4_T6_E12temp_storage+72];
	add.s64 	%rd248, %rd246, %rd247;
	ld.shared.u64 	%rd249, [_ZZN3cub18CUB_300001_SM_10006detail6reduce28DeviceReduceSingleTileKernelINS2_10policy_hubIlyN4cuda3std3__44plusIlEEE10Policy1000EPlSC_iS9_llNS7_10__identityEEEvT0_T1_T2_T3_T4_T6_E12temp_storage+80];
	add.s64 	%rd250, %rd248, %rd249;
	ld.shared.u64 	%rd251, [_ZZN3cub18CUB_300001_SM_10006detail6reduce28DeviceReduceSingleTileKernelINS2_10policy_hubIlyN4cuda3std3__44plusIlEEE10Policy1000EPlSC_iS9_llNS7_10__identityEEEvT0_T1_T2_T3_T4_T6_E12temp_storage+88];
	add.s64 	%rd252, %rd250, %rd251;
	ld.shared.u64 	%rd253, [_ZZN3cub18CUB_300001_SM_10006detail6reduce28DeviceReduceSingleTileKernelINS2_10policy_hubIlyN4cuda3std3__44plusIlEEE10Policy1000EPlSC_iS9_llNS7_10__identityEEEvT0_T1_T2_T3_T4_T6_E12temp_storage+96];
	add.s64 	%rd254, %rd252, %rd253;
	ld.shared.u64 	%rd255, [_ZZN3cub18CUB_300001_SM_10006detail6reduce28DeviceReduceSingleTileKernelINS2_10policy_hubIlyN4cuda3std3__44plusIlEEE10Policy1000EPlSC_iS9_llNS7_10__identityEEEvT0_T1_T2_T3_T4_T6_E12temp_storage+104];
	add.s64 	%rd256, %rd254, %rd255;
	ld.shared.u64 	%rd257, [_ZZN3cub18CUB_300001_SM_10006detail6reduce28DeviceReduceSingleTileKernelINS2_10policy_hubIlyN4cuda3std3__44plusIlEEE10Policy1000EPlSC_iS9_llNS7_10__identityEEEvT0_T1_T2_T3_T4_T6_E12temp_storage+112];
	add.s64 	%rd258, %rd256, %rd257;
	ld.shared.u64 	%rd259, [_ZZN3cub18CUB_300001_SM_10006detail6reduce28DeviceReduceSingleTileKernelINS2_10policy_hubIlyN4cuda3std3__44plusIlEEE10Policy1000EPlSC_iS9_llNS7_10__identityEEEvT0_T1_T2_T3_T4_T6_E12temp_storage+120];
	add.s64 	%rd260, %rd258, %rd259;
	ld.shared.u64 	%rd261, [_ZZN3cub18CUB_300001_SM_10006detail6reduce28DeviceReduceSingleTileKernelINS2_10policy_hubIlyN4cuda3std3__44plusIlEEE10Policy1000EPlSC_iS9_llNS7_10__identityEEEvT0_T1_T2_T3_T4_T6_E12temp_storage+128];
	add.s64 	%rd262, %rd260, %rd261;
	ld.shared.u64 	%rd263, [_ZZN3cub18CUB_300001_SM_10006detail6reduce28DeviceReduceSingleTileKernelINS2_10policy_hubIlyN4cuda3std3__44plusIlEEE10Policy1000EPlSC_iS9_llNS7_10__identityEEEvT0_T1_T2_T3_T4_T6_E12temp_storage+136];
	add.s64 	%rd280, %rd262, %rd263;
	bra.uni 	$L__BB10_37;
$L__BB10_17:
	// begin inline asm
	mov.u32 %r105, %laneid;
	// end inline asm
	and.b32  	%r156, %r1, 992;
	add.s32 	%r157, %r156, 32;
	setp.gt.s32 	%p26, %r157, %r34;
	not.b32 	%r158, %r156;
	add.s32 	%r159, %r34, %r158;
	selp.b32 	%r154, %r159, 31, %p26;
	mov.b64 	{%r107, %r112}, %rd271;
	mov.b32 	%r113, 1;
	mov.b32 	%r155, -1;
	// begin inline asm
	shfl.sync.down.b32 %r106, %r107, %r113, %r154, %r155;
	// end inline asm
	// begin inline asm
	shfl.sync.down.b32 %r111, %r112, %r113, %r154, %r155;
	// end inline asm
	mov.b64 	%rd163, {%r106, %r111};
	setp.lt.s32 	%p27, %r105, %r154;
	selp.b64 	%rd164, %rd163, 0, %p27;
	add.s64 	%rd165, %rd164, %rd271;
	mov.b64 	{%r117, %r122}, %rd165;
	mov.b32 	%r123, 2;
	// begin inline asm
	shfl.sync.down.b32 %r116, %r117, %r123, %r154, %r155;
	// end inline asm
	// begin inline asm
	shfl.sync.down.b32 %r121, %r122, %r123, %r154, %r155;
	// end inline asm
	mov.b64 	%rd166, {%r116, %r121};
	add.s32 	%r160, %r105, 2;
	setp.gt.s32 	%p28, %r160, %r154;
	selp.b64 	%rd167, 0, %rd166, %p28;
	add.s64 	%rd168, %rd167, %rd165;
	mov.b64 	{%r127, %r132}, %rd168;
	mov.b32 	%r133, 4;
	// begin inline asm
	shfl.sync.down.b32 %r126, %r127, %r133, %r154, %r155;
	// end inline asm
	// begin inline asm
	shfl.sync.down.b32 %r131, %r132, %r133, %r154, %r155;
	// end inline asm
	mov.b64 	%rd169, {%r126, %r131};
	add.s32 	%r161, %r105, 4;
	setp.gt.s32 	%p29, %r161, %r154;
	selp.b64 	%rd170, 0, %rd169, %p29;
	add.s64 	%rd171, %rd170, %rd168;
	mov.b64 	{%r137, %r142}, %rd171;
	mov.b32 	%r143, 8;
	// begin inline asm
	shfl.sync.down.b32 %r136, %r137, %r143, %r154, %r155;
	// end inline asm
	// begin inline asm
	shfl.sync.down.b32 %r141, %r142, %r143, %r154, %r155;
	// end inline asm
	mov.b64 	%rd172, {%r136, %r141};
	add.s32 	%r162, %r105, 8;
	setp.gt.s32 	%p30, %r162, %r154;
	selp.b64 	%rd173, 0, %rd172, %p30;
	add.s64 	%rd174, %rd173, %rd171;
	mov.b64 	{%r147, %r152}, %rd174;
	mov.b32 	%r153, 16;
	// begin inline asm
	shfl.sync.down.b32 %r146, %r147, %r153, %r154, %r155;
	// end inline asm
	// begin inline asm
	shfl.sync.down.b32 %r151, %r152, %r153, %r154, %r155;
	// end inline asm
	mov.b64 	%rd175, {%r146, %r151};
	add.s32 	%r163, %r105, 16;
	setp.gt.s32 	%p31, %r163, %r154;
	selp.b64 	%rd176, 0, %rd175, %p31;
	add.s64 	%rd280, %rd176, %rd174;
	setp.ne.s32 	%p32, %r105, 0;
	@%p32 bra 	$L__BB10_19;
	shr.u32 	%r164, %r1, 2;
	and.b32  	%r165, %r164, 248;
	mov.u32 	%r166, _ZZN3cub18CUB_300001_SM_10006detail6reduce28DeviceReduceSingleTileKernelINS2_10policy_hubIlyN4cuda3std3__44plusIlEEE10Policy1000EPlSC_iS9_llNS7_10__identityEEEvT0_T1_T2_T3_T4_T6_E12temp_storage;
	add.s32 	%r167, %r166, %r165;
	st.shared.u64 	[%r167+16], %rd280;
$L__BB10_19:
	bar.sync 	0;
	setp.ne.s32 	%p33, %r1, 0;
	@%p33 bra 	$L__BB10_37;
	setp.gt.s32 	%p34, %r34, 32;
	ld.shared.u64 	%rd177, [_ZZN3cub18CUB_300001_SM_10006detail6reduce28DeviceReduceSingleTileKernelINS2_10policy_hubIlyN4cuda3std3__44plusIlEEE10Policy1000EPlSC_iS9_llNS7_10__identityEEEvT0_T1_T2_T3_T4_T6_E12temp_storage+24];
	selp.b64 	%rd178, %rd177, 0, %p34;
	add.s64 	%rd179, %rd178, %rd280;
	setp.gt.s32 	%p35, %r34, 64;
	ld.shared.u64 	%rd180, [_ZZN3cub18CUB_300001_SM_10006detail6reduce28DeviceReduceSingleTileKernelINS2_10policy_hubIlyN4cuda3std3__44plusIlEEE10Policy1000EPlSC_iS9_llNS7_10__identityEEEvT0_T1_T2_T3_T4_T6_E12temp_storage+32];
	selp.b64 	%rd181, %rd180, 0, %p35;
	add.s64 	%rd182, %rd179, %rd181;
	setp.gt.s32 	%p36, %r34, 96;
	ld.shared.u64 	%rd183, [_ZZN3cub18CUB_300001_SM_10006detail6reduce28DeviceReduceSingleTileKernelINS2_10policy_hubIlyN4cuda3std3__44plusIlEEE10Policy1000EPlSC_iS9_llNS7_10__identityEEEvT0_T1_T2_T3_T4_T6_E12temp_storage+40];
	selp.b64 	%rd184, %rd183, 0, %p36;
	add.s64 	%rd185, %rd182, %rd184;
	setp.gt.s32 	%p37, %r34, 128;
	ld.shared.u64 	%rd186, [_ZZN3cub18CUB_300001_SM_10006detail6reduce28DeviceReduceSingleTileKernelINS2_10policy_hubIlyN4cuda3std3__44plusIlEEE10Policy1000EPlSC_iS9_llNS7_10__identityEEEvT0_T1_T2_T3_T4_T6_E12temp_storage+48];
	selp.b64 	%rd187, %rd186, 0, %p37;
	add.s64 	%rd188, %rd185, %rd187;
	setp.gt.s32 	%p38, %r34, 160;
	ld.shared.u64 	%rd189, [_ZZN3cub18CUB_300001_SM_10006detail6reduce28DeviceReduceSingleTileKernelINS2_10policy_hubIlyN4cuda3std3__44plusIlEEE10Policy1000EPlSC_iS9_llNS7_10__identityEEEvT0_T1_T2_T3_T4_T6_E12temp_storage+56];
	selp.b64 	%rd190, %rd189, 0, %p38;
	add.s64 	%rd191, %rd188, %rd190;
	setp.gt.s32 	%p39, %r34, 192;
	ld.shared.u64 	%rd192, [_ZZN3cub18CUB_300001_SM_10006detail6reduce28DeviceReduceSingleTileKernelINS2_10policy_hubIlyN4cuda3std3__44plusIlEEE10Policy1000EPlSC_iS9_llNS7_10__identityEEEvT0_T1_T2_T3_T4_T6_E12temp_storage+64];
	selp.b64 	%rd193, %rd192, 0, %p39;
	add.s64 	%rd194, %rd191, %rd193;
	setp.gt.s32 	%p40, %r34, 224;
	ld.shared.u64 	%rd195, [_ZZN3cub18CUB_300001_SM_10006detail6reduce28DeviceReduceSingleTileKernelINS2_10policy_hubIlyN4cuda3std3__44plusIlEEE10Policy1000EPlSC_iS9_llNS7_10__identityEEEvT0_T1_T2_T3_T4_T6_E12temp_storage+72];
	selp.b64 	%rd196, %rd195, 0, %p40;
	add.s64 	%rd197, %rd194, %rd196;
	setp.gt.s32 	%p41, %r34, 256;
	ld.shared.u64 	%rd198, [_ZZN3cub18CUB_300001_SM_10006detail6reduce28DeviceReduceSingleTileKernelINS2_10policy_hubIlyN4cuda3std3__44plusIlEEE10Policy1000EPlSC_iS9_llNS7_10__identityEEEvT0_T1_T2_T3_T4_T6_E12temp_storage+80];
	selp.b64 	%rd199, %rd198, 0, %p41;
	add.s64 	%rd200, %rd197, %rd199;
	setp.gt.s32 	%p42, %r34, 288;
	ld.shared.u64 	%rd201, [_ZZN3cub18CUB_300001_SM_10006detail6reduce28DeviceReduceSingleTileKernelINS2_10policy_hubIlyN4cuda3std3__44plusIlEEE10Policy1000EPlSC_iS9_llNS7_10__identityEEEvT0_T1_T2_T3_T4_T6_E12temp_storage+88];
	selp.b64 	%rd202, %rd201, 0, %p42;
	add.s64 	%rd203, %rd200, %rd202;
	setp.gt.s32 	%p43, %r34, 320;
	ld.shared.u64 	%rd204, [_ZZN3cub18CUB_300001_SM_10006detail6reduce28DeviceReduceSingleTileKernelINS2_10policy_hubIlyN4cuda3std3__44plusIlEEE10Policy1000EPlSC_iS9_llNS7_10__identityEEEvT0_T1_T2_T3_T4_T6_E12temp_storage+96];
	selp.b64 	%rd205, %rd204, 0, %p43;
	add.s64 	%rd206, %rd203, %rd205;
	setp.gt.s32 	%p44, %r34, 352;
	ld.shared.u64 	%rd207, [_ZZN3cub18CUB_300001_SM_10006detail6reduce28DeviceReduceSingleTileKernelINS2_10policy_hubIlyN4cuda3std3__44plusIlEEE10Policy1000EPlSC_iS9_llNS7_10__identityEEEvT0_T1_T2_T3_T4_T6_E12temp_storage+104];
	selp.b64 	%rd208, %rd207, 0, %p44;
	add.s64 	%rd209, %rd206, %rd208;
	setp.gt.s32 	%p45, %r34, 384;
	ld.shared.u64 	%rd210, [_ZZN3cub18CUB_300001_SM_10006detail6reduce28DeviceReduceSingleTileKernelINS2_10policy_hubIlyN4cuda3std3__44plusIlEEE10Policy1000EPlSC_iS9_llNS7_10__identityEEEvT0_T1_T2_T3_T4_T6_E12temp_storage+112];
	selp.b64 	%rd211, %rd210, 0, %p45;
	add.s64 	%rd212, %rd209, %rd211;
	setp.gt.s32 	%p46, %r34, 416;
	ld.shared.u64 	%rd213, [_ZZN3cub18CUB_300001_SM_10006detail6reduce28DeviceReduceSingleTileKernelINS2_10policy_hubIlyN4cuda3std3__44plusIlEEE10Policy1000EPlSC_iS9_llNS7_10__identityEEEvT0_T1_T2_T3_T4_T6_E12temp_storage+120];
	selp.b64 	%rd214, %rd213, 0, %p46;
	add.s64 	%rd215, %rd212, %rd214;
	setp.gt.s32 	%p47, %r34, 448;
	ld.shared.u64 	%rd216, [_ZZN3cub18CUB_300001_SM_10006detail6reduce28DeviceReduceSingleTileKernelINS2_10policy_hubIlyN4cuda3std3__44plusIlEEE10Policy1000EPlSC_iS9_llNS7_10__identityEEEvT0_T1_T2_T3_T4_T6_E12temp_storage+128];
	selp.b64 	%rd217, %rd216, 0, %p47;
	add.s64 	%rd218, %rd215, %rd217;
	setp.gt.s32 	%p48, %r34, 480;
	ld.shared.u64 	%rd219, [_ZZN3cub18CUB_300001_SM_10006detail6reduce28DeviceReduceSingleTileKernelINS2_10policy_hubIlyN4cuda3std3__44plusIlEEE10Policy1000EPlSC_iS9_llNS7_10__identityEEEvT0_T1_T2_T3_T4_T6_E12temp_storage+136];
	selp.b64 	%rd220, %rd219, 0, %p48;
	add.s64 	%rd280, %rd218, %rd220;
	bra.uni 	$L__BB10_37;
$L__BB10_21:
	mov.u32 	%r13, %tid.x;
	mul.wide.u32 	%rd52, %r13, 8;
	add.s64 	%rd39, %rd35, %rd52;
	// begin inline asm
	ld.global.nc.u64 %rd38, [%rd39];
	// end inline asm
	add.s64 	%rd41, %rd39, 4096;
	// begin inline asm
	ld.global.nc.u64 %rd40, [%rd41];
	// end inline asm
	add.s64 	%rd43, %rd39, 8192;
	// begin inline asm
	ld.global.nc.u64 %rd42, [%rd43];
	// end inline asm
	add.s64 	%rd45, %rd39, 12288;
	// begin inline asm
	ld.global.nc.u64 %rd44, [%rd45];
	// end inline asm
	add.s64 	%rd47, %rd39, 16384;
	// begin inline asm
	ld.global.nc.u64 %rd46, [%rd47];
	// end inline asm
	add.s64 	%rd49, %rd39, 20480;
	// begin inline asm
	ld.global.nc.u64 %rd48, [%rd49];
	// end inline asm
	add.s64 	%rd51, %rd39, 24576;
	// begin inline asm
	ld.global.nc.u64 %rd50, [%rd51];
	// end inline asm
	add.s64 	%rd53, %rd40, %rd38;
	add.s64 	%rd54, %rd42, %rd53;
	add.s64 	%rd55, %rd44, %rd54;
	add.s64 	%rd56, %rd46, %rd55;
	add.s64 	%rd57, %rd48, %rd56;
	add.s64 	%rd279, %rd50, %rd57;
	setp.lt.u32 	%p3, %r34, 7168;
	mov.b32 	%r231, 3584;
	@%p3 bra 	$L__BB10_25;
	add.s32 	%r14, %r34, -3584;
	mov.b32 	%r231, 3584;
$L__BB10_23:
	add.s32 	%r37, %r231, %r13;
	mul.wide.u32 	%rd72, %r37, 8;
	add.s64 	%rd59, %rd35, %rd72;
	// begin inline asm
	ld.global.nc.u64 %rd58, [%rd59];
	// end inline asm
	add.s64 	%rd61, %rd59, 4096;
	// begin inline asm
	ld.global.nc.u64 %rd60, [%rd61];
	// end inline asm
	add.s64 	%rd63, %rd59, 8192;
	// begin inline asm
	ld.global.nc.u64 %rd62, [%rd63];
	// end inline asm
	add.s64 	%rd65, %rd59, 12288;
	// begin inline asm
	ld.global.nc.u64 %rd64, [%rd65];
	// end inline asm
	add.s64 	%rd67, %rd59, 16384;
	// begin inline asm
	ld.global.nc.u64 %rd66, [%rd67];
	// end inline asm
	add.s64 	%rd69, %rd59, 20480;
	// begin inline asm
	ld.global.nc.u64 %rd68, [%rd69];
	// end inline asm
	add.s64 	%rd71, %rd59, 24576;
	// begin inline asm
	ld.global.nc.u64 %rd70, [%rd71];
	// end inline asm
	add.s64 	%rd73, %rd58, %rd279;
	add.s64 	%rd74, %rd60, %rd73;
	add.s64 	%rd75, %rd62, %rd74;
	add.s64 	%rd76, %rd64, %rd75;
	add.s64 	%rd77, %rd66, %rd76;
	add.s64 	%rd78, %rd68, %rd77;
	add.s64 	%rd279, %rd70, %rd78;
	sub.s32 	%r38, %r34, %r231;
	setp.lt.s32 	%p4, %r38, 3584;
	@%p4 bra 	$L__BB10_33;
	add.s32 	%r231, %r231, 3584;
	setp.le.s32 	%p5, %r231, %r14;
	@%p5 bra 	$L__BB10_23;
$L__BB10_25:
	setp.le.s32 	%p6, %r34, %r231;
	@%p6 bra 	$L__BB10_33;
	sub.s32 	%r18, %r34, %r231;
	setp.ge.s32 	%p7, %r13, %r18;
	@%p7 bra 	$L__BB10_33;
	not.b32 	%r39, %r13;
	add.s32 	%r40, %r34, %r39;
	sub.s32 	%r19, %r40, %r231;
	and.b32  	%r41, %r19, 1536;
	setp.eq.s32 	%p8, %r41, 1536;
	mov.u32 	%r235, %r13;
	@%p8 bra 	$L__BB10_30;
	add.s32 	%r233, %r13, %r231;
	shr.u32 	%r42, %r19, 9;
	add.s32 	%r43, %r42, 1;
	and.b32  	%r44, %r43, 3;
	neg.s32 	%r232, %r44;
	mov.u32 	%r235, %r13;
$L__BB10_29:
	.pragma "nounroll";
	mul.wide.u32 	%rd82, %r233, 8;
	add.s64 	%rd81, %rd35, %rd82;
	// begin inline asm
	ld.global.nc.u64 %rd80, [%rd81];
	// end inline asm
	add.s64 	%rd279, %rd80, %rd279;
	add.s32 	%r235, %r235, 512;
	add.s32 	%r233, %r233, 512;
	add.s32 	%r232, %r232, 1;
	setp.ne.s32 	%p9, %r232, 0;
	@%p9 bra 	$L__BB10_29;
$L__BB10_30:
	setp.lt.u32 	%p10, %r19, 1536;
	@%p10 bra 	$L__BB10_33;
	cvt.u64.u32 	%rd83, %r235;
	cvt.u64.u32 	%rd84, %r231;
	add.s64 	%rd85, %rd83, %rd84;
	shl.b64 	%rd86, %rd85, 3;
	add.s64 	%rd87, %rd86, %rd35;
	add.s64 	%rd277, %rd87, 8192;
	add.s32 	%r236, %r235, %r231;
$L__BB10_32:
	mul.wide.u32 	%rd96, %r236, 8;
	add.s64 	%rd89, %rd35, %rd96;
	// begin inline asm
	ld.global.nc.u64 %rd88, [%rd89];
	// end inline asm
	add.s64 	%rd97, %rd88, %rd279;
	add.s64 	%rd91, %rd277, -4096;
	// begin inline asm
	ld.global.nc.u64 %rd90, [%rd91];
	// end inline asm
	add.s64 	%rd98, %rd90, %rd97;
	// begin inline asm
	ld.global.nc.u64 %rd92, [%rd277];
	// end inline asm
	add.s64 	%rd99, %rd92, %rd98;
	add.s64 	%rd95, %rd277, 4096;
	// begin inline asm
	ld.global.nc.u64 %rd94, [%rd95];
	// end inline asm
	add.s64 	%rd279, %rd94, %rd99;
	add.s32 	%r235, %r235, 2048;
	add.s64 	%rd277, %rd277, 16384;
	add.s32 	%r236, %r236, 2048;
	setp.lt.s32 	%p11, %r235, %r18;
	@%p11 bra 	$L__BB10_32;
$L__BB10_33:
	// begin inline asm
	mov.u32 %r45, %laneid;
	// end inline asm
	mov.b64 	{%r47, %r52}, %rd279;
	mov.b32 	%r53, 1;
	mov.b32 	%r94, 31;
	mov.b32 	%r95, -1;
	// begin inline asm
	shfl.sync.down.b32 %r46, %r47, %r53, %r94, %r95;
	// end inline asm
	// begin inline asm
	shfl.sync.down.b32 %r51, %r52, %r53, %r94, %r95;
	// end inline asm
	mov.b64 	%rd100, {%r46, %r51};
	setp.gt.s32 	%p12, %r45, 30;
	selp.b64 	%rd101, 0, %rd100, %p12;
	add.s64 	%rd102, %rd101, %rd279;
	mov.b64 	{%r57, %r62}, %rd102;
	mov.b32 	%r63, 2;
	// begin inline asm
	shfl.sync.down.b32 %r56, %r57, %r63, %r94, %r95;
	// end inline asm
	// begin inline asm
	shfl.sync.down.b32 %r61, %r62, %r63, %r94, %r95;
	// end inline asm
	mov.b64 	%rd103, {%r56, %r61};
	setp.gt.s32 	%p13, %r45, 29;
	selp.b64 	%rd104, 0, %rd103, %p13;
	add.s64 	%rd105, %rd104, %rd102;
	mov.b64 	{%r67, %r72}, %rd105;
	mov.b32 	%r73, 4;
	// begin inline asm
	shfl.sync.down.b32 %r66, %r67, %r73, %r94, %r95;
	// end inline asm
	// begin inline asm
	shfl.sync.down.b32 %r71, %r72, %r73, %r94, %r95;
	// end inline asm
	mov.b64 	%rd106, {%r66, %r71};
	setp.gt.s32 	%p14, %r45, 27;
	selp.b64 	%rd107, 0, %rd106, %p14;
	add.s64 	%rd108, %rd107, %rd105;
	mov.b64 	{%r77, %r82}, %rd108;
	mov.b32 	%r83, 8;
	// begin inline asm
	shfl.sync.down.b32 %r76, %r77, %r83, %r94, %r95;
	// end inline asm
	// begin inline asm
	shfl.sync.down.b32 %r81, %r82, %r83, %r94, %r95;
	// end inline asm
	mov.b64 	%rd109, {%r76, %r81};
	setp.gt.s32 	%p15, %r45, 23;
	selp.b64 	%rd110, 0, %rd109, %p15;
	add.s64 	%rd111, %rd110, %rd108;
	mov.b64 	{%r87, %r92}, %rd111;
	mov.b32 	%r93, 16;
	// begin inline asm
	shfl.sync.down.b32 %r86, %r87, %r93, %r94, %r95;
	// end inline asm
	// begin inline asm
	shfl.sync.down.b32 %r91, %r92, %r93, %r94, %r95;
	// end inline asm
	mov.b64 	%rd112, {%r86, %r91};
	setp.gt.s32 	%p16, %r45, 15;
	selp.b64 	%rd113, 0, %rd112, %p16;
	add.s64 	%rd280, %rd113, %rd111;
	setp.ne.s32 	%p17, %r45, 0;
	@%p17 bra 	$L__BB10_35;
	shr.u32 	%r96, %r13, 2;
	and.b32  	%r97, %r96, 248;
	mov.u32 	%r98, _ZZN3cub18CUB_300001_SM_10006detail6reduce28DeviceReduceSingleTileKernelINS2_10policy_hubIlyN4cuda3std3__44plusIlEEE10Policy1000EPlSC_iS9_llNS7_10__identityEEEvT0_T1_T2_T3_T4_T6_E12temp_storage;
	add.s32 	%r99, %r98, %r97;
	st.shared.u64 	[%r99+16], %rd280;
$L__BB10_35:
	bar.sync 	0;
	setp.ne.s32 	%p18, %r13, 0;
	@%p18 bra 	$L__BB10_37;
	ld.shared.u64 	%rd114, [_ZZN3cub18CUB_300001_SM_10006detail6reduce28DeviceReduceSingleTileKernelINS2_10policy_hubIlyN4cuda3std3__44plusIlEEE10Policy1000EPlSC_iS9_llNS7_10__identityEEEvT0_T1_T2_T3_T4_T6_E12temp_storage+24];
	add.s64 	%rd115, %rd114, %rd280;
	ld.shared.u64 	%rd116, [_ZZN3cub18CUB_300001_SM_10006detail6reduce28DeviceReduceSingleTileKernelINS2_10policy_hubIlyN4cuda3std3__44plusIlEEE10Policy1000EPlSC_iS9_llNS7_10__identityEEEvT0_T1_T2_T3_T4_T6_E12temp_storage+32];
	add.s64 	%rd117, %rd115, %rd116;
	ld.shared.u64 	%rd118, [_ZZN3cub18CUB_300001_SM_10006detail6reduce28DeviceReduceSingleTileKernelINS2_10policy_hubIlyN4cuda3std3__44plusIlEEE10Policy1000EPlSC_iS9_llNS7_10__identityEEEvT0_T1_T2_T3_T4_T6_E12temp_storage+40];
	add.s64 	%rd119, %rd117, %rd118;
	ld.shared.u64 	%rd120, [_ZZN3cub18CUB_300001_SM_10006detail6reduce28DeviceReduceSingleTileKernelINS2_10policy_hubIlyN4cuda3std3__44plusIlEEE10Policy1000EPlSC_iS9_llNS7_10__identityEEEvT0_T1_T2_T3_T4_T6_E12temp_storage+48];
	add.s64 	%rd121, %rd119, %rd120;
	ld.shared.u64 	%rd122, [_ZZN3cub18CUB_300001_SM_10006detail6reduce28DeviceReduceSingleTileKernelINS2_10policy_hubIlyN4cuda3std3__44plusIlEEE10Policy1000EPlSC_iS9_llNS7_10__identityEEEvT0_T1_T2_T3_T4_T6_E12temp_storage+56];
	add.s64 	%rd123, %rd121, %rd122;
	ld.shared.u64 	%rd124, [_ZZN3cub18CUB_300001_SM_10006detail6reduce28DeviceReduceSingleTileKernelINS2_10policy_hubIlyN4cuda3std3__44plusIlEEE10Policy1000EPlSC_iS9_llNS7_10__identityEEEvT0_T1_T2_T3_T4_T6_E12temp_storage+64];
	add.s64 	%rd125, %rd123, %rd124;
	ld.shared.u64 	%rd126, [_ZZN3cub18CUB_300001_SM_10006detail6reduce28DeviceReduceSingleTileKernelINS2_10policy_hubIlyN4cuda3std3__44plusIlEEE10Policy1000EPlSC_iS9_llNS7_10__identityEEEvT0_T1_T2_T3_T4_T6_E12temp_storage+72];
	add.s64 	%rd127, %rd125, %rd126;
	ld.shared.u64 	%rd128, [_ZZN3cub18CUB_300001_SM_10006detail6reduce28DeviceReduceSingleTileKernelINS2_10policy_hubIlyN4cuda3std3__44plusIlEEE10Policy1000EPlSC_iS9_llNS7_10__identityEEEvT0_T1_T2_T3_T4_T6_E12temp_storage+80];
	add.s64 	%rd129, %rd127, %rd128;
	ld.shared.u64 	%rd130, [_ZZN3cub18CUB_300001_SM_10006detail6reduce28DeviceReduceSingleTileKernelINS2_10policy_hubIlyN4cuda3std3__44plusIlEEE10Policy1000EPlSC_iS9_llNS7_10__identityEEEvT0_T1_T2_T3_T4_T6_E12temp_storage+88];
	add.s64 	%rd131, %rd129, %rd130;
	ld.shared.u64 	%rd132, [_ZZN3cub18CUB_300001_SM_10006detail6reduce28DeviceReduceSingleTileKernelINS2_10policy_hubIlyN4cuda3std3__44plusIlEEE10Policy1000EPlSC_iS9_llNS7_10__identityEEEvT0_T1_T2_T3_T4_T6_E12temp_storage+96];
	add.s64 	%rd133, %rd131, %rd132;
	ld.shared.u64 	%rd134, [_ZZN3cub18CUB_300001_SM_10006detail6reduce28DeviceReduceSingleTileKernelINS2_10policy_hubIlyN4cuda3std3__44plusIlEEE10Policy1000EPlSC_iS9_llNS7_10__identityEEEvT0_T1_T2_T3_T4_T6_E12temp_storage+104];
	add.s64 	%rd135, %rd133, %rd134;
	ld.shared.u64 	%rd136, [_ZZN3cub18CUB_300001_SM_10006detail6reduce28DeviceReduceSingleTileKernelINS2_10policy_hubIlyN4cuda3std3__44plusIlEEE10Policy1000EPlSC_iS9_llNS7_10__identityEEEvT0_T1_T2_T3_T4_T6_E12temp_storage+112];
	add.s64 	%rd137, %rd135, %rd136;
	ld.shared.u64 	%rd138, [_ZZN3cub18CUB_300001_SM_10006detail6reduce28DeviceReduceSingleTileKernelINS2_10policy_hubIlyN4cuda3std3__44plusIlEEE10Policy1000EPlSC_iS9_llNS7_10__identityEEEvT0_T1_T2_T3_T4_T6_E12temp_storage+120];
	add.s64 	%rd139, %rd137, %rd138;
	ld.shared.u64 	%rd140, [_ZZN3cub18CUB_300001_SM_10006detail6reduce28DeviceReduceSingleTileKernelINS2_10policy_hubIlyN4cuda3std3__44plusIlEEE10Policy1000EPlSC_iS9_llNS7_10__identityEEEvT0_T1_T2_T3_T4_T6_E12temp_storage+128];
	add.s64 	%rd141, %rd139, %rd140;
	ld.shared.u64 	%rd142, [_ZZN3cub18CUB_300001_SM_10006detail6reduce28DeviceReduceSingleTileKernelINS2_10policy_hubIlyN4cuda3std3__44plusIlEEE10Policy1000EPlSC_iS9_llNS7_10__identityEEEvT0_T1_T2_T3_T4_T6_E12temp_storage+136];
	add.s64 	%rd280, %rd141, %rd142;
$L__BB10_37:
	mov.u32 	%r223, %tid.x;
	setp.ne.s32 	%p56, %r223, 0;
	@%p56 bra 	$L__BB10_39;
	add.s64 	%rd264, %rd280, %rd36;
	st.global.u64 	[%rd1], %rd264;
$L__BB10_39:
	ret;

}
	// .globl	_ZN3cub18CUB_300001_SM_10006detail4scan23DeviceCompactInitKernelINS0_13ScanTileStateIiLb1EEEPlEEvT_iT0_
.visible .entry _ZN3cub18CUB_300001_SM_10006detail4scan23DeviceCompactInitKernelINS0_13ScanTileStateIiLb1EEEPlEEvT_iT0_(
	.param .align 8 .b8 _ZN3cub18CUB_300001_SM_10006detail4scan23DeviceCompactInitKernelINS0_13ScanTileStateIiLb1EEEPlEEvT_iT0__param_0[8],
	.param .u32 _ZN3cub18CUB_300001_SM_10006detail4scan23DeviceCompactInitKernelINS0_13ScanTileStateIiLb1EEEPlEEvT_iT0__param_1,
	.param .u64 .ptr .align 1 _ZN3cub18CUB_300001_SM_10006detail4scan23DeviceCompactInitKernelINS0_13ScanTileStateIiLb1EEEPlEEvT_iT0__param_2
)
{
	.reg .pred 	%p<6>;
	.reg .b32 	%r<11>;
	.reg .b64 	%rd<10>;

	ld.param.u64 	%rd3, [_ZN3cub18CUB_300001_SM_10006detail4scan23DeviceCompactInitKernelINS0_13ScanTileStateIiLb1EEEPlEEvT_iT0__param_0];
	ld.param.u32 	%r4, [_ZN3cub18CUB_300001_SM_10006detail4scan23DeviceCompactInitKernelINS0_13ScanTileStateIiLb1EEEPlEEvT_iT0__param_1];
	ld.param.u64 	%rd2, [_ZN3cub18CUB_300001_SM_10006detail4scan23DeviceCompactInitKernelINS0_13ScanTileStateIiLb1EEEPlEEvT_iT0__param_2];
	cvta.to.global.u64 	%rd1, %rd3;
	mov.u32 	%r1, %ctaid.x;
	mov.u32 	%r5, %ntid.x;
	mov.u32 	%r2, %tid.x;
	mad.lo.s32 	%r3, %r1, %r5, %r2;
	setp.ge.s32 	%p1, %r3, %r4;
	@%p1 bra 	$L__BB11_2;
	mul.wide.s32 	%rd4, %r3, 8;
	add.s64 	%rd5, %rd1, %rd4;
	mov.b32 	%r6, 0;
	mov.b32 	%r7, 99;
	st.global.v2.u32 	[%rd5+256], {%r7, %r6};
$L__BB11_2:
	setp.ne.s32 	%p2, %r1, 0;
	setp.gt.u32 	%p3, %r2, 31;
	or.pred  	%p4, %p2, %p3;
	@%p4 bra 	$L__BB11_4;
	mul.wide.u32 	%rd6, %r2, 8;
	add.s64 	%rd7, %rd1, %rd6;
	mov.b32 	%r9, 0;
	st.global.v2.u32 	[%rd7], {%r9, %r9};
$L__BB11_4:
	or.b32  	%r10, %r1, %r2;
	setp.ne.s32 	%p5, %r10, 0;
	@%p5 bra 	$L__BB11_6;
	cvta.to.global.u64 	%rd8, %rd2;
	mov.b64 	%rd9, 0;
	st.global.u64 	[%rd8], %rd9;
$L__BB11_6:
	ret;

}
	// .globl	_ZN3cub18CUB_300001_SM_10006detail6select23DeviceSelectSweepKernelINS2_10policy_hubIiNS0_8NullTypeEiLb0ELNS0_10SelectImplE0EE10Policy1000EN6thrust24THRUST_300001_SM_1000_NS6detail15normal_iteratorINSA_10device_ptrIiEEEEPS5_SF_PlNS0_13ScanTileStateIiLb1EEE16isNotZeroFunctorS5_iNS2_19streaming_context_tIlLb1EEELS6_0EEEvT0_T1_T2_T3_T4_T5_T6_T7_iT8_NS1_7vsmem_tE
.visible .entry _ZN3cub18CUB_300001_SM_10006detail6select23DeviceSelectSweepKernelINS2_10policy_hubIiNS0_8NullTypeEiLb0ELNS0_10SelectImplE0EE10Policy1000EN6thrust24THRUST_300001_SM_1000_NS6detail15normal_iteratorINSA_10device_ptrIiEEEEPS5_SF_PlNS0_13ScanTileStateIiLb1EEE16isNotZeroFunctorS5_iNS2_19streaming_context_tIlLb1EEELS6_0EEEvT0_T1_T2_T3_T4_T5_T6_T7_iT8_NS1_7vsmem_tE(
	.param .align 8 .b8 _ZN3cub18CUB_300001_SM_10006detail6select23DeviceSelectSweepKernelINS2_10policy_hubIiNS0_8NullTypeEiLb0ELNS0_10SelectImplE0EE10Policy1000EN6thrust24THRUST_300001_SM_1000_NS6detail15normal_iteratorINSA_10device_ptrIiEEEEPS5_SF_PlNS0_13ScanTileStateIiLb1EEE16isNotZeroFunctorS5_iNS2_19streaming_context_tIlLb1EEELS6_0EEEvT0_T1_T2_T3_T4_T5_T6_T7_iT8_NS1_7vsmem_tE_param_0[8],
	.param .u64 .ptr .align 1 _ZN3cub18CUB_300001_SM_10006detail6select23DeviceSelectSweepKernelINS2_10policy_hubIiNS0_8NullTypeEiLb0ELNS0_10SelectImplE0EE10Policy1000EN6thrust24THRUST_300001_SM_1000_NS6detail15normal_iteratorINSA_10device_ptrIiEEEEPS5_SF_PlNS0_13ScanTileStateIiLb1EEE16isNotZeroFunctorS5_iNS2_19streaming_context_tIlLb1EEELS6_0EEEvT0_T1_T2_T3_T4_T5_T6_T7_iT8_NS1_7vsmem_tE_param_1,
	.param .align 8 .b8 _ZN3cub18CUB_300001_SM_10006detail6select23DeviceSelectSweepKernelINS2_10policy_hubIiNS0_8NullTypeEiLb0ELNS0_10SelectImplE0EE10Policy1000EN6thrust24THRUST_300001_SM_1000_NS6detail15normal_iteratorINSA_10device_ptrIiEEEEPS5_SF_PlNS0_13ScanTileStateIiLb1EEE16isNotZeroFunctorS5_iNS2_19streaming_context_tIlLb1EEELS6_0EEEvT0_T1_T2_T3_T4_T5_T6_T7_iT8_NS1_7vsmem_tE_param_2[8],
	.param .u64 .ptr .align 1 _ZN3cub18CUB_300001_SM_10006detail6select23DeviceSelectSweepKernelINS2_10policy_hubIiNS0_8NullTypeEiLb0ELNS0_10SelectImplE0EE10Policy1000EN6thrust24THRUST_300001_SM_1000_NS6detail15normal_iteratorINSA_10device_ptrIiEEEEPS5_SF_PlNS0_13ScanTileStateIiLb1EEE16isNotZeroFunctorS5_iNS2_19streaming_context_tIlLb1EEELS6_0EEEvT0_T1_T2_T3_T4_T5_T6_T7_iT8_NS1_7vsmem_tE_param_3,
	.param .align 8 .b8 _ZN3cub18CUB_300001_SM_10006detail6select23DeviceSelectSweepKernelINS2_10policy_hubIiNS0_8NullTypeEiLb0ELNS0_10SelectImplE0EE10Policy1000EN6thrust24THRUST_300001_SM_1000_NS6detail15normal_iteratorINSA_10device_ptrIiEEEEPS5_SF_PlNS0_13ScanTileStateIiLb1EEE16isNotZeroFunctorS5_iNS2_19streaming_context_tIlLb1EEELS6_0EEEvT0_T1_T2_T3_T4_T5_T6_T7_iT8_NS1_7vsmem_tE_param_4[8],
	.param .align 1 .b8 _ZN3cub18CUB_300001_SM_10006detail6select23DeviceSelectSweepKernelINS2_10policy_hubIiNS0_8NullTypeEiLb0ELNS0_10SelectImplE0EE10Policy1000EN6thrust24THRUST_300001_SM_1000_NS6detail15normal_iteratorINSA_10device_ptrIiEEEEPS5_SF_PlNS0_13ScanTileStateIiLb1EEE16isNotZeroFunctorS5_iNS2_19streaming_context_tIlLb1EEELS6_0EEEvT0_T1_T2_T3_T4_T5_T6_T7_iT8_NS1_7vsmem_tE_param_5[1],
	.param .align 1 .b8 _ZN3cub18CUB_300001_SM_10006detail6select23DeviceSelectSweepKernelINS2_10policy_hubIiNS0_8NullTypeEiLb0ELNS0_10SelectImplE0EE10Policy1000EN6thrust24THRUST_300001_SM_1000_NS6detail15normal_iteratorINSA_10device_ptrIiEEEEPS5_SF_PlNS0_13ScanTileStateIiLb1EEE16isNotZeroFunctorS5_iNS2_19streaming_context_tIlLb1EEELS6_0EEEvT0_T1_T2_T3_T4_T5_T6_T7_iT8_NS1_7vsmem_tE_param_6[1],
	.param .u32 _ZN3cub18CUB_300001_SM_10006detail6select23DeviceSelectSweepKernelINS2_10policy_hubIiNS0_8NullTypeEiLb0ELNS0_10SelectImplE0EE10Policy1000EN6thrust24THRUST_300001_SM_1000_NS6detail15normal_iteratorINSA_10device_ptrIiEEEEPS5_SF_PlNS0_13ScanTileStateIiLb1EEE16isNotZeroFunctorS5_iNS2_19streaming_context_tIlLb1EEELS6_0EEEvT0_T1_T2_T3_T4_T5_T6_T7_iT8_NS1_7vsmem_tE_param_7,
	.param .u32 _ZN3cub18CUB_300001_SM_10006detail6select23DeviceSelectSweepKernelINS2_10policy_hubIiNS0_8NullTypeEiLb0ELNS0_10SelectImplE0EE10Policy1000EN6thrust24THRUST_300001_SM_1000_NS6detail15normal_iteratorINSA_10device_ptrIiEEEEPS5_SF_PlNS0_13ScanTileStateIiLb1EEE16isNotZeroFunctorS5_iNS2_19streaming_context_tIlLb1EEELS6_0EEEvT0_T1_T2_T3_T4_T5_T6_T7_iT8_NS1_7vsmem_tE_param_8,
	.param .align 8 .b8 _ZN3cub18CUB_300001_SM_10006detail6select23DeviceSelectSweepKernelINS2_10policy_hubIiNS0_8NullTypeEiLb0ELNS0_10SelectImplE0EE10Policy1000EN6thrust24THRUST_300001_SM_1000_NS6detail15normal_iteratorINSA_10device_ptrIiEEEEPS5_SF_PlNS0_13ScanTileStateIiLb1EEE16isNotZeroFunctorS5_iNS2_19streaming_context_tIlLb1EEELS6_0EEEvT0_T1_T2_T3_T4_T5_T6_T7_iT8_NS1_7vsmem_tE_param_9[40],
	.param .align 8 .b8 _ZN3cub18CUB_300001_SM_10006detail6select23DeviceSelectSweepKernelINS2_10policy_hubIiNS0_8NullTypeEiLb0ELNS0_10SelectImplE0EE10Policy1000EN6thrust24THRUST_300001_SM_1000_NS6detail15normal_iteratorINSA_10device_ptrIiEEEEPS5_SF_PlNS0_13ScanTileStateIiLb1EEE16isNotZeroFunctorS5_iNS2_19streaming_context_tIlLb1EEELS6_0EEEvT0_T1_T2_T3_T4_T5_T6_T7_iT8_NS1_7vsmem_tE_param_10[8]
)
.maxntid 384
{
	.reg .pred 	%p<553>;
	.reg .b16 	%rs<96>;
	.reg .b32 	%r<1557>;
	.reg .b64 	%rd<757>;
	// demoted variable
	.shared .align 16 .b8 _ZZN3cub18CUB_300001_SM_10006detail6select23DeviceSelectSweepKernelINS2_10policy_hubIiNS0_8NullTypeEiLb0ELNS0_10SelectImplE0EE10Policy1000EN6thrust24THRUST_300001_SM_1000_NS6detail15normal_iteratorINSA_10device_ptrIiEEEEPS5_SF_PlNS0_13ScanTileStateIiLb1EEE16isNotZeroFunctorS5_iNS2_19streaming_context_tIlLb1EEELS6_0EEEvT0_T1_T2_T3_T4_T5_T6_T7_iT8_NS1_7vsmem_tEE19static_temp_storage[23040];
	ld.param.u64 	%rd2, [_ZN3cub18CUB_300001_SM_10006detail6select23DeviceSelectSweepKernelINS2_10policy_hubIiNS0_8NullTypeEiLb0ELNS0_10SelectImplE0EE10Policy1000EN6thrust24THRUST_300001_SM_1000_NS6detail15normal_iteratorINSA_10device_ptrIiEEEEPS5_SF_PlNS0_13ScanTileStateIiLb1EEE16isNotZeroFunctorS5_iNS2_19streaming_context_tIlLb1EEELS6_0EEEvT0_T1_T2_T3_T4_T5_T6_T7_iT8_NS1_7vsmem_tE_param_4];
	ld.param.u64 	%rd208, [_ZN3cub18CUB_300001_SM_10006detail6select23DeviceSelectSweepKernelINS2_10policy_hubIiNS0_8NullTypeEiLb0ELNS0_10SelectImplE0EE10Policy1000EN6thrust24THRUST_300001_SM_1000_NS6detail15normal_iteratorINSA_10device_ptrIiEEEEPS5_SF_PlNS0_13ScanTileStateIiLb1EEE16isNotZeroFunctorS5_iNS2_19streaming_context_tIlLb1EEELS6_0EEEvT0_T1_T2_T3_T4_T5_T6_T7_iT8_NS1_7vsmem_tE_param_2];
	ld.param.u64 	%rd209, [_ZN3cub18CUB_300001_SM_10006detail6select23DeviceSelectSweepKernelINS2_10policy_hubIiNS0_8NullTypeEiLb0ELNS0_10SelectImplE0EE10Policy1000EN6thrust24THRUST_300001_SM_1000_NS6detail15normal_iteratorINSA_10device_ptrIiEEEEPS5_SF_PlNS0_13ScanTileStateIiLb1EEE16isNotZeroFunctorS5_iNS2_19streaming_context_tIlLb1EEELS6_0EEEvT0_T1_T2_T3_T4_T5_T6_T7_iT8_NS1_7vsmem_tE_param_0];
	ld.param.u32 	%r453, [_ZN3cub18CUB_300001_SM_10006detail6select23DeviceSelectSweepKernelINS2_10policy_hubIiNS0_8NullTypeEiLb0ELNS0_10SelectImplE0EE10Policy1000EN6thrust24THRUST_300001_SM_1000_NS6detail15normal_iteratorINSA_10device_ptrIiEEEEPS5_SF_PlNS0_13ScanTileStateIiLb1EEE16isNotZeroFunctorS5_iNS2_19streaming_context_tIlLb1EEELS6_0EEEvT0_T1_T2_T3_T4_T5_T6_T7_iT8_NS1_7vsmem_tE_param_8];
	mov.b64 	%rd207, _ZN3cub18CUB_300001_SM_10006detail6select23DeviceSelectSweepKernelINS2_10policy_hubIiNS0_8NullTypeEiLb0ELNS0_10SelectImplE0EE10Policy1000EN6thrust24THRUST_300001_SM_1000_NS6detail15normal_iteratorINSA_10device_ptrIiEEEEPS5_SF_PlNS0_13ScanTileStateIiLb1EEE16isNotZeroFunctorS5_iNS2_19streaming_context_tIlLb1EEELS6_0EEEvT0_T1_T2_T3_T4_T5_T6_T7_iT8_NS1_7vsmem_tE_param_9;
	mov.u64 	%rd1, %rd207;
	cvta.to.global.u64 	%rd3, %rd209;
	cvta.to.global.u64 	%rd4, %rd208;
	mov.u32 	%r454, %ctaid.x;
	mov.u32 	%r455, %nctaid.y;
	mov.u32 	%r456, %ctaid.y;
	mad.lo.s32 	%r1479, %r454, %r455, %r456;
	mul.lo.s32 	%r2, %r1479, 5760;
	add.s32 	%r457, %r453, -1;
	setp.ge.s32 	%p31, %r1479, %r457;
	@%p31 bra 	$L__BB12_240;
	setp.ne.s32 	%p353, %r1479, 0;
	@%p353 bra 	$L__BB12_114;
	ld.param.u8 	%rs75, [%rd1];
	setp.eq.s16 	%p467, %rs75, 0;
	ld.param.u64 	%rd562, [%rd1+16];
	selp.b64 	%rd563, %rd562, 0, %p467;
	cvt.u64.u32 	%rd564, %r2;
	add.s64 	%rd565, %rd563, %rd564;
	mov.u32 	%r1476, %tid.x;
	and.b32  	%r1334, %r1476, 31;
	and.b32  	%r1335, %r1476, 992;
	mul.lo.s32 	%r1336, %r1335, 15;
	or.b32  	%r1337, %r1336, %r1334;
	cvt.u64.u32 	%rd566, %r1337;
	add.s64 	%rd567, %rd565, %rd566;
	shl.b64 	%rd568, %rd567, 2;
	add.s64 	%rd569, %rd3, %rd568;
	ld.global.u32 	%r1338, [%rd569];
	ld.global.u32 	%r1339, [%rd569+128];
	ld.global.u32 	%r1340, [%rd569+256];
	ld.global.u32 	%r1341, [%rd569+384];
	ld.global.u32 	%r1342, [%rd569+512];
	ld.global.u32 	%r1343, [%rd569+640];
	ld.global.u32 	%r1344, [%rd569+768];
	ld.global.u32 	%r1345, [%rd569+896];
	ld.global.u32 	%r1346, [%rd569+1024];
	ld.global.u32 	%r1347, [%rd569+1152];
	ld.global.u32 	%r1348, [%rd569+1280];
	ld.global.u32 	%r1349, [%rd569+1408];
	ld.global.u32 	%r1350, [%rd569+1536];
	ld.global.u32 	%r1351, [%rd569+1664];
	ld.global.u32 	%r1352, [%rd569+1792];
	// begin inline asm
	mov.u32 %r1303, %laneid;
	// end inline asm
	shr.u32 	%r5, %r1476, 5;
	mad.lo.s32 	%r1353, %r5, 480, %r1303;
	shl.b32 	%r1354, %r1353, 2;
	mov.u32 	%r1355, _ZZN3cub18CUB_300001_SM_10006detail6select23DeviceSelectSweepKernelINS2_10policy_hubIiNS0_8NullTypeEiLb0ELNS0_10SelectImplE0EE10Policy1000EN6thrust24THRUST_300001_SM_1000_NS6detail15normal_iteratorINSA_10device_ptrIiEEEEPS5_SF_PlNS0_13ScanTileStateIiLb1EEE16isNotZeroFunctorS5_iNS2_19streaming_context_tIlLb1EEELS6_0EEEvT0_T1_T2_T3_T4_T5_T6_T7_iT8_NS1_7vsmem_tEE19static_temp_storage;
	add.s32 	%r1356, %r1355, %r1354;
	st.shared.u32 	[%r1356], %r1338;
	st.shared.u32 	[%r1356+128], %r1339;
	st.shared.u32 	[%r1356+256], %r1340;
	st.shared.u32 	[%r1356+384], %r1341;
	st.shared.u32 	[%r1356+512], %r1342;
	st.shared.u32 	[%r1356+640], %r1343;
	st.shared.u32 	[%r1356+768], %r1344;
	st.shared.u32 	[%r1356+896], %r1345;
	st.shared.u32 	[%r1356+1024], %r1346;
	st.shared.u32 	[%r1356+1152], %r1347;
	st.shared.u32 	[%r1356+1280], %r1348;
	st.shared.u32 	[%r1356+1408], %r1349;
	st.shared.u32 	[%r1356+1536], %r1350;
	st.shared.u32 	[%r1356+1664], %r1351;
	st.shared.u32 	[%r1356+1792], %r1352;
	bar.warp.sync 	-1;
	mad.lo.s32 	%r1357, %r1303, 56, %r1356;
	ld.shared.u32 	%r6, [%r1357];
	ld.shared.u32 	%r7, [%r1357+4];
	ld.shared.u32 	%r8, [%r1357+8];
	ld.shared.u32 	%r9, [%r1357+12];
	ld.shared.u32 	%r10, [%r1357+16];
	ld.shared.u32 	%r11, [%r1357+20];
	ld.shared.u32 	%r12, [%r1357+24];
	ld.shared.u32 	%r13, [%r1357+28];
	ld.shared.u32 	%r14, [%r1357+32];
	ld.shared.u32 	%r15, [%r1357+36];
	ld.shared.u32 	%r16, [%r1357+40];
	ld.shared.u32 	%r17, [%r1357+44];
	ld.shared.u32 	%r18, [%r1357+48];
	ld.shared.u32 	%r19, [%r1357+52];
	ld.shared.u32 	%r20, [%r1357+56];
	setp.ne.s32 	%p468, %r6, 0;
	selp.u32 	%r21, 1, 0, %p468;
	setp.ne.s32 	%p469, %r7, 0;
	selp.u32 	%r1358, 1, 0, %p469;
	setp.ne.s32 	%p470, %r8, 0;
	selp.u32 	%r1359, 1, 0, %p470;
	setp.ne.s32 	%p471, %r9, 0;
	selp.u32 	%r1360, 1, 0, %p471;
	setp.ne.s32 	%p472, %r10, 0;
	selp.u32 	%r1361, 1, 0, %p472;
	setp.ne.s32 	%p473, %r11, 0;
	selp.u32 	%r1362, 1, 0, %p473;
	setp.ne.s32 	%p474, %r12, 0;
	selp.u32 	%r1363, 1, 0, %p474;
	setp.ne.s32 	%p475, %r13, 0;
	selp.u32 	%r1364, 1, 0, %p475;
	setp.ne.s32 	%p476, %r14, 0;
	selp.u32 	%r1365, 1, 0, %p476;
	setp.ne.s32 	%p477, %r15, 0;
	selp.u32 	%r1366, 1, 0, %p477;
	setp.ne.s32 	%p478, %r16, 0;
	selp.u32 	%r1367, 1, 0, %p478;
	setp.ne.s32 	%p479, %r17, 0;
	selp.u32 	%r1368, 1, 0, %p479;
	setp.ne.s32 	%p480, %r18, 0;
	selp.u32 	%r1369, 1, 0, %p480;
	setp.ne.s32 	%p481, %r19, 0;
	selp.u32 	%r1370, 1, 0, %p481;
	setp.ne.s32 	%p482, %r20, 0;
	selp.u32 	%r1371, 1, 0, %p482;
	bar.sync 	0;
	add.s32 	%r22, %r1358, %r21;
	add.s32 	%r23, %r22, %r1359;
	add.s32 	%r24, %r23, %r1360;
	add.s32 	%r25, %r24, %r1361;
	add.s32 	%r26, %r25, %r1362;
	add.s32 	%r27, %r26, %r1363;
	add.s32 	%r28, %r27, %r1364;
	add.s32 	%r29, %r28, %r1365;
	add.s32 	%r30, %r29, %r1366;
	add.s32 	%r31, %r30, %r1367;
	add.s32 	%r32, %r31, %r1368;
	add.s32 	%r33, %r32, %r1369;
	add.s32 	%r34, %r33, %r1370;
	add.s32 	%r1308, %r34, %r1371;
	mov.b32 	%r1306, 1;
	mov.b32 	%r1331, 0;
	mov.b32 	%r1333, -1;
	// begin inline asm
	{  .reg .s32 r0;  .reg .pred p;  shfl.sync.up.b32 r0|p, %r1308, %r1306, %r1331, %r1333;  @p add.s32 r0, r0, %r1308;  mov.s32 %r1304, r0;}
	// end inline asm
	mov.b32 	%r1312, 2;
	// begin inline asm
	{  .reg .s32 r0;  .reg .pred p;  shfl.sync.up.b32 r0|p, %r1304, %r1312, %r1331, %r1333;  @p add.s32 r0, r0, %r1304;  mov.s32 %r1310, r0;}
	// end inline asm
	mov.b32 	%r1318, 4;
	// begin inline asm
	{  .reg .s32 r0;  .reg .pred p;  shfl.sync.up.b32 r0|p, %r1310, %r1318, %r1331, %r1333;  @p add.s32 r0, r0, %r1310;  mov.s32 %r1316, r0;}
	// end inline asm
	mov.b32 	%r1324, 8;
	// begin inline asm
	{  .reg .s32 r0;  .reg .pred p;  shfl.sync.up.b32 r0|p, %r1316, %r1324, %r1331, %r1333;  @p add.s32 r0, r0, %r1316;  mov.s32 %r1322, r0;}
	// end inline asm
	mov.b32 	%r1330, 16;
	// begin inline asm
	{  .reg .s32 r0;  .reg .pred p;  shfl.sync.up.b32 r0|p, %r1322, %r1330, %r1331, %r1333;  @p add.s32 r0, r0, %r1322;  mov.s32 %r1328, r0;}
	// end inline asm
	setp.ne.s32 	%p483, %r1303, 31;
	@%p483 bra 	$L__BB12_4;
	shl.b32 	%r1372, %r5, 2;
	add.s32 	%r1374, %r1355, %r1372;
	st.shared.u32 	[%r1374], %r1328;
$L__BB12_4:
	bar.sync 	0;
	ld.shared.v4.u32 	{%r37, %r38, %r39, %r40}, [_ZZN3cub18CUB_300001_SM_10006detail6select23DeviceSelectSweepKernelINS2_10policy_hubIiNS0_8NullTypeEiLb0ELNS0_10SelectImplE0EE10Policy1000EN6thrust24THRUST_300001_SM_1000_NS6detail15normal_iteratorINSA_10device_ptrIiEEEEPS5_SF_PlNS0_13ScanTileStateIiLb1EEE16isNotZeroFunctorS5_iNS2_19streaming_context_tIlLb1EEELS6_0EEEvT0_T1_T2_T3_T4_T5_T6_T7_iT8_NS1_7vsmem_tEE19static_temp_storage];
	add.s32 	%r1375, %r38, %r37;
	setp.eq.s32 	%p484, %r5, 2;
	selp.b32 	%r1376, %r1375, %r37, %p484;
	add.s32 	%r1377, %r1375, %r39;
	setp.eq.s32 	%p485, %r5, 3;
	selp.b32 	%r1378, %r1377, %r1376, %p485;
	add.s32 	%r1379, %r1377, %r40;
	setp.eq.s32 	%p486, %r5, 4;
	selp.b32 	%r1380, %r1379, %r1378, %p486;
	ld.shared.v4.u32 	{%r41, %r42, %r43, %r44}, [_ZZN3cub18CUB_300001_SM_10006detail6select23DeviceSelectSweepKernelINS2_10policy_hubIiNS0_8NullTypeEiLb0ELNS0_10SelectImplE0EE10Policy1000EN6thrust24THRUST_300001_SM_1000_NS6detail15normal_iteratorINSA_10device_ptrIiEEEEPS5_SF_PlNS0_13ScanTileStateIiLb1EEE16isNotZeroFunctorS5_iNS2_19streaming_context_tIlLb1EEELS6_0EEEvT0_T1_T2_T3_T4_T5_T6_T7_iT8_NS1_7vsmem_tEE19static_temp_storage+16];
	add.s32 	%r1381, %r1379, %r41;
	setp.eq.s32 	%p487, %r5, 5;
	selp.b32 	%r1382, %r1381, %r1380, %p487;
	add.s32 	%r1383, %r1381, %r42;
	setp.eq.s32 	%p488, %r5, 6;
	selp.b32 	%r1384, %r1383, %r1382, %p488;
	add.s32 	%r1385, %r1383, %r43;
	setp.eq.s32 	%p489, %r5, 7;
	selp.b32 	%r1386, %r1385, %r1384, %p489;
	add.s32 	%r1387, %r1385, %r44;
	setp.eq.s32 	%p490, %r5, 8;
	selp.b32 	%r1388, %r1387, %r1386, %p490;
	ld.shared.v4.u32 	{%r45, %r46, %r47, %r48}, [_ZZN3cub18CUB_300001_SM_10006detail6select23DeviceSelectSweepKernelINS2_10policy_hubIiNS0_8NullTypeEiLb0ELNS0_10SelectImplE0EE10Policy1000EN6thrust24THRUST_300001_SM_1000_NS6detail15normal_iteratorINSA_10device_ptrIiEEEEPS5_SF_PlNS0_13ScanTileStateIiLb1EEE16isNotZeroFunctorS5_iNS2_19streaming_context_tIlLb1EEELS6_0EEEvT0_T1_T2_T3_T4_T5_T6_T7_iT8_NS1_7vsmem_tEE19static_temp_storage+32];
	add.s32 	%r1389, %r1387, %r45;
	setp.eq.s32 	%p491, %r5, 9;
	selp.b32 	%r1390, %r1389, %r1388, %p491;
	add.s32 	%r1391, %r1389, %r46;
	setp.eq.s32 	%p492, %r5, 10;
	selp.b32 	%r1392, %r1391, %r1390, %p492;
	add.s32 	%r1393, %r1391, %r47;
	setp.eq.s32 	%p493, %r5, 11;
	selp.b32 	%r1394, %r1393, %r1392, %p493;
	add.s32 	%r49, %r1393, %r48;
	setp.lt.u32 	%p494, %r1476, 32;
	selp.b32 	%r1395, 0, %r1394, %p494;
	setp.eq.s32 	%p495, %r1303, 0;
	sub.s32 	%r1396, %r1328, %r1308;
	selp.b32 	%r1397, 0, %r1396, %p495;
	add.s32 	%r50, %r1395, %r1397;
	add.s32 	%r51, %r50, %r21;
	add.s32 	%r52, %r22, %r50;
	add.s32 	%r53, %r23, %r50;
	add.s32 	%r54, %r24, %r50;
	add.s32 	%r55, %r25, %r50;
	add.s32 	%r56, %r26, %r50;
	add.s32 	%r57, %r27, %r50;
	add.s32 	%r58, %r28, %r50;
	add.s32 	%r59, %r29, %r50;
	add.s32 	%r60, %r30, %r50;
	add.s32 	%r61, %r31, %r50;
	add.s32 	%r62, %r32, %r50;
	add.s32 	%r63, %r33, %r50;
	add.s32 	%r64, %r34, %r50;
	setp.ne.s32 	%p496, %r1476, 0;
	@%p496 bra 	$L__BB12_6;
	add.s64 	%rd570, %rd2, 256;
	mov.b32 	%r1398, 101;
	// begin inline asm
	st.relaxed.gpu.v2.u32 [%rd570], {%r1398, %r49};
	// end inline asm
$L__BB12_6:
	mov.u64 	%rd5, %rd207;
	setp.gt.s32 	%p497, %r49, 384;
	@%p497 bra 	$L__BB12_67;
	setp.ne.s32 	%p498, %r6, 0;
	ld.param.u8 	%rs1, [%rd5];
	ld.param.u64 	%rd571, [%rd5+24];
	cvta.to.global.u64 	%rd6, %rd571;
	@%p498 bra 	$L__BB12_8;
	bra.uni 	$L__BB12_11;
$L__BB12_8:
	setp.ne.s16 	%p499, %rs1, 0;
	mov.b64 	%rd678, 0;
	@%p499 bra 	$L__BB12_10;
	ld.global.u64 	%rd678, [%rd6];
$L__BB12_10:
	cvt.s64.s32 	%rd573, %r50;
	add.s64 	%rd574, %rd678, %rd573;
	shl.b64 	%rd575, %rd574, 2;
	add.s64 	%rd576, %rd4, %rd575;
	st.global.u32 	[%rd576], %r6;
$L__BB12_11:
	setp.eq.s32 	%p500, %r7, 0;
	@%p500 bra 	$L__BB12_15;
	setp.ne.s16 	%p501, %rs1, 0;
	mov.b64 	%rd679, 0;
	@%p501 bra 	$L__BB12_14;
	ld.global.u64 	%rd679, [%rd6];
$L__BB12_14:
	cvt.s64.s32 	%rd578, %r51;
	add.s64 	%rd579, %rd679, %rd578;
	shl.b64 	%rd580, %rd579, 2;
	add.s64 	%rd581, %rd4, %rd580;
	st.global.u32 	[%rd581], %r7;
$L__BB12_15:
	setp.eq.s32 	%p502, %r8, 0;
	@%p502 bra 	$L__BB12_19;
	setp.ne.s16 	%p503, %rs1, 0;
	mov.b64 	%rd680, 0;
	@%p503 bra 	$L__BB12_18;
	ld.global.u64 	%rd680, [%rd6];
$L__BB12_18:
	cvt.s64.s32 	%rd583, %r52;
	add.s64 	%rd584, %rd680, %rd583;
	shl.b64 	%rd585, %rd584, 2;
	add.s64 	%rd586, %rd4, %rd585;
	st.global.u32 	[%rd586], %r8;
$L__BB12_19:
	setp.eq.s32 	%p504, %r9, 0;
	@%p504 bra 	$L__BB12_23;
	setp.ne.s16 	%p505, %rs1, 0;
	mov.b64 	%rd681, 0;
	@%p505 bra 	$L__BB12_22;
	ld.global.u64 	%rd681, [%rd6];
$L__BB12_22:
	cvt.s64.s32 	%rd588, %r53;
	add.s64 	%rd589, %rd681, %rd588;
	shl.b64 	%rd590, %rd589, 2;
	add.s64 	%rd591, %rd4, %rd590;
	st.global.u32 	[%rd591], %r9;
$L__BB12_23:
	setp.eq.s32 	%p506, %r10, 0;
	@%p506 bra 	$L__BB12_27;
	setp.ne.s16 	%p507, %rs1, 0;
	mov.b64 	%rd682, 0;
	@%p507 bra 	$L__BB12_26;
	ld.global.u64 	%rd682, [%rd6];
$L__BB12_26:
	cvt.s64.s32 	%rd593, %r54;
	add.s64 	%rd594, %rd682, %rd593;
	shl.b64 	%rd595, %rd594, 2;
	add.s64 	%rd596, %rd4, %rd595;
	st.global.u32 	[%rd596], %r10;
$L__BB12_27:
	setp.eq.s32 	%p508, %r11, 0;
	@%p508 bra 	$L__BB12_31;
	setp.ne.s16 	%p509, %rs1, 0;
	mov.b64 	%rd683, 0;
	@%p509 bra 	$L__BB12_30;
	ld.global.u64 	%rd683, [%rd6];
$L__BB12_30:
	cvt.s64.s32 	%rd598, %r55;
	add.s64 	%rd599, %rd683, %rd598;
	shl.b64 	%rd600, %rd599, 2;
	add.s64 	%rd601, %rd4, %rd600;
	st.global.u32 	[%rd601], %r11;
$L__BB12_31:
	setp.eq.s32 	%p510, %r12, 0;
	@%p510 bra 	$L__BB12_35;
	setp.ne.s16 	%p511, %rs1, 0;
	mov.b64 	%rd684, 0;
	@%p511 bra 	$L__BB12_34;
	ld.global.u64 	%rd684, [%rd6];
$L__BB12_34:
	cvt.s64.s32 	%rd603, %r56;
	add.s64 	%rd604, %rd684, %rd603;
	shl.b64 	%rd605, %rd604, 2;
	add.s64 	%rd606, %rd4, %rd605;
	st.global.u32 	[%rd606], %r12;
$L__BB12_35:
	setp.eq.s32 	%p512, %r13, 0;
	@%p512 bra 	$L__BB12_39;
	setp.ne.s16 	%p513, %rs1, 0;
	mov.b64 	%rd685, 0;
	@%p513 bra 	$L__BB12_38;
	ld.global.u64 	%rd685, [%rd6];
$L__BB12_38:
	cvt.s64.s32 	%rd608, %r57;
	add.s64 	%rd609, %rd685, %rd608;
	shl.b64 	%rd610, %rd609, 2;
	add.s64 	%rd611, %rd4, %rd610;
	st.global.u32 	[%rd611], %r13;
$L__BB12_39:
	setp.eq.s32 	%p514, %r14, 0;
	@%p514 bra 	$L__BB12_43;
	setp.ne.s16 	%p515, %rs1, 0;
	mov.b64 	%rd686, 0;
	@%p515 bra 	$L__BB12_42;
	ld.global.u64 	%rd686, [%rd6];
$L__BB12_42:
	cvt.s64.s32 	%rd613, %r58;
	add.s64 	%rd614, %rd686, %rd613;
	shl.b64 	%rd615, %rd614, 2;
	add.s64 	%rd616, %rd4, %rd615;
	st.global.u32 	[%rd616], %r14;
$L__BB12_43:
	setp.eq.s32 	%p516, %r15, 0;
	@%p516 bra 	$L__BB12_47;
	setp.ne.s16 	%p517, %rs1, 0;
	mov.b64 	%rd687, 0;
	@%p517 bra 	$L__BB12_46;
	ld.global.u64 	%rd687, [%rd6];
$L__BB12_46:
	cvt.s64.s32 	%rd618, %r59;
	add.s64 	%rd619, %rd687, %rd618;
	shl.b64 	%rd620, %rd619, 2;
	add.s64 	%rd621, %rd4, %rd620;
	st.global.u32 	[%rd621], %r15;
$L__BB12_47:
	setp.eq.s32 	%p518, %r16, 0;
	@%p518 bra 	$L__BB12_51;
	setp.ne.s16 	%p519, %rs1, 0;
	mov.b64 	%rd688, 0;
	@%p519 bra 	$L__BB12_50;
	ld.global.u64 	%rd688, [%rd6];
$L__BB12_50:
	cvt.s64.s32 	%rd623, %r60;
	add.s64 	%rd624, %rd688, %rd623;
	shl.b64 	%rd625, %rd624, 2;
	add.s64 	%rd626, %rd4, %rd625;
	st.global.u32 	[%rd626], %r16;
$L__BB12_51:
	setp.eq.s32 	%p520, %r17, 0;
	@%p520 bra 	$L__BB12_55;
	setp.ne.s16 	%p521, %rs1, 0;
	mov.b64 	%rd689, 0;
	@%p521 bra 	$L__BB12_54;
	ld.global.u64 	%rd689, [%rd6];
$L__BB12_54:
	cvt.s64.s32 	%rd628, %r61;
	add.s64 	%rd629, %rd689, %rd628;
	shl.b64 	%rd630, %rd629, 2;
	add.s64 	%rd631, %rd4, %rd630;
	st.global.u32 	[%rd631], %r17;
$L__BB12_55:
	setp.eq.s32 	%p522, %r18, 0;
	@%p522 bra 	$L__BB12_59;
	setp.ne.s16 	%p523, %rs1, 0;
	mov.b64 	%rd690, 0;
	@%p523 bra 	$L__BB12_58;
	ld.global.u64 	%rd690, [%rd6];
$L__BB12_58:
	cvt.s64.s32 	%rd633, %r62;
	add.s64 	%rd634, %rd690, %rd633;
	shl.b64 	%rd635, %rd634, 2;
	add.s64 	%rd636, %rd4, %rd635;
	st.global.u32 	[%rd636], %r18;
$L__BB12_59:
	setp.eq.s32 	%p524, %r19, 0;
	@%p524 bra 	$L__BB12_63;
	setp.ne.s16 	%p525, %rs1, 0;
	mov.b64 	%rd691, 0;
	@%p525 bra 	$L__BB12_62;
	ld.global.u64 	%rd691, [%rd6];
$L__BB12_62:
	cvt.s64.s32 	%rd638, %r63;
	add.s64 	%rd639, %rd691, %rd638;
	shl.b64 	%rd640, %rd639, 2;
	add.s64 	%rd641, %rd4, %rd640;
	st.global.u32 	[%rd641], %r19;
$L__BB12_63:
	setp.eq.s32 	%p526, %r20, 0;
	@%p526 bra 	$L__BB12_545;
	setp.ne.s16 	%p527, %rs1, 0;
	mov.b64 	%rd692, 0;
	@%p527 bra 	$L__BB12_66;
	ld.global.u64 	%rd692, [%rd6];
$L__BB12_66:
	cvt.s64.s32 	%rd643, %r64;
	add.s64 	%rd644, %rd692, %rd643;
	shl.b64 	%rd645, %rd644, 2;
	add.s64 	%rd646, %rd4, %rd645;
	st.global.u32 	[%rd646], %r20;
	bra.uni 	$L__BB12_545;
$L__BB12_67:
	setp.eq.s32 	%p528, %r6, 0;
	bar.sync 	0;
	@%p528 bra 	$L__BB12_69;
	shl.b32 	%r1400, %r50, 2;
	add.s32 	%r1402, %r1355, %r1400;
	st.shared.u32 	[%r1402], %r6;
$L__BB12_69:
	setp.eq.s32 	%p529, %r7, 0;
	@%p529 bra 	$L__BB12_71;
	shl.b32 	%r1403, %r51, 2;
	add.s32 	%r1405, %r1355, %r1403;
	st.shared.u32 	[%r1405], %r7;
$L__BB12_71:
	setp.eq.s32 	%p530, %r8, 0;
	@%p530 bra 	$L__BB12_73;
	shl.b32 	%r1406, %r52, 2;
	add.s32 	%r1408, %r1355, %r1406;
	st.shared.u32 	[%r1408], %r8;
$L__BB12_73:
	setp.eq.s32 	%p531, %r9, 0;
	@%p531 bra 	$L__BB12_75;
	shl.b32 	%r1409, %r53, 2;
	add.s32 	%r1411, %r1355, %r1409;
	st.shared.u32 	[%r1411], %r9;
$L__BB12_75:
	setp.eq.s32 	%p532, %r10, 0;
	@%p532 bra 	$L__BB12_77;
	shl.b32 	%r1412, %r54, 2;
	add.s32 	%r1414, %r1355, %r1412;
	st.shared.u32 	[%r1414], %r10;
$L__BB12_77:
	setp.eq.s32 	%p533, %r11, 0;
	@%p533 bra 	$L__BB12_79;
	shl.b32 	%r1415, %r55, 2;
	add.s32 	%r1417, %r1355, %r1415;
	st.shared.u32 	[%r1417], %r11;
$L__BB12_79:
	setp.eq.s32 	%p534, %r12, 0;
	@%p534 bra 	$L__BB12_81;
	shl.b32 	%r1418, %r56, 2;
	add.s32 	%r1420, %r1355, %r1418;
	st.shared.u32 	[%r1420], %r12;
$L__BB12_81:
	setp.eq.s32 	%p535, %r13, 0;
	@%p535 bra 	$L__BB12_83;
	shl.b32 	%r1421, %r57, 2;
	add.s32 	%r1423, %r1355, %r1421;
	st.shared.u32 	[%r1423], %r13;
$L__BB12_83:
	setp.eq.s32 	%p536, %r14, 0;
	@%p536 bra 	$L__BB12_85;
	shl.b32 	%r1424, %r58, 2;
	add.s32 	%r1426, %r1355, %r1424;
	st.shared.u32 	[%r1426], %r14;
$L__BB12_85:
	setp.eq.s32 	%p537, %r15, 0;
	@%p537 bra 	$L__BB12_87;
	shl.b32 	%r1427, %r59, 2;
	add.s32 	%r1429, %r1355, %r1427;
	st.shared.u32 	[%r1429], %r15;
$L__BB12_87:
	setp.eq.s32 	%p538, %r16, 0;
	@%p538 bra 	$L__BB12_89;
	shl.b32 	%r1430, %r60, 2;
	add.s32 	%r1432, %r1355, %r1430;
	st.shared.u32 	[%r1432], %r16;
$L__BB12_89:
	setp.eq.s32 	%p539, %r17, 0;
	@%p539 bra 	$L__BB12_91;
	shl.b32 	%r1433, %r61, 2;
	add.s32 	%r1435, %r1355, %r1433;
	st.shared.u32 	[%r1435], %r17;
$L__BB12_91:
	setp.eq.s32 	%p540, %r18, 0;
	@%p540 bra 	$L__BB12_93;
	shl.b32 	%r1436, %r62, 2;
	add.s32 	%r1438, %r1355, %r1436;
	st.shared.u32 	[%r1438], %r18;
$L__BB12_93:
	setp.eq.s32 	%p541, %r19, 0;
	@%p541 bra 	$L__BB12_95;
	shl.b32 	%r1439, %r63, 2;
	add.s32 	%r1441, %r1355, %r1439;
	st.shared.u32 	[%r1441], %r19;
$L__BB12_95:
	setp.eq.s32 	%p542, %r20, 0;
	@%p542 bra 	$L__BB12_97;
	shl.b32 	%r1442, %r64, 2;
	add.s32 	%r1444, %r1355, %r1442;
	st.shared.u32 	[%r1444], %r20;
$L__BB12_97:
	bar.sync 	0;
	setp.ge.u32 	%p543, %r1476, %r49;
	@%p543 bra 	$L__BB12_545;
	ld.param.u8 	%rs2, [%rd5];
	ld.param.u64 	%rd647, [%rd5+24];
	cvta.to.global.u64 	%rd7, %rd647;
	add.s32 	%r1445, %r38, %r39;
	add.s32 	%r1446, %r1445, %r40;
	add.s32 	%r1447, %r1446, %r41;
	add.s32 	%r1448, %r1447, %r42;
	add.s32 	%r1449, %r1448, %r43;
	add.s32 	%r1450, %r1449, %r44;
	add.s32 	%r1451, %r1450, %r45;
	add.s32 	%r1452, %r1451, %r46;
	add.s32 	%r1453, %r1452, %r47;
	add.s32 	%r1454, %r1453, %r48;
	add.s32 	%r1455, %r1454, %r37;
	not.b32 	%r1456, %r1476;
	add.s32 	%r65, %r1455, %r1456;
	mul.hi.u32 	%r1457, %r65, -1431655765;
	shr.u32 	%r1458, %r1457, 8;
	add.s32 	%r66, %r1458, 1;
	and.b32  	%r1459, %r1458, 3;
	setp.eq.s32 	%p544, %r1459, 3;
	@%p544 bra 	$L__BB12_103;
	cvt.u64.u32 	%rd671, %r1476;
	shl.b32 	%r1460, %r1476, 2;
	add.s32 	%r1475, %r1355, %r1460;
	and.b32  	%r1462, %r66, 3;
	neg.s32 	%r1474, %r1462;
$L__BB12_100:
	.pragma "nounroll";
	setp.ne.s16 	%p545, %rs2, 0;
	mov.b64 	%rd672, 0;
	@%p545 bra 	$L__BB12_102;
	ld.global.u64 	%rd672, [%rd7];
$L__BB12_102:
	add.s64 	%rd649, %rd672, %rd671;
	shl.b64 	%rd650, %rd649, 2;
	add.s64 	%rd651, %rd4, %rd650;
	ld.shared.u32 	%r1463, [%r1475];
	st.global.u32 	[%rd651], %r1463;
	add.s64 	%rd671, %rd671, 384;
	cvt.u32.u64 	%r1476, %rd671;
	add.s32 	%r1475, %r1475, 1536;
	add.s32 	%r1474, %r1474, 1;
	setp.ne.s32 	%p546, %r1474, 0;
	@%p546 bra 	$L__BB12_100;
$L__BB12_103:
	setp.lt.u32 	%p547, %r65, 1152;
	@%p547 bra 	$L__BB12_545;
	mul.wide.u32 	%rd653, %r1476, 4;
	add.s64 	%rd13, %rd4, %rd653;
	shl.b32 	%r1464, %r1476, 2;
	add.s32 	%r1466, %r1464, %r1355;
	add.s32 	%r1477, %r1466, 3072;
	mov.b64 	%rd673, 0;
$L__BB12_105:
	setp.ne.s16 	%p548, %rs2, 0;
	mov.b64 	%rd674, 0;
	@%p548 bra 	$L__BB12_107;
	ld.global.u64 	%rd674, [%rd7];
$L__BB12_107:
	setp.ne.s16 	%p549, %rs2, 0;
	shl.b64 	%rd656, %rd674, 2;
	add.s64 	%rd657, %rd673, %rd656;
	add.s64 	%rd658, %rd13, %rd657;
	ld.shared.u32 	%r1467, [%r1477+-3072];
	st.global.u32 	[%rd658], %r1467;
	mov.b64 	%rd675, 0;
	@%p549 bra 	$L__BB12_109;
	ld.global.u64 	%rd675, [%rd7];
$L__BB12_109:
	setp.ne.s16 	%p550, %rs2, 0;
	shl.b64 	%rd660, %rd675, 2;
	add.s64 	%rd661, %rd673, %rd660;
	add.s64 	%rd662, %rd13, %rd661;
	ld.shared.u32 	%r1468, [%r1477+-1536];
	st.global.u32 	[%rd662+1536], %r1468;
	mov.b64 	%rd676, 0;
	@%p550 bra 	$L__BB12_111;
	ld.global.u64 	%rd676, [%rd7];
$L__BB12_111:
	setp.ne.s16 	%p551, %rs2, 0;
	shl.b64 	%rd664, %rd676, 2;
	add.s64 	%rd665, %rd673, %rd664;
	add.s64 	%rd666, %rd13, %rd665;
	ld.shared.u32 	%r1469, [%r1477];
	st.global.u32 	[%rd666+3072], %r1469;
	mov.b64 	%rd677, 0;
	@%p551 bra 	$L__BB12_113;
	ld.global.u64 	%rd677, [%rd7];
$L__BB12_113:
	shl.b64 	%rd667, %rd677, 2;
	add.s64 	%rd668, %rd673, %rd667;
	add.s64 	%rd669, %rd13, %rd668;
	ld.shared.u32 	%r1470, [%r1477+1536];
	st.global.u32 	[%rd669+4608], %r1470;
	add.s32 	%r1476, %r1476, 1536;
	add.s64 	%rd673, %rd673, 6144;
	add.s32 	%r1477, %r1477, 6144;
	setp.lt.s32 	%p552, %r1476, %r49;
	@%p552 bra 	$L__BB12_105;
	bra.uni 	$L__BB12_545;
$L__BB12_114:
	ld.param.u8 	%rs54, [%rd1];
	setp.eq.s16 	%p354, %rs54, 0;
	ld.param.u64 	%rd445, [%rd1+16];
	selp.b64 	%rd446, %rd445, 0, %p354;
	cvt.s64.s32 	%rd447, %r2;
	add.s64 	%rd448, %rd446, %rd447;
	mov.u32 	%r1496, %tid.x;
	and.b32  	%r1042, %r1496, 31;
	and.b32  	%r1043, %r1496, 992;
	mul.lo.s32 	%r1044, %r1043, 15;
	or.b32  	%r1045, %r1044, %r1042;
	cvt.u64.u32 	%rd449, %r1045;
	add.s64 	%rd450, %rd448, %rd449;
	shl.b64 	%rd451, %rd450, 2;
	add.s64 	%rd452, %rd3, %rd451;
	ld.global.u32 	%r1046, [%rd452];
	ld.global.u32 	%r1047, [%rd452+128];
	ld.global.u32 	%r1048, [%rd452+256];
	ld.global.u32 	%r1049, [%rd452+384];
	ld.global.u32 	%r1050, [%rd452+512];
	ld.global.u32 	%r1051, [%rd452+640];
	ld.global.u32 	%r1052, [%rd452+768];
	ld.global.u32 	%r1053, [%rd452+896];
	ld.global.u32 	%r1054, [%rd452+1024];
	ld.global.u32 	%r1055, [%rd452+1152];
	ld.global.u32 	%r1056, [%rd452+1280];
	ld.global.u32 	%r1057, [%rd452+1408];
	ld.global.u32 	%r1058, [%rd452+1536];
	ld.global.u32 	%r1059, [%rd452+1664];
	ld.global.u32 	%r1060, [%rd452+1792];
	// begin inline asm
	mov.u32 %r1011, %laneid;
	// end inline asm
	shr.u32 	%r82, %r1496, 5;
	mad.lo.s32 	%r1061, %r82, 480, %r1011;
	shl.b32 	%r1062, %r1061, 2;
	mov.u32 	%r1063, _ZZN3cub18CUB_300001_SM_10006detail6select23DeviceSelectSweepKernelINS2_10policy_hubIiNS0_8NullTypeEiLb0ELNS0_10SelectImplE0EE10Policy1000EN6thrust24THRUST_300001_SM_1000_NS6detail15normal_iteratorINSA_10device_ptrIiEEEEPS5_SF_PlNS0_13ScanTileStateIiLb1EEE16isNotZeroFunctorS5_iNS2_19streaming_context_tIlLb1EEELS6_0EEEvT0_T1_T2_T3_T4_T5_T6_T7_iT8_NS1_7vsmem_tEE19static_temp_storage;
	add.s32 	%r1064, %r1063, %r1062;
	st.shared.u32 	[%r1064], %r1046;
	st.shared.u32 	[%r1064+128], %r1047;
	st.shared.u32 	[%r1064+256], %r1048;
	st.shared.u32 	[%r1064+384], %r1049;
	st.shared.u32 	[%r1064+512], %r1050;
	st.shared.u32 	[%r1064+640], %r1051;
	st.shared.u32 	[%r1064+768], %r1052;
	st.shared.u32 	[%r1064+896], %r1053;
	st.shared.u32 	[%r1064+1024], %r1054;
	st.shared.u32 	[%r1064+1152], %r1055;
	st.shared.u32 	[%r1064+1280], %r1056;
	st.shared.u32 	[%r1064+1408], %r1057;
	st.shared.u32 	[%r1064+1536], %r1058;
	st.shared.u32 	[%r1064+1664], %r1059;
	st.shared.u32 	[%r1064+1792], %r1060;
	bar.warp.sync 	-1;
	mad.lo.s32 	%r1065, %r1011, 56, %r1064;
	ld.shared.u32 	%r83, [%r1065];
	ld.shared.u32 	%r84, [%r1065+4];
	ld.shared.u32 	%r85, [%r1065+8];
	ld.shared.u32 	%r86, [%r1065+12];
	ld.shared.u32 	%r87, [%r1065+16];
	ld.shared.u32 	%r88, [%r1065+20];
	ld.shared.u32 	%r89, [%r1065+24];
	ld.shared.u32 	%r90, [%r1065+28];
	ld.shared.u32 	%r91, [%r1065+32];
	ld.shared.u32 	%r92, [%r1065+36];
	ld.shared.u32 	%r93, [%r1065+40];
	ld.shared.u32 	%r94, [%r1065+44];
	ld.shared.u32 	%r95, [%r1065+48];
	ld.shared.u32 	%r96, [%r1065+52];
	ld.shared.u32 	%r97, [%r1065+56];
	setp.ne.s32 	%p355, %r83, 0;
	selp.u32 	%r98, 1, 0, %p355;
	setp.ne.s32 	%p356, %r84, 0;
	selp.u32 	%r1066, 1, 0, %p356;
	setp.ne.s32 	%p357, %r85, 0;
	selp.u32 	%r1067, 1, 0, %p357;
	setp.ne.s32 	%p358, %r86, 0;
	selp.u32 	%r1068, 1, 0, %p358;
	setp.ne.s32 	%p359, %r87, 0;
	selp.u32 	%r1069, 1, 0, %p359;
	setp.ne.s32 	%p360, %r88, 0;
	selp.u32 	%r1070, 1, 0, %p360;
	setp.ne.s32 	%p361, %r89, 0;
	selp.u32 	%r1071, 1, 0, %p361;
	setp.ne.s32 	%p362, %r90, 0;
	selp.u32 	%r1072, 1, 0, %p362;
	setp.ne.s32 	%p363, %r91, 0;
	selp.u32 	%r1073, 1, 0, %p363;
	setp.ne.s32 	%p364, %r92, 0;
	selp.u32 	%r1074, 1, 0, %p364;
	setp.ne.s32 	%p365, %r93, 0;
	selp.u32 	%r1075, 1, 0, %p365;
	setp.ne.s32 	%p366, %r94, 0;
	selp.u32 	%r1076, 1, 0, %p366;
	setp.ne.s32 	%p367, %r95, 0;
	selp.u32 	%r1077, 1, 0, %p367;
	setp.ne.s32 	%p368, %r96, 0;
	selp.u32 	%r1078, 1, 0, %p368;
	setp.ne.s32 	%p369, %r97, 0;
	selp.u32 	%r1079, 1, 0, %p369;
	bar.sync 	0;
	add.s32 	%r99, %r1066, %r98;
	add.s32 	%r100, %r99, %r1067;
	add.s32 	%r101, %r100, %r1068;
	add.s32 	%r102, %r101, %r1069;
	add.s32 	%r103, %r102, %r1070;
	add.s32 	%r104, %r103, %r1071;
	add.s32 	%r105, %r104, %r1072;
	add.s32 	%r106, %r105, %r1073;
	add.s32 	%r107, %r106, %r1074;
	add.s32 	%r108, %r107, %r1075;
	add.s32 	%r109, %r108, %r1076;
	add.s32 	%r110, %r109, %r1077;
	add.s32 	%r111, %r110, %r1078;
	add.s32 	%r1016, %r111, %r1079;
	mov.b32 	%r1014, 1;
	mov.b32 	%r1039, 0;
	mov.b32 	%r1041, -1;
	// begin inline asm
	{  .reg .s32 r0;  .reg .pred p;  shfl.sync.up.b32 r0|p, %r1016, %r1014, %r1039, %r1041;  @p add.s32 r0, r0, %r1016;  mov.s32 %r1012, r0;}
	// end inline asm
	mov.b32 	%r1020, 2;
	// begin inline asm
	{  .reg .s32 r0;  .reg .pred p;  shfl.sync.up.b32 r0|p, %r1012, %r1020, %r1039, %r1041;  @p add.s32 r0, r0, %r1012;  mov.s32 %r1018, r0;}
	// end inline asm
	mov.b32 	%r1026, 4;
	// begin inline asm
	{  .reg .s32 r0;  .reg .pred p;  shfl.sync.up.b32 r0|p, %r1018, %r1026, %r1039, %r1041;  @p add.s32 r0, r0, %r1018;  mov.s32 %r1024, r0;}
	// end inline asm
	mov.b32 	%r1032, 8;
	// begin inline asm
	{  .reg .s32 r0;  .reg .pred p;  shfl.sync.up.b32 r0|p, %r1024, %r1032, %r1039, %r1041;  @p add.s32 r0, r0, %r1024;  mov.s32 %r1030, r0;}
	// end inline asm
	mov.b32 	%r1038, 16;
	// begin inline asm
	{  .reg .s32 r0;  .reg .pred p;  shfl.sync.up.b32 r0|p, %r1030, %r1038, %r1039, %r1041;  @p add.s32 r0, r0, %r1030;  mov.s32 %r1036, r0;}
	// end inline asm
	setp.ne.s32 	%p370, %r1011, 31;
	@%p370 bra 	$L__BB12_116;
	shl.b32 	%r1080, %r82, 2;
	add.s32 	%r1082, %r1063, %r1080;
	st.shared.u32 	[%r1082], %r1036;
$L__BB12_116:
	sub.s32 	%r1083, %r1036, %r1016;
	bar.sync 	0;
	ld.shared.v4.u32 	{%r1084, %r1085, %r1086, %r1087}, [_ZZN3cub18CUB_300001_SM_10006detail6select23DeviceSelectSweepKernelINS2_10policy_hubIiNS0_8NullTypeEiLb0ELNS0_10SelectImplE0EE10Policy1000EN6thrust24THRUST_300001_SM_1000_NS6detail15normal_iteratorINSA_10device_ptrIiEEEEPS5_SF_PlNS0_13ScanTileStateIiLb1EEE16isNotZeroFunctorS5_iNS2_19streaming_context_tIlLb1EEELS6_0EEEvT0_T1_T2_T3_T4_T5_T6_T7_iT8_NS1_7vsmem_tEE19static_temp_storage];
	add.s32 	%r1088, %r1085, %r1084;
	setp.eq.s32 	%p371, %r82, 2;
	selp.b32 	%r1089, %r1088, %r1084, %p371;
	add.s32 	%r1090, %r1088, %r1086;
	setp.eq.s32 	%p372, %r82, 3;
	selp.b32 	%r1091, %r1090, %r1089, %p372;
	add.s32 	%r1092, %r1090, %r1087;
	setp.eq.s32 	%p373, %r82, 4;
	selp.b32 	%r1093, %r1092, %r1091, %p373;
	ld.shared.v4.u32 	{%r1094, %r1095, %r1096, %r1097}, [_ZZN3cub18CUB_300001_SM_10006detail6select23DeviceSelectSweepKernelINS2_10policy_hubIiNS0_8NullTypeEiLb0ELNS0_10SelectImplE0EE10Policy1000EN6thrust24THRUST_300001_SM_1000_NS6detail15normal_iteratorINSA_10device_ptrIiEEEEPS5_SF_PlNS0_13ScanTileStateIiLb1EEE16isNotZeroFunctorS5_iNS2_19streaming_context_tIlLb1EEELS6_0EEEvT0_T1_T2_T3_T4_T5_T6_T7_iT8_NS1_7vsmem_tEE19static_temp_storage+16];
	add.s32 	%r1098, %r1092, %r1094;
	setp.eq.s32 	%p374, %r82, 5;
	selp.b32 	%r1099, %r1098, %r1093, %p374;
	add.s32 	%r1100, %r1098, %r1095;
	setp.eq.s32 	%p375, %r82, 6;
	selp.b32 	%r1101, %r1100, %r1099, %p375;
	add.s32 	%r1102, %r1100, %r1096;
	setp.eq.s32 	%p376, %r82, 7;
	selp.b32 	%r1103, %r1102, %r1101, %p376;
	add.s32 	%r1104, %r1102, %r1097;
	setp.eq.s32 	%p377, %r82, 8;
	selp.b32 	%r1105, %r1104, %r1103, %p377;
	ld.shared.v4.u32 	{%r1106, %r1107, %r1108, %r1109}, [_ZZN3cub18CUB_300001_SM_10006detail6select23DeviceSelectSweepKernelINS2_10policy_hubIiNS0_8NullTypeEiLb0ELNS0_10SelectImplE0EE10Policy1000EN6thrust24THRUST_300001_SM_1000_NS6detail15normal_iteratorINSA_10device_ptrIiEEEEPS5_SF_PlNS0_13ScanTileStateIiLb1EEE16isNotZeroFunctorS5_iNS2_19streaming_context_tIlLb1EEELS6_0EEEvT0_T1_T2_T3_T4_T5_T6_T7_iT8_NS1_7vsmem_tEE19static_temp_storage+32];
	add.s32 	%r1110, %r1104, %r1106;
	setp.eq.s32 	%p378, %r82, 9;
	selp.b32 	%r1111, %r1110, %r1105, %p378;
	add.s32 	%r1112, %r1110, %r1107;
	setp.eq.s32 	%p379, %r82, 10;
	selp.b32 	%r1113, %r1112, %r1111, %p379;
	add.s32 	%r1114, %r1112, %r1108;
	setp.eq.s32 	%p380, %r82, 11;
	selp.b32 	%r1115, %r1114, %r1113, %p380;
	add.s32 	%r114, %r1114, %r1109;
	setp.gt.u32 	%p381, %r1496, 31;
	setp.lt.u32 	%p382, %r1496, 32;
	setp.eq.s32 	%p383, %r1011, 0;
	selp.b32 	%r1116, 0, %r1083, %p383;
	add.s32 	%r1492, %r1115, %r1116;
	selp.b32 	%r116, %r1083, %r1492, %p382;
	@%p381 bra 	$L__BB12_132;
	setp.ne.s32 	%p384, %r1496, 0;
	mul.wide.s32 	%rd453, %r1479, 8;
	add.s64 	%rd54, %rd2, %rd453;
	@%p384 bra 	$L__BB12_119;
	st.shared.u32 	[_ZZN3cub18CUB_300001_SM_10006detail6select23DeviceSelectSweepKernelINS2_10policy_hubIiNS0_8NullTypeEiLb0ELNS0_10SelectImplE0EE10Policy1000EN6thrust24THRUST_300001_SM_1000_NS6detail15normal_iteratorINSA_10device_ptrIiEEEEPS5_SF_PlNS0_13ScanTileStateIiLb1EEE16isNotZeroFunctorS5_iNS2_19streaming_context_tIlLb1EEELS6_0EEEvT0_T1_T2_T3_T4_T5_T6_T7_iT8_NS1_7vsmem_tEE19static_temp_storage+76], %r114;
	add.s64 	%rd454, %rd54, 256;
	mov.b32 	%r1117, 100;
	// begin inline asm
	st.relaxed.gpu.v2.u32 [%rd454], {%r1117, %r114};
	// end inline asm
$L__BB12_119:
	not.b32 	%r1123, %r1496;
	add.s32 	%r1487, %r1479, %r1123;
	mov.b32 	%r1119, 585;
	// begin inline asm
	nanosleep.u32 %r1119;
	// end inline asm
	mul.wide.s32 	%rd456, %r1487, 8;
	add.s64 	%rd457, %rd2, %rd456;
	add.s64 	%rd455, %rd457, 256;
	// begin inline asm
	ld.relaxed.gpu.v2.u32 {%r1489, %r1481}, [%rd455];
	// end inline asm
	mov.b32 	%r1482, 754;
$L__BB12_120:
	setp.eq.s32 	%p385, %r1489, 99;
	mov.b32 	%r1124, -1;
	vote.sync.any.pred 	%p386, %p385, %r1124;
	not.pred 	%p387, %p386;
	@%p387 bra 	$L__BB12_122;
	shr.u32 	%r126, %r1482, 1;
	mul.lo.s32 	%r1299, %r1479, 16807;
	and.b32  	%r1479, %r1299, 2147483647;
	sub.s32 	%r1300, %r1482, %r126;
	add.s32 	%r1301, %r1300, 1;
	rem.u32 	%r1302, %r1479, %r1301;
	add.s32 	%r1296, %r1302, %r126;
	// begin inline asm
	nanosleep.u32 %r1296;
	// end inline asm
	// begin inline asm
	ld.relaxed.gpu.v2.u32 {%r1489, %r1481}, [%rd455];
	// end inline asm
	mov.u32 	%r1482, %r126;
	bra.uni 	$L__BB12_120;
$L__BB12_122:
	setp.eq.s32 	%p388, %r1489, 101;
	mov.b32 	%r1151, -1;
	vote.sync.ballot.b32 	%r1153, %p388, %r1151;
	// begin inline asm
	mov.u32 %r1126, %lanemask_ge;
	// end inline asm
	and.b32  	%r1154, %r1153, %r1126;
	or.b32  	%r1155, %r1154, -2147483648;
	add.s32 	%r1156, %r1155, -1;
	not.b32 	%r1157, %r1155;
	and.b32  	%r1158, %r1157, %r1156;
	popc.b32 	%r1130, %r1158;
	mov.b32 	%r1129, 1;
	// begin inline asm
	shfl.sync.down.b32 %r1127, %r1481, %r1129, %r1130, %r1151;
	// end inline asm
	setp.lt.s32 	%p390, %r1011, %r1130;
	selp.b32 	%r1159, %r1127, 0, %p390;
	add.s32 	%r1133, %r1159, %r1481;
	mov.b32 	%r1134, 2;
	// begin inline asm
	shfl.sync.down.b32 %r1132, %r1133, %r1134, %r1130, %r1151;
	// end inline asm
	add.s32 	%r131, %r1011, 2;
	setp.gt.s32 	%p391, %r131, %r1130;
	selp.b32 	%r1160, 0, %r1132, %p391;
	add.s32 	%r1138, %r1133, %r1160;
	mov.b32 	%r1139, 4;
	// begin inline asm
	shfl.sync.down.b32 %r1137, %r1138, %r1139, %r1130, %r1151;
	// end inline asm
	add.s32 	%r132, %r1011, 4;
	setp.gt.s32 	%p392, %r132, %r1130;
	selp.b32 	%r1161, 0, %r1137, %p392;
	add.s32 	%r1143, %r1138, %r1161;
	mov.b32 	%r1144, 8;
	// begin inline asm
	shfl.sync.down.b32 %r1142, %r1143, %r1144, %r1130, %r1151;
	// end inline asm
	add.s32 	%r133, %r1011, 8;
	setp.gt.s32 	%p393, %r133, %r1130;
	selp.b32 	%r1162, 0, %r1142, %p393;
	add.s32 	%r1148, %r1143, %r1162;
	mov.b32 	%r1149, 16;
	// begin inline asm
	shfl.sync.down.b32 %r1147, %r1148, %r1149, %r1130, %r1151;
	// end inline asm
	add.s32 	%r134, %r1011, 16;
	setp.gt.s32 	%p394, %r134, %r1130;
	selp.b32 	%r1163, 0, %r1147, %p394;
	add.s32 	%r1485, %r1148, %r1163;
	add.s64 	%rd56, %rd2, 256;
	mov.b32 	%r1483, 754;
$L__BB12_123:
	setp.ne.s32 	%p395, %r1489, 101;
	mov.b32 	%r1164, -1;
	vote.sync.all.pred 	%p396, %p395, %r1164;
	not.pred 	%p397, %p396;
	@%p397 bra 	$L__BB12_128;
	shr.u32 	%r1483, %r1483, 1;
	mul.wide.s32 	%rd558, %r1487, 8;
	add.s64 	%rd559, %rd56, %rd558;
	add.s64 	%rd557, %rd559, -256;
	// begin inline asm
	ld.relaxed.gpu.v2.u32 {%r1489, %r1490}, [%rd557];
	// end inline asm
	mov.u32 	%r1491, %r1483;
$L__BB12_125:
	setp.eq.s32 	%p457, %r1489, 99;
	mov.b32 	%r1250, -1;
	vote.sync.any.pred 	%p458, %p457, %r1250;
	not.pred 	%p459, %p458;
	@%p459 bra 	$L__BB12_127;
	shr.u32 	%r150, %r1491, 1;
	mul.lo.s32 	%r1292, %r1479, 16807;
	and.b32  	%r1479, %r1292, 2147483647;
	sub.s32 	%r1293, %r1491, %r150;
	add.s32 	%r1294, %r1293, 1;
	rem.u32 	%r1295, %r1479, %r1294;
	add.s32 	%r1289, %r1295, %r150;
	// begin inline asm
	nanosleep.u32 %r1289;
	// end inline asm
	// begin inline asm
	ld.relaxed.gpu.v2.u32 {%r1489, %r1490}, [%rd557];
	// end inline asm
	mov.u32 	%r1491, %r150;
	bra.uni 	$L__BB12_125;
$L__BB12_127:
	setp.eq.s32 	%p460, %r1489, 101;
	mov.b32 	%r1276, -1;
	vote.sync.ballot.b32 	%r1277, %p460, %r1276;
	and.b32  	%r1278, %r1277, %r1126;
	or.b32  	%r1279, %r1278, -2147483648;
	add.s32 	%r1280, %r1279, -1;
	not.b32 	%r1281, %r1279;
	and.b32  	%r1282, %r1281, %r1280;
	popc.b32 	%r1255, %r1282;
	mov.b32 	%r1254, 1;
	// begin inline asm
	shfl.sync.down.b32 %r1252, %r1490, %r1254, %r1255, %r1276;
	// end inline asm
	setp.lt.s32 	%p462, %r1011, %r1255;
	selp.b32 	%r1283, %r1252, 0, %p462;
	add.s32 	%r1258, %r1283, %r1490;
	mov.b32 	%r1259, 2;
	// begin inline asm
	shfl.sync.down.b32 %r1257, %r1258, %r1259, %r1255, %r1276;
	// end inline asm
	setp.gt.s32 	%p463, %r131, %r1255;
	selp.b32 	%r1284, 0, %r1257, %p463;
	add.s32 	%r1263, %r1258, %r1284;
	mov.b32 	%r1264, 4;
	// begin inline asm
	shfl.sync.down.b32 %r1262, %r1263, %r1264, %r1255, %r1276;
	// end inline asm
	setp.gt.s32 	%p464, %r132, %r1255;
	selp.b32 	%r1285, 0, %r1262, %p464;
	add.s32 	%r1268, %r1263, %r1285;
	mov.b32 	%r1269, 8;
	// begin inline asm
	shfl.sync.down.b32 %r1267, %r1268, %r1269, %r1255, %r1276;
	// end inline asm
	setp.gt.s32 	%p465, %r133, %r1255;
	selp.b32 	%r1286, 0, %r1267, %p465;
	add.s32 	%r1273, %r1268, %r1286;
	mov.b32 	%r1274, 16;
	// begin inline asm
	shfl.sync.down.b32 %r1272, %r1273, %r1274, %r1255, %r1276;
	// end inline asm
	setp.gt.s32 	%p466, %r134, %r1255;
	selp.b32 	%r1287, 0, %r1272, %p466;
	add.s32 	%r1288, %r1287, %r1485;
	add.s32 	%r1485, %r1288, %r1273;
	add.s32 	%r1487, %r1487, -32;
	bra.uni 	$L__BB12_123;
$L__BB12_128:
	setp.ne.s32 	%p398, %r1496, 0;
	@%p398 bra 	$L__BB12_130;
	add.s32 	%r1167, %r1485, %r114;
	add.s64 	%rd458, %rd54, 256;
	mov.b32 	%r1166, 101;
	// begin inline asm
	st.relaxed.gpu.v2.u32 [%rd458], {%r1166, %r1167};
	// end inline asm
	st.shared.u32 	[_ZZN3cub18CUB_300001_SM_10006detail6select23DeviceSelectSweepKernelINS2_10policy_hubIiNS0_8NullTypeEiLb0ELNS0_10SelectImplE0EE10Policy1000EN6thrust24THRUST_300001_SM_1000_NS6detail15normal_iteratorINSA_10device_ptrIiEEEEPS5_SF_PlNS0_13ScanTileStateIiLb1EEE16isNotZeroFunctorS5_iNS2_19streaming_context_tIlLb1EEELS6_0EEEvT0_T1_T2_T3_T4_T5_T6_T7_iT8_NS1_7vsmem_tEE19static_temp_storage+68], %r1485;
	st.shared.u32 	[_ZZN3cub18CUB_300001_SM_10006detail6select23DeviceSelectSweepKernelINS2_10policy_hubIiNS0_8NullTypeEiLb0ELNS0_10SelectImplE0EE10Policy1000EN6thrust24THRUST_300001_SM_1000_NS6detail15normal_iteratorINSA_10device_ptrIiEEEEPS5_SF_PlNS0_13ScanTileStateIiLb1EEE16isNotZeroFunctorS5_iNS2_19streaming_context_tIlLb1EEELS6_0EEEvT0_T1_T2_T3_T4_T5_T6_T7_iT8_NS1_7vsmem_tEE19static_temp_storage+72], %r1167;
$L__BB12_130:
	setp.ne.s32 	%p399, %r1011, 0;
	mov.u32 	%r1492, %r116;
	@%p399 bra 	$L__BB12_132;
	st.shared.u32 	[_ZZN3cub18CUB_300001_SM_10006detail6select23DeviceSelectSweepKernelINS2_10policy_hubIiNS0_8NullTypeEiLb0ELNS0_10SelectImplE0EE10Policy1000EN6thrust24THRUST_300001_SM_1000_NS6detail15normal_iteratorINSA_10device_ptrIiEEEEPS5_SF_PlNS0_13ScanTileStateIiLb1EEE16isNotZeroFunctorS5_iNS2_19streaming_context_tIlLb1EEELS6_0EEEvT0_T1_T2_T3_T4_T5_T6_T7_iT8_NS1_7vsmem_tEE19static_temp_storage+60], %r1485;
	mov.u32 	%r1492, %r1485;
$L__BB12_132:
	mov.u64 	%rd58, %rd207;
	bar.sync 	0;
	setp.eq.s32 	%p400, %r1496, 0;
	ld.shared.u32 	%r1168, [_ZZN3cub18CUB_300001_SM_10006detail6select23DeviceSelectSweepKernelINS2_10policy_hubIiNS0_8NullTypeEiLb0ELNS0_10SelectImplE0EE10Policy1000EN6thrust24THRUST_300001_SM_1000_NS6detail15normal_iteratorINSA_10device_ptrIiEEEEPS5_SF_PlNS0_13ScanTileStateIiLb1EEE16isNotZeroFunctorS5_iNS2_19streaming_context_tIlLb1EEELS6_0EEEvT0_T1_T2_T3_T4_T5_T6_T7_iT8_NS1_7vsmem_tEE19static_temp_storage+60];
	.pragma "used_bytes_mask 61680";
	ld.shared.v4.u32 	{%r1169, %r157, %r1170, %r158}, [_ZZN3cub18CUB_300001_SM_10006detail6select23DeviceSelectSweepKernelINS2_10policy_hubIiNS0_8NullTypeEiLb0ELNS0_10SelectImplE0EE10Policy1000EN6thrust24THRUST_300001_SM_1000_NS6detail15normal_iteratorINSA_10device_ptrIiEEEEPS5_SF_PlNS0_13ScanTileStateIiLb1EEE16isNotZeroFunctorS5_iNS2_19streaming_context_tIlLb1EEELS6_0EEEvT0_T1_T2_T3_T4_T5_T6_T7_iT8_NS1_7vsmem_tEE19static_temp_storage+64];
	selp.b32 	%r1171, 0, %r1168, %p400;
	add.s32 	%r159, %r1171, %r1492;
	add.s32 	%r160, %r159, %r98;
	add.s32 	%r161, %r99, %r159;
	add.s32 	%r162, %r100, %r159;
	add.s32 	%r163, %r101, %r159;
	add.s32 	%r164, %r102, %r159;
	add.s32 	%r165, %r103, %r159;
	add.s32 	%r166, %r104, %r159;
	add.s32 	%r167, %r105, %r159;
	add.s32 	%r168, %r106, %r159;
	add.s32 	%r169, %r107, %r159;
	add.s32 	%r170, %r108, %r159;
	add.s32 	%r171, %r109, %r159;
	add.s32 	%r172, %r110, %r159;
	add.s32 	%r173, %r111, %r159;
	setp.gt.s32 	%p401, %r158, 384;
	@%p401 bra 	$L__BB12_193;
	setp.ne.s32 	%p402, %r83, 0;
	ld.param.u8 	%rs3, [%rd58];
	ld.param.u64 	%rd459, [%rd58+24];
	cvta.to.global.u64 	%rd59, %rd459;
	@%p402 bra 	$L__BB12_134;
	bra.uni 	$L__BB12_137;
$L__BB12_134:
	setp.ne.s16 	%p403, %rs3, 0;
	mov.b64 	%rd698, 0;
	@%p403 bra 	$L__BB12_136;
	ld.global.u64 	%rd698, [%rd59];
$L__BB12_136:
	cvt.s64.s32 	%rd461, %r159;
	add.s64 	%rd462, %rd698, %rd461;
	shl.b64 	%rd463, %rd462, 2;
	add.s64 	%rd464, %rd4, %rd463;
	st.global.u32 	[%rd464], %r83;
$L__BB12_137:
	setp.eq.s32 	%p404, %r84, 0;
	@%p404 bra 	$L__BB12_141;
	setp.ne.s16 	%p405, %rs3, 0;
	mov.b64 	%rd699, 0;
	@%p405 bra 	$L__BB12_140;
	ld.global.u64 	%rd699, [%rd59];
$L__BB12_140:
	cvt.s64.s32 	%rd466, %r160;
	add.s64 	%rd467, %rd699, %rd466;
	shl.b64 	%rd468, %rd467, 2;
	add.s64 	%rd469, %rd4, %rd468;
	st.global.u32 	[%rd469], %r84;
$L__BB12_141:
	setp.eq.s32 	%p406, %r85, 0;
	@%p406 bra 	$L__BB12_145;
	setp.ne.s16 	%p407, %rs3, 0;
	mov.b64 	%rd700, 0;
	@%p407 bra 	$L__BB12_144;
	ld.global.u64 	%rd700, [%rd59];
$L__BB12_144:
	cvt.s64.s32 	%rd471, %r161;
	add.s64 	%rd472, %rd700, %rd471;
	shl.b64 	%rd473, %rd472, 2;
	add.s64 	%rd474, %rd4, %rd473;
	st.global.u32 	[%rd474], %r85;
$L__BB12_145:
	setp.eq.s32 	%p408, %r86, 0;
	@%p408 bra 	$L__BB12_149;
	setp.ne.s16 	%p409, %rs3, 0;
	mov.b64 	%rd701, 0;
	@%p409 bra 	$L__BB12_148;
	ld.global.u64 	%rd701, [%rd59];
$L__BB12_148:
	cvt.s64.s32 	%rd476, %r162;
	add.s64 	%rd477, %rd701, %rd476;
	shl.b64 	%rd478, %rd477, 2;
	add.s64 	%rd479, %rd4, %rd478;
	st.global.u32 	[%rd479], %r86;
$L__BB12_149:
	setp.eq.s32 	%p410, %r87, 0;
	@%p410 bra 	$L__BB12_153;
	setp.ne.s16 	%p411, %rs3, 0;
	mov.b64 	%rd702, 0;
	@%p411 bra 	$L__BB12_152;
	ld.global.u64 	%rd702, [%rd59];
$L__BB12_152:
	cvt.s64.s32 	%rd481, %r163;
	add.s64 	%rd482, %rd702, %rd481;
	shl.b64 	%rd483, %rd482, 2;
	add.s64 	%rd484, %rd4, %rd483;
	st.global.u32 	[%rd484], %r87;
$L__BB12_153:
	setp.eq.s32 	%p412, %r88, 0;
	@%p412 bra 	$L__BB12_157;
	setp.ne.s16 	%p413, %rs3, 0;
	mov.b64 	%rd703, 0;
	@%p413 bra 	$L__BB12_156;
	ld.global.u64 	%rd703, [%rd59];
$L__BB12_156:
	cvt.s64.s32 	%rd486, %r164;
	add.s64 	%rd487, %rd703, %rd486;
	shl.b64 	%rd488, %rd487, 2;
	add.s64 	%rd489, %rd4, %rd488;
	st.global.u32 	[%rd489], %r88;
$L__BB12_157:
	setp.eq.s32 	%p414, %r89, 0;
	@%p414 bra 	$L__BB12_161;
	setp.ne.s16 	%p415, %rs3, 0;
	mov.b64 	%rd704, 0;
	@%p415 bra 	$L__BB12_160;
	ld.global.u64 	%rd704, [%rd59];
$L__BB12_160:
	cvt.s64.s32 	%rd491, %r165;
	add.s64 	%rd492, %rd704, %rd491;
	shl.b64 	%rd493, %rd492, 2;
	add.s64 	%rd494, %rd4, %rd493;
	st.global.u32 	[%rd494], %r89;
$L__BB12_161:
	setp.eq.s32 	%p416, %r90, 0;
	@%p416 bra 	$L__BB12_165;
	setp.ne.s16 	%p417, %rs3, 0;
	mov.b64 	%rd705, 0;
	@%p417 bra 	$L__BB12_164;
	ld.global.u64 	%rd705, [%rd59];
$L__BB12_164:
	cvt.s64.s32 	%rd496, %r166;
	add.s64 	%rd497, %rd705, %rd496;
	shl.b64 	%rd498, %rd497, 2;
	add.s64 	%rd499, %rd4, %rd498;
	st.global.u32 	[%rd499], %r90;
$L__BB12_165:
	setp.eq.s32 	%p418, %r91, 0;
	@%p418 bra 	$L__BB12_169;
	setp.ne.s16 	%p419, %rs3, 0;
	mov.b64 	%rd706, 0;
	@%p419 bra 	$L__BB12_168;
	ld.global.u64 	%rd706, [%rd59];
$L__BB12_168:
	cvt.s64.s32 	%rd501, %r167;
	add.s64 	%rd502, %rd706, %rd501;
	shl.b64 	%rd503, %rd502, 2;
	add.s64 	%rd504, %rd4, %rd503;
	st.global.u32 	[%rd504], %r91;
$L__BB12_169:
	setp.eq.s32 	%p420, %r92, 0;
	@%p420 bra 	$L__BB12_173;
	setp.ne.s16 	%p421, %rs3, 0;
	mov.b64 	%rd707, 0;
	@%p421 bra 	$L__BB12_172;
	ld.global.u64 	%rd707, [%rd59];
$L__BB12_172:
	cvt.s64.s32 	%rd506, %r168;
	add.s64 	%rd507, %rd707, %rd506;
	shl.b64 	%rd508, %rd507, 2;
	add.s64 	%rd509, %rd4, %rd508;
	st.global.u32 	[%rd509], %r92;
$L__BB12_173:
	setp.eq.s32 	%p422, %r93, 0;
	@%p422 bra 	$L__BB12_177;
	setp.ne.s16 	%p423, %rs3, 0;
	mov.b64 	%rd708, 0;
	@%p423 bra 	$L__BB12_176;
	ld.global.u64 	%rd708, [%rd59];
$L__BB12_176:
	cvt.s64.s32 	%rd511, %r169;
	add.s64 	%rd512, %rd708, %rd511;
	shl.b64 	%rd513, %rd512, 2;
	add.s64 	%rd514, %rd4, %rd513;
	st.global.u32 	[%rd514], %r93;
$L__BB12_177:
	setp.eq.s32 	%p424, %r94, 0;
	@%p424 bra 	$L__BB12_181;
	setp.ne.s16 	%p425, %rs3, 0;
	mov.b64 	%rd709, 0;
	@%p425 bra 	$L__BB12_180;
	ld.global.u64 	%rd709, [%rd59];
$L__BB12_180:
	cvt.s64.s32 	%rd516, %r170;
	add.s64 	%rd517, %rd709, %rd516;
	shl.b64 	%rd518, %rd517, 2;
	add.s64 	%rd519, %rd4, %rd518;
	st.global.u32 	[%rd519], %r94;
$L__BB12_181:
	setp.eq.s32 	%p426, %r95, 0;
	@%p426 bra 	$L__BB12_185;
	setp.ne.s16 	%p427, %rs3, 0;
	mov.b64 	%rd710, 0;
	@%p427 bra 	$L__BB12_184;
	ld.global.u64 	%rd710, [%rd59];
$L__BB12_184:
	cvt.s64.s32 	%rd521, %r171;
	add.s64 	%rd522, %rd710, %rd521;
	shl.b64 	%rd523, %rd522, 2;
	add.s64 	%rd524, %rd4, %rd523;
	st.global.u32 	[%rd524], %r95;
$L__BB12_185:
	setp.eq.s32 	%p428, %r96, 0;
	@%p428 bra 	$L__BB12_189;
	setp.ne.s16 	%p429, %rs3, 0;
	mov.b64 	%rd711, 0;
	@%p429 bra 	$L__BB12_188;
	ld.global.u64 	%rd711, [%rd59];
$L__BB12_188:
	cvt.s64.s32 	%rd526, %r172;
	add.s64 	%rd527, %rd711, %rd526;
	shl.b64 	%rd528, %rd527, 2;
	add.s64 	%rd529, %rd4, %rd528;
	st.global.u32 	[%rd529], %r96;
$L__BB12_189:
	setp.eq.s32 	%p430, %r97, 0;
	@%p430 bra 	$L__BB12_545;
	setp.ne.s16 	%p431, %rs3, 0;
	mov.b64 	%rd712, 0;
	@%p431 bra 	$L__BB12_192;
	ld.global.u64 	%rd712, [%rd59];
$L__BB12_192:
	cvt.s64.s32 	%rd531, %r173;
	add.s64 	%rd532, %rd712, %rd531;
	shl.b64 	%rd533, %rd532, 2;
	add.s64 	%rd534, %rd4, %rd533;
	st.global.u32 	[%rd534], %r97;
	bra.uni 	$L__BB12_545;
$L__BB12_193:
	setp.eq.s32 	%p432, %r83, 0;
	bar.sync 	0;
	@%p432 bra 	$L__BB12_195;
	sub.s32 	%r1172, %r159, %r157;
	shl.b32 	%r1173, %r1172, 2;
	mov.u32 	%r1174, _ZZN3cub18CUB_300001_SM_10006detail6select23DeviceSelectSweepKernelINS2_10policy_hubIiNS0_8NullTypeEiLb0ELNS0_10SelectImplE0EE10Policy1000EN6thrust24THRUST_300001_SM_1000_NS6detail15normal_iteratorINSA_10device_ptrIiEEEEPS5_SF_PlNS0_13ScanTileStateIiLb1EEE16isNotZeroFunctorS5_iNS2_19streaming_context_tIlLb1EEELS6_0EEEvT0_T1_T2_T3_T4_T5_T6_T7_iT8_NS1_7vsmem_tEE19static_temp_storage;
	add.s32 	%r1175, %r1174, %r1173;
	st.shared.u32 	[%r1175], %r83;
$L__BB12_195:
	setp.eq.s32 	%p433, %r84, 0;
	@%p433 bra 	$L__BB12_197;
	sub.s32 	%r1176, %r160, %r157;
	shl.b32 	%r1177, %r1176, 2;
	mov.u32 	%r1178, _ZZN3cub18CUB_300001_SM_10006detail6select23DeviceSelectSweepKernelINS2_10policy_hubIiNS0_8NullTypeEiLb0ELNS0_10SelectImplE0EE10Policy1000EN6thrust24THRUST_300001_SM_1000_NS6detail15normal_iteratorINSA_10device_ptrIiEEEEPS5_SF_PlNS0_13ScanTileStateIiLb1EEE16isNotZeroFunctorS5_iNS2_19streaming_context_tIlLb1EEELS6_0EEEvT0_T1_T2_T3_T4_T5_T6_T7_iT8_NS1_7vsmem_tEE19static_temp_storage;
	add.s32 	%r1179, %r1178, %r1177;
	st.shared.u32 	[%r1179], %r84;
$L__BB12_197:
	setp.eq.s32 	%p434, %r85, 0;
	@%p434 bra 	$L__BB12_199;
	sub.s32 	%r1180, %r161, %r157;
	shl.b32 	%r1181, %r1180, 2;
	mov.u32 	%r1182, _ZZN3cub18CUB_300001_SM_10006detail6select23DeviceSelectSweepKernelINS2_10policy_hubIiNS0_8NullTypeEiLb0ELNS0_10SelectImplE0EE10Policy1000EN6thrust24THRUST_300001_SM_1000_NS6detail15normal_iteratorINSA_10device_ptrIiEEEEPS5_SF_PlNS0_13ScanTileStateIiLb1EEE16isNotZeroFunctorS5_iNS2_19streaming_context_tIlLb1EEELS6_0EEEvT0_T1_T2_T3_T4_T5_T6_T7_iT8_NS1_7vsmem_tEE19static_temp_storage;
	add.s32 	%r1183, %r1182, %r1181;
	st.shared.u32 	[%r1183], %r85;
$L__BB12_199:
	setp.eq.s32 	%p435, %r86, 0;
	@%p435 bra 	$L__BB12_201;
	sub.s32 	%r1184, %r162, %r157;
	shl.b32 	%r1185, %r1184, 2;
	mov.u32 	%r1186, _ZZN3cub18CUB_300001_SM_10006detail6select23DeviceSelectSweepKernelINS2_10policy_hubIiNS0_8NullTypeEiLb0ELNS0_10SelectImplE0EE10Policy1000EN6thrust24THRUST_300001_SM_1000_NS6detail15normal_iteratorINSA_10device_ptrIiEEEEPS5_SF_PlNS0_13ScanTileStateIiLb1EEE16isNotZeroFunctorS5_iNS2_19streaming_context_tIlLb1EEELS6_0EEEvT0_T1_T2_T3_T4_T5_T6_T7_iT8_NS1_7vsmem_tEE19static_temp_storage;
	add.s32 	%r1187, %r1186, %r1185;
	st.shared.u32 	[%r1187], %r86;
$L__BB12_201:
	setp.eq.s32 	%p436, %r87, 0;
	@%p436 bra 	$L__BB12_203;
	sub.s32 	%r1188, %r163, %r157;
	shl.b32 	%r1189, %r1188, 2;
	mov.u32 	%r1190, _ZZN3cub18CUB_300001_SM_10006detail6select23DeviceSelectSweepKernelINS2_10policy_hubIiNS0_8NullTypeEiLb0ELNS0_10SelectImplE0EE10Policy1000EN6thrust24THRUST_300001_SM_1000_NS6detail15normal_iteratorINSA_10device_ptrIiEEEEPS5_SF_PlNS0_13ScanTileStateIiLb1EEE16isNotZeroFunctorS5_iNS2_19streaming_context_tIlLb1EEELS6_0EEEvT0_T1_T2_T3_T4_T5_T6_T7_iT8_NS1_7vsmem_tEE19static_temp_storage;
	add.s32 	%r1191, %r1190, %r1189;
	st.shared.u32 	[%r1191], %r87;
$L__BB12_203:
	setp.eq.s32 	%p437, %r88, 0;
	@%p437 bra 	$L__BB12_205;
	sub.s32 	%r1192, %r164, %r157;
	shl.b32 	%r1193, %r1192, 2;
	mov.u32 	%r1194, _ZZN3cub18CUB_300001_SM_10006detail6select23DeviceSelectSweepKernelINS2_10policy_hubIiNS0_8NullTypeEiLb0ELNS0_10SelectImplE0EE10Policy1000EN6thrust24THRUST_300001_SM_1000_NS6detail15normal_iteratorINSA_10device_ptrIiEEEEPS5_SF_PlNS0_13ScanTileStateIiLb1EEE16isNotZeroFunctorS5_iNS2_19streaming_context_tIlLb1EEELS6_0EEEvT0_T1_T2_T3_T4_T5_T6_T7_iT8_NS1_7vsmem_tEE19static_temp_storage;
	add.s32 	%r1195, %r1194, %r1193;
	st.shared.u32 	[%r1195], %r88;
$L__BB12_205:
	setp.eq.s32 	%p438, %r89, 0;
	@%p438 bra 	$L__BB12_207;
	sub.s32 	%r1196, %r165, %r157;
	shl.b32 	%r1197, %r1196, 2;
	mov.u32 	%r1198, _ZZN3cub18CUB_300001_SM_10006detail6select23DeviceSelectSweepKernelINS2_10policy_hubIiNS0_8NullTypeEiLb0ELNS0_10SelectImplE0EE10Policy1000EN6thrust24THRUST_300001_SM_1000_NS6detail15normal_iteratorINSA_10device_ptrIiEEEEPS5_SF_PlNS0_13ScanTileStateIiLb1EEE16isNotZeroFunctorS5_iNS2_19streaming_context_tIlLb1EEELS6_0EEEvT0_T1_T2_T3_T4_T5_T6_T7_iT8_NS1_7vsmem_tEE19static_temp_storage;
	add.s32 	%r1199, %r1198, %r1197;
	st.shared.u32 	[%r1199], %r89;
$L__BB12_207:
	setp.eq.s32 	%p439, %r90, 0;
	@%p439 bra 	$L__BB12_209;
	sub.s32 	%r1200, %r166, %r157;
	shl.b32 	%r1201, %r1200, 2;
	mov.u32 	%r1202, _ZZN3cub18CUB_300001_SM_10006detail6select23DeviceSelectSweepKernelINS2_10policy_hubIiNS0_8NullTypeEiLb0ELNS0_10SelectImplE0EE10Policy1000EN6thrust24THRUST_300001_SM_1000_NS6detail15normal_iteratorINSA_10device_ptrIiEEEEPS5_SF_PlNS0_13ScanTileStateIiLb1EEE16isNotZeroFunctorS5_iNS2_19streaming_context_tIlLb1EEELS6_0EEEvT0_T1_T2_T3_T4_T5_T6_T7_iT8_NS1_7vsmem_tEE19static_temp_storage;
	add.s32 	%r1203, %r1202, %r1201;
	st.shared.u32 	[%r1203], %r90;
$L__BB12_209:
	setp.eq.s32 	%p440, %r91, 0;
	@%p440 bra 	$L__BB12_211;
	sub.s32 	%r1204, %r167, %r157;
	shl.b32 	%r1205, %r1204, 2;
	mov.u32 	%r1206, _ZZN3cub18CUB_300001_SM_10006detail6select23DeviceSelectSweepKernelINS2_10policy_hubIiNS0_8NullTypeEiLb0ELNS0_10SelectImplE0EE10Policy1000EN6thrust24THRUST_300001_SM_1000_NS6detail15normal_iteratorINSA_10device_ptrIiEEEEPS5_SF_PlNS0_13ScanTileStateIiLb1EEE16isNotZeroFunctorS5_iNS2_19streaming_context_tIlLb1EEELS6_0EEEvT0_T1_T2_T3_T4_T5_T6_T7_iT8_NS1_7vsmem_tEE19static_temp_storage;
	add.s32 	%r1207, %r1206, %r1205;
	st.shared.u32 	[%r1207], %r91;
$L__BB12_211:
	setp.eq.s32 	%p441, %r92, 0;
	@%p441 bra 	$L__BB12_213;
	sub.s32 	%r1208, %r168, %r157;
	shl.b32 	%r1209, %r1208, 2;
	mov.u32 	%r1210, _ZZN3cub18CUB_300001_SM_10006detail6select23DeviceSelectSweepKernelINS2_10policy_hubIiNS0_8NullTypeEiLb0ELNS0_10SelectImplE0EE10Policy1000EN6thrust24THRUST_300001_SM_1000_NS6detail15normal_iteratorINSA_10device_ptrIiEEEEPS5_SF_PlNS0_13ScanTileStateIiLb1EEE16isNotZeroFunctorS5_iNS2_19streaming_context_tIlLb1EEELS6_0EEEvT0_T1_T2_T3_T4_T5_T6_T7_iT8_NS1_7vsmem_tEE19static_temp_storage;
	add.s32 	%r1211, %r1210, %r1209;
	st.shared.u32 	[%r1211], %r92;
$L__BB12_213:
	setp.eq.s32 	%p442, %r93, 0;
	@%p442 bra 	$L__BB12_215;
	sub.s32 	%r1212, %r169, %r157;
	shl.b32 	%r1213, %r1212, 2;
	mov.u32 	%r1214, _ZZN3cub18CUB_300001_SM_10006detail6select23DeviceSelectSweepKernelINS2_10policy_hubIiNS0_8NullTypeEiLb0ELNS0_10SelectImplE0EE10Policy1000EN6thrust24THRUST_300001_SM_1000_NS6detail15normal_iteratorINSA_10device_ptrIiEEEEPS5_SF_PlNS0_13ScanTileStateIiLb1EEE16isNotZeroFunctorS5_iNS2_19streaming_context_tIlLb1EEELS6_0EEEvT0_T1_T2_T3_T4_T5_T6_T7_iT8_NS1_7vsmem_tEE19static_temp_storage;
	add.s32 	%r1215, %r1214, %r1213;
	st.shared.u32 	[%r1215], %r93;
$L__BB12_215:
	setp.eq.s32 	%p443, %r94, 0;
	@%p443 bra 	$L__BB12_217;
	sub.s32 	%r1216, %r170, %r157;
	shl.b32 	%r1217, %r1216, 2;
	mov.u32 	%r1218, _ZZN3cub18CUB_300001_SM_10006detail6select23DeviceSelectSweepKernelINS2_10policy_hubIiNS0_8NullTypeEiLb0ELNS0_10SelectImplE0EE10Policy1000EN6thrust24THRUST_300001_SM_1000_NS6detail15normal_iteratorINSA_10device_ptrIiEEEEPS5_SF_PlNS0_13ScanTileStateIiLb1EEE16isNotZeroFunctorS5_iNS2_19streaming_context_tIlLb1EEELS6_0EEEvT0_T1_T2_T3_T4_T5_T6_T7_iT8_NS1_7vsmem_tEE19static_temp_storage;
	add.s32 	%r1219, %r1218, %r1217;
	st.shared.u32 	[%r1219], %r94;
$L__BB12_217:
	setp.eq.s32 	%p444, %r95, 0;
	@%p444 bra 	$L__BB12_219;
	sub.s32 	%r1220, %r171, %r157;
	shl.b32 	%r1221, %r1220, 2;
	mov.u32 	%r1222, _ZZN3cub18CUB_300001_SM_10006detail6select23DeviceSelectSweepKernelINS2_10policy_hubIiNS0_8NullTypeEiLb0ELNS0_10SelectImplE0EE10Policy1000EN6thrust24THRUST_300001_SM_1000_NS6detail15normal_iteratorINSA_10device_ptrIiEEEEPS5_SF_PlNS0_13ScanTileStateIiLb1EEE16isNotZeroFunctorS5_iNS2_19streaming_context_tIlLb1EEELS6_0EEEvT0_T1_T2_T3_T4_T5_T6_T7_iT8_NS1_7vsmem_tEE19static_temp_storage;
	add.s32 	%r1223, %r1222, %r1221;
	st.shared.u32 	[%r1223], %r95;
$L__BB12_219:
	setp.eq.s32 	%p445, %r96, 0;
	@%p445 bra 	$L__BB12_221;
	sub.s32 	%r1224, %r172, %r157;
	shl.b32 	%r1225, %r1224, 2;
	mov.u32 	%r1226, _ZZN3cub18CUB_300001_SM_10006detail6select23DeviceSelectSweepKernelINS2_10policy_hubIiNS0_8NullTypeEiLb0ELNS0_10SelectImplE0EE10Policy1000EN6thrust24THRUST_300001_SM_1000_NS6detail15normal_iteratorINSA_10device_ptrIiEEEEPS5_SF_PlNS0_13ScanTileStateIiLb1EEE16isNotZeroFunctorS5_iNS2_19streaming_context_tIlLb1EEELS6_0EEEvT0_T1_T2_T3_T4_T5_T6_T7_iT8_NS1_7vsmem_tEE19static_temp_storage;
	add.s32 	%r1227, %r1226, %r1225;
	st.shared.u32 	[%r1227], %r96;
$L__BB12_221:
	setp.eq.s32 	%p446, %r97, 0;
	@%p446 bra 	$L__BB12_223;
	sub.s32 	%r1228, %r173, %r157;
	shl.b32 	%r1229, %r1228, 2;
	mov.u32 	%r1230, _ZZN3cub18CUB_300001_SM_10006detail6select23DeviceSelectSweepKernelINS2_10policy_hubIiNS0_8NullTypeEiLb0ELNS0_10SelectImplE0EE10Policy1000EN6thrust24THRUST_300001_SM_1000_NS6detail15normal_iteratorINSA_10device_ptrIiEEEEPS5_SF_PlNS0_13ScanTileStateIiLb1EEE16isNotZeroFunctorS5_iNS2_19streaming_context_tIlLb1EEELS6_0EEEvT0_T1_T2_T3_T4_T5_T6_T7_iT8_NS1_7vsmem_tEE19static_temp_storage;
	add.s32 	%r1231, %r1230, %r1229;
	st.shared.u32 	[%r1231], %r97;
$L__BB12_223:
	bar.sync 	0;
	setp.ge.s32 	%p447, %r1496, %r158;
	@%p447 bra 	$L__BB12_545;
	ld.param.u8 	%rs4, [%rd58];
	ld.param.u64 	%rd535, [%rd58+24];
	cvta.to.global.u64 	%rd60, %rd535;
	not.b32 	%r1232, %r1496;
	add.s32 	%r174, %r158, %r1232;
	mul.hi.u32 	%r1233, %r174, -1431655765;
	shr.u32 	%r1234, %r1233, 8;
	add.s32 	%r175, %r1234, 1;
	and.b32  	%r1235, %r1234, 3;
	setp.eq.s32 	%p448, %r1235, 3;
	@%p448 bra 	$L__BB12_229;
	and.b32  	%r1236, %r175, 3;
	add.s32 	%r1495, %r157, %r1496;
	shl.b32 	%r1237, %r1496, 2;
	mov.u32 	%r1238, _ZZN3cub18CUB_300001_SM_10006detail6select23DeviceSelectSweepKernelINS2_10policy_hubIiNS0_8NullTypeEiLb0ELNS0_10SelectImplE0EE10Policy1000EN6thrust24THRUST_300001_SM_1000_NS6detail15normal_iteratorINSA_10device_ptrIiEEEEPS5_SF_PlNS0_13ScanTileStateIiLb1EEE16isNotZeroFunctorS5_iNS2_19streaming_context_tIlLb1EEELS6_0EEEvT0_T1_T2_T3_T4_T5_T6_T7_iT8_NS1_7vsmem_tEE19static_temp_storage;
	add.s32 	%r1494, %r1238, %r1237;
	neg.s32 	%r1493, %r1236;
	mad.lo.s32 	%r1496, %r1236, 384, %r1496;
$L__BB12_226:
	.pragma "nounroll";
	setp.ne.s16 	%p449, %rs4, 0;
	mov.b64 	%rd693, 0;
	@%p449 bra 	$L__BB12_228;
	ld.global.u64 	%rd693, [%rd60];
$L__BB12_228:
	cvt.s64.s32 	%rd537, %r1495;
	add.s64 	%rd538, %rd693, %rd537;
	shl.b64 	%rd539, %rd538, 2;
	add.s64 	%rd540, %rd4, %rd539;
	ld.shared.u32 	%r1239, [%r1494];
	st.global.u32 	[%rd540], %r1239;
	add.s32 	%r1495, %r1495, 384;
	add.s32 	%r1494, %r1494, 1536;
	add.s32 	%r1493, %r1493, 1;
	setp.ne.s32 	%p450, %r1493, 0;
	@%p450 bra 	$L__BB12_226;
$L__BB12_229:
	setp.lt.u32 	%p451, %r174, 1152;
	@%p451 bra 	$L__BB12_545;
	add.s32 	%r1498, %r157, %r1496;
	shl.b32 	%r1240, %r1496, 2;
	mov.u32 	%r1241, _ZZN3cub18CUB_300001_SM_10006detail6select23DeviceSelectSweepKernelINS2_10policy_hubIiNS0_8NullTypeEiLb0ELNS0_10SelectImplE0EE10Policy1000EN6thrust24THRUST_300001_SM_1000_NS6detail15normal_iteratorINSA_10device_ptrIiEEEEPS5_SF_PlNS0_13ScanTileStateIiLb1EEE16isNotZeroFunctorS5_iNS2_19streaming_context_tIlLb1EEELS6_0EEEvT0_T1_T2_T3_T4_T5_T6_T7_iT8_NS1_7vsmem_tEE19static_temp_storage;
	add.s32 	%r1242, %r1240, %r1241;
	add.s32 	%r1497, %r1242, 3072;
$L__BB12_231:
	setp.ne.s16 	%p452, %rs4, 0;
	cvt.s64.s32 	%rd63, %r1498;
	mov.b64 	%rd694, 0;
	@%p452 bra 	$L__BB12_233;
	ld.global.u64 	%rd694, [%rd60];
$L__BB12_233:
	setp.ne.s16 	%p453, %rs4, 0;
	add.s64 	%rd543, %rd694, %rd63;
	shl.b64 	%rd544, %rd543, 2;
	add.s64 	%rd545, %rd4, %rd544;
	ld.shared.u32 	%r1243, [%r1497+-3072];
	st.global.u32 	[%rd545], %r1243;
	mov.b64 	%rd695, 0;
	@%p453 bra 	$L__BB12_235;
	ld.global.u64 	%rd695, [%rd60];
$L__BB12_235:
	setp.ne.s16 	%p454, %rs4, 0;
	add.s64 	%rd547, %rd695, %rd63;
	shl.b64 	%rd548, %rd547, 2;
	add.s64 	%rd549, %rd4, %rd548;
	ld.shared.u32 	%r1244, [%r1497+-1536];
	st.global.u32 	[%rd549+1536], %r1244;
	mov.b64 	%rd696, 0;
	@%p454 bra 	$L__BB12_237;
	ld.global.u64 	%rd696, [%rd60];
$L__BB12_237:
	setp.ne.s16 	%p455, %rs4, 0;
	add.s64 	%rd551, %rd696, %rd63;
	shl.b64 	%rd552, %rd551, 2;
	add.s64 	%rd553, %rd4, %rd552;
	ld.shared.u32 	%r1245, [%r1497];
	st.global.u32 	[%rd553+3072], %r1245;
	mov.b64 	%rd697, 0;
	@%p455 bra 	$L__BB12_239;
	ld.global.u64 	%rd697, [%rd60];
$L__BB12_239:
	cvt.u32.u64 	%r1246, %rd63;
	add.s64 	%rd554, %rd697, %rd63;
	shl.b64 	%rd555, %rd554, 2;
	add.s64 	%rd556, %rd4, %rd555;
	ld.shared.u32 	%r1247, [%r1497+1536];
	st.global.u32 	[%rd556+4608], %r1247;
	add.s32 	%r1496, %r1496, 1536;
	add.s32 	%r1498, %r1246, 1536;
	add.s32 	%r1497, %r1497, 6144;
	setp.lt.s32 	%p456, %r1496, %r158;
	@%p456 bra 	$L__BB12_231;
	bra.uni 	$L__BB12_545;
$L__BB12_240:
	ld.param.u32 	%r1471, [_ZN3cub18CUB_300001_SM_10006detail6select23DeviceSelectSweepKernelINS2_10policy_hubIiNS0_8NullTypeEiLb0ELNS0_10SelectImplE0EE10Policy1000EN6thrust24THRUST_300001_SM_1000_NS6detail15normal_iteratorINSA_10device_ptrIiEEEEPS5_SF_PlNS0_13ScanTileStateIiLb1EEE16isNotZeroFunctorS5_iNS2_19streaming_context_tIlLb1EEELS6_0EEEvT0_T1_T2_T3_T4_T5_T6_T7_iT8_NS1_7vsmem_tE_param_7];
	sub.s32 	%r195, %r1471, %r2;
	setp.ne.s32 	%p32, %r1479, 0;
	@%p32 bra 	$L__BB12_381;
	ld.param.u8 	%rs30, [%rd1];
	setp.eq.s16 	%p205, %rs30, 0;
	ld.param.u64 	%rd326, [%rd1+16];
	selp.b64 	%rd327, %rd326, 0, %p205;
	cvt.u64.u32 	%rd328, %r2;
	add.s64 	%rd329, %rd327, %rd328;
	mov.u32 	%r1517, %tid.x;
	and.b32  	%r799, %r1517, 31;
	and.b32  	%r800, %r1517, 992;
	mul.lo.s32 	%r801, %r800, 15;
	or.b32  	%r197, %r801, %r799;
	setp.ge.s32 	%p206, %r197, %r195;
	cvt.u64.u32 	%rd330, %r197;
	add.s64 	%rd331, %rd329, %rd330;
	shl.b64 	%rd332, %rd331, 2;
	add.s64 	%rd102, %rd3, %rd332;
	@%p206 bra 	$L__BB12_243;
	ld.global.u32 	%r1500, [%rd102];
$L__BB12_243:
	add.s32 	%r803, %r197, 32;
	setp.ge.s32 	%p207, %r803, %r195;
	@%p207 bra 	$L__BB12_245;
	ld.global.u32 	%r1501, [%rd102+128];
$L__BB12_245:
	add.s32 	%r805, %r197, 64;
	setp.ge.s32 	%p208, %r805, %r195;
	@%p208 bra 	$L__BB12_247;
	ld.global.u32 	%r1502, [%rd102+256];
$L__BB12_247:
	add.s32 	%r807, %r197, 96;
	setp.ge.s32 	%p209, %r807, %r195;
	@%p209 bra 	$L__BB12_249;
	ld.global.u32 	%r1503, [%rd102+384];
$L__BB12_249:
	add.s32 	%r809, %r197, 128;
	setp.ge.s32 	%p210, %r809, %r195;
	@%p210 bra 	$L__BB12_251;
	ld.global.u32 	%r1504, [%rd102+512];
$L__BB12_251:
	add.s32 	%r811, %r197, 160;
	setp.ge.s32 	%p211, %r811, %r195;
	@%p211 bra 	$L__BB12_253;
	ld.global.u32 	%r1505, [%rd102+640];
$L__BB12_253:
	add.s32 	%r813, %r197, 192;
	setp.ge.s32 	%p212, %r813, %r195;
	@%p212 bra 	$L__BB12_255;
	ld.global.u32 	%r1506, [%rd102+768];
$L__BB12_255:
	add.s32 	%r815, %r197, 224;
	setp.ge.s32 	%p213, %r815, %r195;
	@%p213 bra 	$L__BB12_257;
	ld.global.u32 	%r1507, [%rd102+896];
$L__BB12_257:
	add.s32 	%r817, %r197, 256;
	setp.ge.s32 	%p214, %r817, %r195;
	@%p214 bra 	$L__BB12_259;
	ld.global.u32 	%r1508, [%rd102+1024];
$L__BB12_259:
	add.s32 	%r819, %r197, 288;
	setp.ge.s32 	%p215, %r819, %r195;
	@%p215 bra 	$L__BB12_261;
	ld.global.u32 	%r1509, [%rd102+1152];
$L__BB12_261:
	add.s32 	%r821, %r197, 320;
	setp.ge.s32 	%p216, %r821, %r195;
	@%p216 bra 	$L__BB12_263;
	ld.global.u32 	%r1510, [%rd102+1280];
$L__BB12_263:
	add.s32 	%r823, %r197, 352;
	setp.ge.s32 	%p217, %r823, %r195;
	@%p217 bra 	$L__BB12_265;
	ld.global.u32 	%r1511, [%rd102+1408];
$L__BB12_265:
	add.s32 	%r825, %r197, 384;
	setp.ge.s32 	%p218, %r825, %r195;
	@%p218 bra 	$L__BB12_267;
	ld.global.u32 	%r1512, [%rd102+1536];
$L__BB12_267:
	add.s32 	%r827, %r197, 416;
	setp.ge.s32 	%p219, %r827, %r195;
	@%p219 bra 	$L__BB12_269;
	ld.global.u32 	%r1513, [%rd102+1664];
$L__BB12_269:
	add.s32 	%r829, %r197, 448;
	setp.ge.s32 	%p220, %r829, %r195;
	@%p220 bra 	$L__BB12_271;
	ld.global.u32 	%r1514, [%rd102+1792];
$L__BB12_271:
	// begin inline asm
	mov.u32 %r830, %laneid;
	// end inline asm
	shr.u32 	%r229, %r1517, 5;
	mad.lo.s32 	%r861, %r229, 480, %r830;
	shl.b32 	%r862, %r861, 2;
	mov.u32 	%r863, _ZZN3cub18CUB_300001_SM_10006detail6select23DeviceSelectSweepKernelINS2_10policy_hubIiNS0_8NullTypeEiLb0ELNS0_10SelectImplE0EE10Policy1000EN6thrust24THRUST_300001_SM_1000_NS6detail15normal_iteratorINSA_10device_ptrIiEEEEPS5_SF_PlNS0_13ScanTileStateIiLb1EEE16isNotZeroFunctorS5_iNS2_19streaming_context_tIlLb1EEELS6_0EEEvT0_T1_T2_T3_T4_T5_T6_T7_iT8_NS1_7vsmem_tEE19static_temp_storage;
	add.s32 	%r864, %r863, %r862;
	st.shared.u32 	[%r864], %r1500;
	st.shared.u32 	[%r864+128], %r1501;
	st.shared.u32 	[%r864+256], %r1502;
	st.shared.u32 	[%r864+384], %r1503;
	st.shared.u32 	[%r864+512], %r1504;
	st.shared.u32 	[%r864+640], %r1505;
	st.shared.u32 	[%r864+768], %r1506;
	st.shared.u32 	[%r864+896], %r1507;
	st.shared.u32 	[%r864+1024], %r1508;
	st.shared.u32 	[%r864+1152], %r1509;
	st.shared.u32 	[%r864+1280], %r1510;
	st.shared.u32 	[%r864+1408], %r1511;
	st.shared.u32 	[%r864+1536], %r1512;
	st.shared.u32 	[%r864+1664], %r1513;
	st.shared.u32 	[%r864+1792], %r1514;
	bar.warp.sync 	-1;
	mad.lo.s32 	%r865, %r830, 56, %r864;
	ld.shared.u32 	%r866, [%r865];
	ld.shared.u32 	%r867, [%r865+4];
	ld.shared.u32 	%r868, [%r865+8];
	ld.shared.u32 	%r869, [%r865+12];
	ld.shared.u32 	%r870, [%r865+16];
	ld.shared.u32 	%r871, [%r865+20];
	ld.shared.u32 	%r872, [%r865+24];
	ld.shared.u32 	%r873, [%r865+28];
	ld.shared.u32 	%r874, [%r865+32];
	ld.shared.u32 	%r875, [%r865+36];
	ld.shared.u32 	%r876, [%r865+40];
	ld.shared.u32 	%r877, [%r865+44];
	ld.shared.u32 	%r878, [%r865+48];
	ld.shared.u32 	%r879, [%r865+52];
	ld.shared.u32 	%r880, [%r865+56];
	mul.lo.s32 	%r881, %r1517, 15;
	setp.ge.s32 	%p221, %r881, %r195;
	setp.ne.s32 	%p222, %r866, 0;
	or.pred  	%p1, %p221, %p222;
	selp.u32 	%r245, 1, 0, %p1;
	add.s32 	%r882, %r881, 1;
	setp.ge.s32 	%p223, %r882, %r195;
	setp.ne.s32 	%p224, %r867, 0;
	or.pred  	%p2, %p223, %p224;
	selp.u32 	%r883, 1, 0, %p2;
	add.s32 	%r884, %r881, 2;
	setp.ge.s32 	%p225, %r884, %r195;
	setp.ne.s32 	%p226, %r868, 0;
	or.pred  	%p3, %p225, %p226;
	selp.u32 	%r885, 1, 0, %p3;
	add.s32 	%r886, %r881, 3;
	setp.ge.s32 	%p227, %r886, %r195;
	setp.ne.s32 	%p228, %r869, 0;
	or.pred  	%p4, %p227, %p228;
	selp.u32 	%r887, 1, 0, %p4;
	add.s32 	%r888, %r881, 4;
	setp.ge.s32 	%p229, %r888, %r195;
	setp.ne.s32 	%p230, %r870, 0;
	or.pred  	%p5, %p229, %p230;
	selp.u32 	%r889, 1, 0, %p5;
	add.s32 	%r890, %r881, 5;
	setp.ge.s32 	%p231, %r890, %r195;
	setp.ne.s32 	%p232, %r871, 0;
	or.pred  	%p6, %p231, %p232;
	selp.u32 	%r891, 1, 0, %p6;
	add.s32 	%r892, %r881, 6;
	setp.ge.s32 	%p233, %r892, %r195;
	setp.ne.s32 	%p234, %r872, 0;
	or.pred  	%p7, %p233, %p234;
	selp.u32 	%r893, 1, 0, %p7;
	add.s32 	%r894, %r881, 7;
	setp.ge.s32 	%p235, %r894, %r195;
	setp.ne.s32 	%p236, %r873, 0;
	or.pred  	%p8, %p235, %p236;
	selp.u32 	%r895, 1, 0, %p8;
	add.s32 	%r896, %r881, 8;
	setp.ge.s32 	%p237, %r896, %r195;
	setp.ne.s32 	%p238, %r874, 0;
	or.pred  	%p9, %p237, %p238;
	selp.u32 	%r897, 1, 0, %p9;
	add.s32 	%r898, %r881, 9;
	setp.ge.s32 	%p239, %r898, %r195;
	setp.ne.s32 	%p240, %r875, 0;
	or.pred  	%p10, %p239, %p240;
	selp.u32 	%r899, 1, 0, %p10;
	add.s32 	%r900, %r881, 10;
	setp.ge.s32 	%p241, %r900, %r195;
	setp.ne.s32 	%p242, %r876, 0;
	or.pred  	%p11, %p241, %p242;
	selp.u32 	%r901, 1, 0, %p11;
	add.s32 	%r902, %r881, 11;
	setp.ge.s32 	%p243, %r902, %r195;
	setp.ne.s32 	%p244, %r877, 0;
	or.pred  	%p12, %p243, %p244;
	selp.u32 	%r903, 1, 0, %p12;
	add.s32 	%r904, %r881, 12;
	setp.ge.s32 	%p245, %r904, %r195;
	setp.ne.s32 	%p246, %r878, 0;
	or.pred  	%p13, %p245, %p246;
	selp.u32 	%r905, 1, 0, %p13;
	add.s32 	%r906, %r881, 13;
	setp.ge.s32 	%p247, %r906, %r195;
	setp.ne.s32 	%p248, %r879, 0;
	or.pred  	%p14, %p247, %p248;
	selp.u32 	%r907, 1, 0, %p14;
	add.s32 	%r908, %r881, 14;
	setp.ge.s32 	%p249, %r908, %r195;
	setp.ne.s32 	%p250, %r880, 0;
	or.pred  	%p15, %p249, %p250;
	selp.u32 	%r909, 1, 0, %p15;
	bar.sync 	0;
	add.s32 	%r246, %r883, %r245;
	add.s32 	%r247, %r246, %r885;
	add.s32 	%r248, %r247, %r887;
	add.s32 	%r249, %r248, %r889;
	add.s32 	%r250, %r249, %r891;
	add.s32 	%r251, %r250, %r893;
	add.s32 	%r252, %r251, %r895;
	add.s32 	%r253, %r252, %r897;
	add.s32 	%r254, %r253, %r899;
	add.s32 	%r255, %r254, %r901;
	add.s32 	%r256, %r255, %r903;
	add.s32 	%r257, %r256, %r905;
	add.s32 	%r258, %r257, %r907;
	add.s32 	%r835, %r258, %r909;
	mov.b32 	%r833, 1;
	mov.b32 	%r858, 0;
	mov.b32 	%r860, -1;
	// begin inline asm
	{  .reg .s32 r0;  .reg .pred p;  shfl.sync.up.b32 r0|p, %r835, %r833, %r858, %r860;  @p add.s32 r0, r0, %r835;  mov.s32 %r831, r0;}
	// end inline asm
	mov.b32 	%r839, 2;
	// begin inline asm
	{  .reg .s32 r0;  .reg .pred p;  shfl.sync.up.b32 r0|p, %r831, %r839, %r858, %r860;  @p add.s32 r0, r0, %r831;  mov.s32 %r837, r0;}
	// end inline asm
	mov.b32 	%r845, 4;
	// begin inline asm
	{  .reg .s32 r0;  .reg .pred p;  shfl.sync.up.b32 r0|p, %r837, %r845, %r858, %r860;  @p add.s32 r0, r0, %r837;  mov.s32 %r843, r0;}
	// end inline asm
	mov.b32 	%r851, 8;
	// begin inline asm
	{  .reg .s32 r0;  .reg .pred p;  shfl.sync.up.b32 r0|p, %r843, %r851, %r858, %r860;  @p add.s32 r0, r0, %r843;  mov.s32 %r849, r0;}
	// end inline asm
	mov.b32 	%r857, 16;
	// begin inline asm
	{  .reg .s32 r0;  .reg .pred p;  shfl.sync.up.b32 r0|p, %r849, %r857, %r858, %r860;  @p add.s32 r0, r0, %r849;  mov.s32 %r855, r0;}
	// end inline asm
	setp.ne.s32 	%p251, %r830, 31;
	@%p251 bra 	$L__BB12_273;
	shl.b32 	%r910, %r229, 2;
	mov.u32 	%r911, _ZZN3cub18CUB_300001_SM_10006detail6select23DeviceSelectSweepKernelINS2_10policy_hubIiNS0_8NullTypeEiLb0ELNS0_10SelectImplE0EE10Policy1000EN6thrust24THRUST_300001_SM_1000_NS6detail15normal_iteratorINSA_10device_ptrIiEEEEPS5_SF_PlNS0_13ScanTileStateIiLb1EEE16isNotZeroFunctorS5_iNS2_19streaming_context_tIlLb1EEELS6_0EEEvT0_T1_T2_T3_T4_T5_T6_T7_iT8_NS1_7vsmem_tEE19static_temp_storage;
	add.s32 	%r912, %r911, %r910;
	st.shared.u32 	[%r912], %r855;
$L__BB12_273:
	mov.u64 	%rd103, %rd207;
	bar.sync 	0;
	ld.shared.v4.u32 	{%r261, %r262, %r263, %r264}, [_ZZN3cub18CUB_300001_SM_10006detail6select23DeviceSelectSweepKernelINS2_10policy_hubIiNS0_8NullTypeEiLb0ELNS0_10SelectImplE0EE10Policy1000EN6thrust24THRUST_300001_SM_1000_NS6detail15normal_iteratorINSA_10device_ptrIiEEEEPS5_SF_PlNS0_13ScanTileStateIiLb1EEE16isNotZeroFunctorS5_iNS2_19streaming_context_tIlLb1EEELS6_0EEEvT0_T1_T2_T3_T4_T5_T6_T7_iT8_NS1_7vsmem_tEE19static_temp_storage];
	add.s32 	%r913, %r262, %r261;
	setp.eq.s32 	%p252, %r229, 2;
	selp.b32 	%r914, %r913, %r261, %p252;
	add.s32 	%r915, %r913, %r263;
	setp.eq.s32 	%p253, %r229, 3;
	selp.b32 	%r916, %r915, %r914, %p253;
	add.s32 	%r917, %r915, %r264;
	setp.eq.s32 	%p254, %r229, 4;
	selp.b32 	%r918, %r917, %r916, %p254;
	ld.shared.v4.u32 	{%r265, %r266, %r267, %r268}, [_ZZN3cub18CUB_300001_SM_10006detail6select23DeviceSelectSweepKernelINS2_10policy_hubIiNS0_8NullTypeEiLb0ELNS0_10SelectImplE0EE10Policy1000EN6thrust24THRUST_300001_SM_1000_NS6detail15normal_iteratorINSA_10device_ptrIiEEEEPS5_SF_PlNS0_13ScanTileStateIiLb1EEE16isNotZeroFunctorS5_iNS2_19streaming_context_tIlLb1EEELS6_0EEEvT0_T1_T2_T3_T4_T5_T6_T7_iT8_NS1_7vsmem_tEE19static_temp_storage+16];
	add.s32 	%r919, %r917, %r265;
	setp.eq.s32 	%p255, %r229, 5;
	selp.b32 	%r920, %r919, %r918, %p255;
	add.s32 	%r921, %r919, %r266;
	setp.eq.s32 	%p256, %r229, 6;
	selp.b32 	%r922, %r921, %r920, %p256;
	add.s32 	%r923, %r921, %r267;
	setp.eq.s32 	%p257, %r229, 7;
	selp.b32 	%r924, %r923, %r922, %p257;
	add.s32 	%r925, %r923, %r268;
	setp.eq.s32 	%p258, %r229, 8;
	selp.b32 	%r926, %r925, %r924, %p258;
	ld.shared.v4.u32 	{%r269, %r270, %r271, %r272}, [_ZZN3cub18CUB_300001_SM_10006detail6select23DeviceSelectSweepKernelINS2_10policy_hubIiNS0_8NullTypeEiLb0ELNS0_10SelectImplE0EE10Policy1000EN6thrust24THRUST_300001_SM_1000_NS6detail15normal_iteratorINSA_10device_ptrIiEEEEPS5_SF_PlNS0_13ScanTileStateIiLb1EEE16isNotZeroFunctorS5_iNS2_19streaming_context_tIlLb1EEELS6_0EEEvT0_T1_T2_T3_T4_T5_T6_T7_iT8_NS1_7vsmem_tEE19static_temp_storage+32];
	add.s32 	%r927, %r925, %r269;
	setp.eq.s32 	%p259, %r229, 9;
	selp.b32 	%r928, %r927, %r926, %p259;
	add.s32 	%r929, %r927, %r270;
	setp.eq.s32 	%p260, %r229, 10;
	selp.b32 	%r930, %r929, %r928, %p260;
	add.s32 	%r931, %r929, %r271;
	setp.eq.s32 	%p261, %r229, 11;
	selp.b32 	%r932, %r931, %r930, %p261;
	setp.lt.u32 	%p262, %r1517, 32;
	selp.b32 	%r933, 0, %r932, %p262;
	setp.eq.s32 	%p263, %r830, 0;
	sub.s32 	%r934, %r855, %r835;
	selp.b32 	%r935, 0, %r934, %p263;
	add.s32 	%r273, %r933, %r935;
	add.s32 	%r274, %r273, %r245;
	add.s32 	%r275, %r246, %r273;
	add.s32 	%r276, %r247, %r273;
	add.s32 	%r277, %r248, %r273;
	add.s32 	%r278, %r249, %r273;
	add.s32 	%r279, %r250, %r273;
	add.s32 	%r280, %r251, %r273;
	add.s32 	%r281, %r252, %r273;
	add.s32 	%r282, %r253, %r273;
	add.s32 	%r283, %r254, %r273;
	add.s32 	%r284, %r255, %r273;
	add.s32 	%r285, %r256, %r273;
	add.s32 	%r286, %r257, %r273;
	add.s32 	%r287, %r258, %r273;
	add.s32 	%r936, %r195, %r272;
	add.s32 	%r937, %r936, %r931;
	add.s32 	%r1556, %r937, -5760;
	setp.gt.s32 	%p264, %r1556, 384;
	@%p264 bra 	$L__BB12_334;
	ld.param.u8 	%rs5, [%rd103];
	ld.param.u64 	%rd333, [%rd103+24];
	cvta.to.global.u64 	%rd104, %rd333;
	setp.lt.s32 	%p265, %r273, %r1556;
	and.pred  	%p266, %p1, %p265;
	@%p266 bra 	$L__BB12_275;
	bra.uni 	$L__BB12_278;
$L__BB12_275:
	setp.ne.s16 	%p267, %rs5, 0;
	mov.b64 	%rd720, 0;
	@%p267 bra 	$L__BB12_277;
	ld.global.u64 	%rd720, [%rd104];
$L__BB12_277:
	cvt.s64.s32 	%rd335, %r273;
	add.s64 	%rd336, %rd720, %rd335;
	shl.b64 	%rd337, %rd336, 2;
	add.s64 	%rd338, %rd4, %rd337;
	st.global.u32 	[%rd338], %r866;
$L__BB12_278:
	setp.ge.s32 	%p268, %r274, %r1556;
	not.pred 	%p269, %p2;
	or.pred  	%p270, %p269, %p268;
	@%p270 bra 	$L__BB12_282;
	setp.ne.s16 	%p271, %rs5, 0;
	mov.b64 	%rd721, 0;
	@%p271 bra 	$L__BB12_281;
	ld.global.u64 	%rd721, [%rd104];
$L__BB12_281:
	cvt.s64.s32 	%rd340, %r274;
	add.s64 	%rd341, %rd721, %rd340;
	shl.b64 	%rd342, %rd341, 2;
	add.s64 	%rd343, %rd4, %rd342;
	st.global.u32 	[%rd343], %r867;
$L__BB12_282:
	setp.ge.s32 	%p272, %r275, %r1556;
	not.pred 	%p273, %p3;
	or.pred  	%p274, %p273, %p272;
	@%p274 bra 	$L__BB12_286;
	setp.ne.s16 	%p275, %rs5, 0;
	mov.b64 	%rd722, 0;
	@%p275 bra 	$L__BB12_285;
	ld.global.u64 	%rd722, [%rd104];
$L__BB12_285:
	cvt.s64.s32 	%rd345, %r275;
	add.s64 	%rd346, %rd722, %rd345;
	shl.b64 	%rd347, %rd346, 2;
	add.s64 	%rd348, %rd4, %rd347;
	st.global.u32 	[%rd348], %r868;
$L__BB12_286:
	setp.ge.s32 	%p276, %r276, %r1556;
	not.pred 	%p277, %p4;
	or.pred  	%p278, %p277, %p276;
	@%p278 bra 	$L__BB12_290;
	setp.ne.s16 	%p279, %rs5, 0;
	mov.b64 	%rd723, 0;
	@%p279 bra 	$L__BB12_289;
	ld.global.u64 	%rd723, [%rd104];
$L__BB12_289:
	cvt.s64.s32 	%rd350, %r276;
	add.s64 	%rd351, %rd723, %rd350;
	shl.b64 	%rd352, %rd351, 2;
	add.s64 	%rd353, %rd4, %rd352;
	st.global.u32 	[%rd353], %r869;
$L__BB12_290:
	setp.ge.s32 	%p280, %r277, %r1556;
	not.pred 	%p281, %p5;
	or.pred  	%p282, %p281, %p280;
	@%p282 bra 	$L__BB12_294;
	setp.ne.s16 	%p283, %rs5, 0;
	mov.b64 	%rd724, 0;
	@%p283 bra 	$L__BB12_293;
	ld.global.u64 	%rd724, [%rd104];
$L__BB12_293:
	cvt.s64.s32 	%rd355, %r277;
	add.s64 	%rd356, %rd724, %rd355;
	shl.b64 	%rd357, %rd356, 2;
	add.s64 	%rd358, %rd4, %rd357;
	st.global.u32 	[%rd358], %r870;
$L__BB12_294:
	setp.ge.s32 	%p284, %r278, %r1556;
	not.pred 	%p285, %p6;
	or.pred  	%p286, %p285, %p284;
	@%p286 bra 	$L__BB12_298;
	setp.ne.s16 	%p287, %rs5, 0;
	mov.b64 	%rd725, 0;
	@%p287 bra 	$L__BB12_297;
	ld.global.u64 	%rd725, [%rd104];
$L__BB12_297:
	cvt.s64.s32 	%rd360, %r278;
	add.s64 	%rd361, %rd725, %rd360;
	shl.b64 	%rd362, %rd361, 2;
	add.s64 	%rd363, %rd4, %rd362;
	st.global.u32 	[%rd363], %r871;
$L__BB12_298:
	setp.ge.s32 	%p288, %r279, %r1556;
	not.pred 	%p289, %p7;
	or.pred  	%p290, %p289, %p288;
	@%p290 bra 	$L__BB12_302;
	setp.ne.s16 	%p291, %rs5, 0;
	mov.b64 	%rd726, 0;
	@%p291 bra 	$L__BB12_301;
	ld.global.u64 	%rd726, [%rd104];
$L__BB12_301:
	cvt.s64.s32 	%rd365, %r279;
	add.s64 	%rd366, %rd726, %rd365;
	shl.b64 	%rd367, %rd366, 2;
	add.s64 	%rd368, %rd4, %rd367;
	st.global.u32 	[%rd368], %r872;
$L__BB12_302:
	setp.ge.s32 	%p292, %r280, %r1556;
	not.pred 	%p293, %p8;
	or.pred  	%p294, %p293, %p292;
	@%p294 bra 	$L__BB12_306;
	setp.ne.s16 	%p295, %rs5, 0;
	mov.b64 	%rd727, 0;
	@%p295 bra 	$L__BB12_305;
	ld.global.u64 	%rd727, [%rd104];
$L__BB12_305:
	cvt.s64.s32 	%rd370, %r280;
	add.s64 	%rd371, %rd727, %rd370;
	shl.b64 	%rd372, %rd371, 2;
	add.s64 	%rd373, %rd4, %rd372;
	st.global.u32 	[%rd373], %r873;
$L__BB12_306:
	setp.ge.s32 	%p296, %r281, %r1556;
	not.pred 	%p297, %p9;
	or.pred  	%p298, %p297, %p296;
	@%p298 bra 	$L__BB12_310;
	setp.ne.s16 	%p299, %rs5, 0;
	mov.b64 	%rd728, 0;
	@%p299 bra 	$L__BB12_309;
	ld.global.u64 	%rd728, [%rd104];
$L__BB12_309:
	cvt.s64.s32 	%rd375, %r281;
	add.s64 	%rd376, %rd728, %rd375;
	shl.b64 	%rd377, %rd376, 2;
	add.s64 	%rd378, %rd4, %rd377;
	st.global.u32 	[%rd378], %r874;
$L__BB12_310:
	setp.ge.s32 	%p300, %r282, %r1556;
	not.pred 	%p301, %p10;
	or.pred  	%p302, %p301, %p300;
	@%p302 bra 	$L__BB12_314;
	setp.ne.s16 	%p303, %rs5, 0;
	mov.b64 	%rd729, 0;
	@%p303 bra 	$L__BB12_313;
	ld.global.u64 	%rd729, [%rd104];
$L__BB12_313:
	cvt.s64.s32 	%rd380, %r282;
	add.s64 	%rd381, %rd729, %rd380;
	shl.b64 	%rd382, %rd381, 2;
	add.s64 	%rd383, %rd4, %rd382;
	st.global.u32 	[%rd383], %r875;
$L__BB12_314:
	setp.ge.s32 	%p304, %r283, %r1556;
	not.pred 	%p305, %p11;
	or.pred  	%p306, %p305, %p304;
	@%p306 bra 	$L__BB12_318;
	setp.ne.s16 	%p307, %rs5, 0;
	mov.b64 	%rd730, 0;
	@%p307 bra 	$L__BB12_317;
	ld.global.u64 	%rd730, [%rd104];
$L__BB12_317:
	cvt.s64.s32 	%rd385, %r283;
	add.s64 	%rd386, %rd730, %rd385;
	shl.b64 	%rd387, %rd386, 2;
	add.s64 	%rd388, %rd4, %rd387;
	st.global.u32 	[%rd388], %r876;
$L__BB12_318:
	setp.ge.s32 	%p308, %r284, %r1556;
	not.pred 	%p309, %p12;
	or.pred  	%p310, %p309, %p308;
	@%p310 bra 	$L__BB12_322;
	setp.ne.s16 	%p311, %rs5, 0;
	mov.b64 	%rd731, 0;
	@%p311 bra 	$L__BB12_321;
	ld.global.u64 	%rd731, [%rd104];
$L__BB12_321:
	cvt.s64.s32 	%rd390, %r284;
	add.s64 	%rd391, %rd731, %rd390;
	shl.b64 	%rd392, %rd391, 2;
	add.s64 	%rd393, %rd4, %rd392;
	st.global.u32 	[%rd393], %r877;
$L__BB12_322:
	setp.ge.s32 	%p312, %r285, %r1556;
	not.pred 	%p313, %p13;
	or.pred  	%p314, %p313, %p312;
	@%p314 bra 	$L__BB12_326;
	setp.ne.s16 	%p315, %rs5, 0;
	mov.b64 	%rd732, 0;
	@%p315 bra 	$L__BB12_325;
	ld.global.u64 	%rd732, [%rd104];
$L__BB12_325:
	cvt.s64.s32 	%rd395, %r285;
	add.s64 	%rd396, %rd732, %rd395;
	shl.b64 	%rd397, %rd396, 2;
	add.s64 	%rd398, %rd4, %rd397;
	st.global.u32 	[%rd398], %r878;
$L__BB12_326:
	setp.ge.s32 	%p316, %r286, %r1556;
	not.pred 	%p317, %p14;
	or.pred  	%p318, %p317, %p316;
	@%p318 bra 	$L__BB12_330;
	setp.ne.s16 	%p319, %rs5, 0;
	mov.b64 	%rd733, 0;
	@%p319 bra 	$L__BB12_329;
	ld.global.u64 	%rd733, [%rd104];
$L__BB12_329:
	cvt.s64.s32 	%rd400, %r286;
	add.s64 	%rd401, %rd733, %rd400;
	shl.b64 	%rd402, %rd401, 2;
	add.s64 	%rd403, %rd4, %rd402;
	st.global.u32 	[%rd403], %r879;
$L__BB12_330:
	setp.ge.s32 	%p320, %r287, %r1556;
	not.pred 	%p321, %p15;
	or.pred  	%p322, %p321, %p320;
	@%p322 bra 	$L__BB12_537;
	setp.ne.s16 	%p323, %rs5, 0;
	mov.b64 	%rd734, 0;
	@%p323 bra 	$L__BB12_333;
	ld.global.u64 	%rd734, [%rd104];
$L__BB12_333:
	cvt.s64.s32 	%rd405, %r287;
	add.s64 	%rd406, %rd734, %rd405;
	shl.b64 	%rd407, %rd406, 2;
	add.s64 	%rd408, %rd4, %rd407;
	st.global.u32 	[%rd408], %r880;
	bra.uni 	$L__BB12_537;
$L__BB12_334:
	bar.sync 	0;
	not.pred 	%p324, %p1;
	@%p324 bra 	$L__BB12_336;
	shl.b32 	%r938, %r273, 2;
	mov.u32 	%r939, _ZZN3cub18CUB_300001_SM_10006detail6select23DeviceSelectSweepKernelINS2_10policy_hubIiNS0_8NullTypeEiLb0ELNS0_10SelectImplE0EE10Policy1000EN6thrust24THRUST_300001_SM_1000_NS6detail15normal_iteratorINSA_10device_ptrIiEEEEPS5_SF_PlNS0_13ScanTileStateIiLb1EEE16isNotZeroFunctorS5_iNS2_19streaming_context_tIlLb1EEELS6_0EEEvT0_T1_T2_T3_T4_T5_T6_T7_iT8_NS1_7vsmem_tEE19static_temp_storage;
	add.s32 	%r940, %r939, %r938;
	st.shared.u32 	[%r940], %r866;
$L__BB12_336:
	not.pred 	%p325, %p2;
	@%p325 bra 	$L__BB12_338;
	shl.b32 	%r941, %r274, 2;
	mov.u32 	%r942, _ZZN3cub18CUB_300001_SM_10006detail6select23DeviceSelectSweepKernelINS2_10policy_hubIiNS0_8NullTypeEiLb0ELNS0_10SelectImplE0EE10Policy1000EN6thrust24THRUST_300001_SM_1000_NS6detail15normal_iteratorINSA_10device_ptrIiEEEEPS5_SF_PlNS0_13ScanTileStateIiLb1EEE16isNotZeroFunctorS5_iNS2_19streaming_context_tIlLb1EEELS6_0EEEvT0_T1_T2_T3_T4_T5_T6_T7_iT8_NS1_7vsmem_tEE19static_temp_storage;
	add.s32 	%r943, %r942, %r941;
	st.shared.u32 	[%r943], %r867;
$L__BB12_338:
	not.pred 	%p326, %p3;
	@%p326 bra 	$L__BB12_340;
	shl.b32 	%r944, %r275, 2;
	mov.u32 	%r945, _ZZN3cub18CUB_300001_SM_10006detail6select23DeviceSelectSweepKernelINS2_10policy_hubIiNS0_8NullTypeEiLb0ELNS0_10SelectImplE0EE10Policy1000EN6thrust24THRUST_300001_SM_1000_NS6detail15normal_iteratorINSA_10device_ptrIiEEEEPS5_SF_PlNS0_13ScanTileStateIiLb1EEE16isNotZeroFunctorS5_iNS2_19streaming_context_tIlLb1EEELS6_0EEEvT0_T1_T2_T3_T4_T5_T6_T7_iT8_NS1_7vsmem_tEE19static_temp_storage;
	add.s32 	%r946, %r945, %r944;
	st.shared.u32 	[%r946], %r868;
$L__BB12_340:
	not.pred 	%p327, %p4;
	@%p327 bra 	$L__BB12_342;
	shl.b32 	%r947, %r276, 2;
	mov.u32 	%r948, _ZZN3cub18CUB_300001_SM_10006detail6select23DeviceSelectSweepKernelINS2_10policy_hubIiNS0_8NullTypeEiLb0ELNS0_10SelectImplE0EE10Policy1000EN6thrust24THRUST_300001_SM_1000_NS6detail15normal_iteratorINSA_10device_ptrIiEEEEPS5_SF_PlNS0_13ScanTileStateIiLb1EEE16isNotZeroFunctorS5_iNS2_19streaming_context_tIlLb1EEELS6_0EEEvT0_T1_T2_T3_T4_T5_T6_T7_iT8_NS1_7vsmem_tEE19static_temp_storage;
	add.s32 	%r949, %r948, %r947;
	st.shared.u32 	[%r949], %r869;
$L__BB12_342:
	not.pred 	%p328, %p5;
	@%p328 bra 	$L__BB12_344;
	shl.b32 	%r950, %r277, 2;
	mov.u32 	%r951, _ZZN3cub18CUB_300001_SM_10006detail6select23DeviceSelectSweepKernelINS2_10policy_hubIiNS0_8NullTypeEiLb0ELNS0_10SelectImplE0EE10Policy1000EN6thrust24THRUST_300001_SM_1000_NS6detail15normal_iteratorINSA_10device_ptrIiEEEEPS5_SF_PlNS0_13ScanTileStateIiLb1EEE16isNotZeroFunctorS5_iNS2_19streaming_context_tIlLb1EEELS6_0EEEvT0_T1_T2_T3_T4_T5_T6_T7_iT8_NS1_7vsmem_tEE19static_temp_storage;
	add.s32 	%r952, %r951, %r950;
	st.shared.u32 	[%r952], %r870;
$L__BB12_344:
	not.pred 	%p329, %p6;
	@%p329 bra 	$L__BB12_346;
	shl.b32 	%r953, %r278, 2;
	mov.u32 	%r954, _ZZN3cub18CUB_300001_SM_10006detail6select23DeviceSelectSweepKernelINS2_10policy_hubIiNS0_8NullTypeEiLb0ELNS0_10SelectImplE0EE10Policy1000EN6thrust24THRUST_300001_SM_1000_NS6detail15normal_iteratorINSA_10device_ptrIiEEEEPS5_SF_PlNS0_13ScanTileStateIiLb1EEE16isNotZeroFunctorS5_iNS2_19streaming_context_tIlLb1EEELS6_0EEEvT0_T1_T2_T3_T4_T5_T6_T7_iT8_NS1_7vsmem_tEE19static_temp_storage;
	add.s32 	%r955, %r954, %r953;
	st.shared.u32 	[%r955], %r871;
$L__BB12_346:
	not.pred 	%p330, %p7;
	@%p330 bra 	$L__BB12_348;
	shl.b32 	%r956, %r279, 2;
	mov.u32 	%r957, _ZZN3cub18CUB_300001_SM_10006detail6select23DeviceSelectSweepKernelINS2_10policy_hubIiNS0_8NullTypeEiLb0ELNS0_10SelectImplE0EE10Policy1000EN6thrust24THRUST_300001_SM_1000_NS6detail15normal_iteratorINSA_10device_ptrIiEEEEPS5_SF_PlNS0_13ScanTileStateIiLb1EEE16isNotZeroFunctorS5_iNS2_19streaming_context_tIlLb1EEELS6_0EEEvT0_T1_T2_T3_T4_T5_T6_T7_iT8_NS1_7vsmem_tEE19static_temp_storage;
	add.s32 	%r958, %r957, %r956;
	st.shared.u32 	[%r958], %r872;
$L__BB12_348:
	not.pred 	%p331, %p8;
	@%p331 bra 	$L__BB12_350;
	shl.b32 	%r959, %r280, 2;
	mov.u32 	%r960, _ZZN3cub18CUB_300001_SM_10006detail6select23DeviceSelectSweepKernelINS2_10policy_hubIiNS0_8NullTypeEiLb0ELNS0_10SelectImplE0EE10Policy1000EN6thrust24THRUST_300001_SM_1000_NS6detail15normal_iteratorINSA_10device_ptrIiEEEEPS5_SF_PlNS0_13ScanTileStateIiLb1EEE16isNotZeroFunctorS5_iNS2_19streaming_context_tIlLb1EEELS6_0EEEvT0_T1_T2_T3_T4_T5_T6_T7_iT8_NS1_7vsmem_tEE19static_temp_storage;
	add.s32 	%r961, %r960, %r959;
	st.shared.u32 	[%r961], %r873;
$L__BB12_350:
	not.pred 	%p332, %p9;
	@%p332 bra 	$L__BB12_352;
	shl.b32 	%r962, %r281, 2;
	mov.u32 	%r963, _ZZN3cub18CUB_300001_SM_10006detail6select23DeviceSelectSweepKernelINS2_10policy_hubIiNS0_8NullTypeEiLb0ELNS0_10SelectImplE0EE10Policy1000EN6thrust24THRUST_300001_SM_1000_NS6detail15normal_iteratorINSA_10device_ptrIiEEEEPS5_SF_PlNS0_13ScanTileStateIiLb1EEE16isNotZeroFunctorS5_iNS2_19streaming_context_tIlLb1EEELS6_0EEEvT0_T1_T2_T3_T4_T5_T6_T7_iT8_NS1_7vsmem_tEE19static_temp_storage;
	add.s32 	%r964, %r963, %r962;
	st.shared.u32 	[%r964], %r874;
$L__BB12_352:
	not.pred 	%p333, %p10;
	@%p333 bra 	$L__BB12_354;
	shl.b32 	%r965, %r282, 2;
	mov.u32 	%r966, _ZZN3cub18CUB_300001_SM_10006detail6select23DeviceSelectSweepKernelINS2_10policy_hubIiNS0_8NullTypeEiLb0ELNS0_10SelectImplE0EE10Policy1000EN6thrust24THRUST_300001_SM_1000_NS6detail15normal_iteratorINSA_10device_ptrIiEEEEPS5_SF_PlNS0_13ScanTileStateIiLb1EEE16isNotZeroFunctorS5_iNS2_19streaming_context_tIlLb1EEELS6_0EEEvT0_T1_T2_T3_T4_T5_T6_T7_iT8_NS1_7vsmem_tEE19static_temp_storage;
	add.s32 	%r967, %r966, %r965;
	st.shared.u32 	[%r967], %r875;
$L__BB12_354:
	not.pred 	%p334, %p11;
	@%p334 bra 	$L__BB12_356;
	shl.b32 	%r968, %r283, 2;
	mov.u32 	%r969, _ZZN3cub18CUB_300001_SM_10006detail6select23DeviceSelectSweepKernelINS2_10policy_hubIiNS0_8NullTypeEiLb0ELNS0_10SelectImplE0EE10Policy1000EN6thrust24THRUST_300001_SM_1000_NS6detail15normal_iteratorINSA_10device_ptrIiEEEEPS5_SF_PlNS0_13ScanTileStateIiLb1EEE16isNotZeroFunctorS5_iNS2_19streaming_context_tIlLb1EEELS6_0EEEvT0_T1_T2_T3_T4_T5_T6_T7_iT8_NS1_7vsmem_tEE19static_temp_storage;
	add.s32 	%r970, %r969, %r968;
	st.shared.u32 	[%r970], %r876;
$L__BB12_356:
	not.pred 	%p335, %p12;
	@%p335 bra 	$L__BB12_358;
	shl.b32 	%r971, %r284, 2;
	mov.u32 	%r972, _ZZN3cub18CUB_300001_SM_10006detail6select23DeviceSelectSweepKernelINS2_10policy_hubIiNS0_8NullTypeEiLb0ELNS0_10SelectImplE0EE10Policy1000EN6thrust24THRUST_300001_SM_1000_NS6detail15normal_iteratorINSA_10device_ptrIiEEEEPS5_SF_PlNS0_13ScanTileStateIiLb1EEE16isNotZeroFunctorS5_iNS2_19streaming_context_tIlLb1EEELS6_0EEEvT0_T1_T2_T3_T4_T5_T6_T7_iT8_NS1_7vsmem_tEE19static_temp_storage;
	add.s32 	%r973, %r972, %r971;
	st.shared.u32 	[%r973], %r877;
$L__BB12_358:
	not.pred 	%p336, %p13;
	@%p336 bra 	$L__BB12_360;
	shl.b32 	%r974, %r285, 2;
	mov.u32 	%r975, _ZZN3cub18CUB_300001_SM_10006detail6select23DeviceSelectSweepKernelINS2_10policy_hubIiNS0_8NullTypeEiLb0ELNS0_10SelectImplE0EE10Policy1000EN6thrust24THRUST_300001_SM_1000_NS6detail15normal_iteratorINSA_10device_ptrIiEEEEPS5_SF_PlNS0_13ScanTileStateIiLb1EEE16isNotZeroFunctorS5_iNS2_19streaming_context_tIlLb1EEELS6_0EEEvT0_T1_T2_T3_T4_T5_T6_T7_iT8_NS1_7vsmem_tEE19static_temp_storage;
	add.s32 	%r976, %r975, %r974;
	st.shared.u32 	[%r976], %r878;
$L__BB12_360:
	not.pred 	%p337, %p14;
	@%p337 bra 	$L__BB12_362;
	shl.b32 	%r977, %r286, 2;
	mov.u32 	%r978, _ZZN3cub18CUB_300001_SM_10006detail6select23DeviceSelectSweepKernelINS2_10policy_hubIiNS0_8NullTypeEiLb0ELNS0_10SelectImplE0EE10Policy1000EN6thrust24THRUST_300001_SM_1000_NS6detail15normal_iteratorINSA_10device_ptrIiEEEEPS5_SF_PlNS0_13ScanTileStateIiLb1EEE16isNotZeroFunctorS5_iNS2_19streaming_context_tIlLb1EEELS6_0EEEvT0_T1_T2_T3_T4_T5_T6_T7_iT8_NS1_7vsmem_tEE19static_temp_storage;
	add.s32 	%r979, %r978, %r977;
	st.shared.u32 	[%r979], %r879;
$L__BB12_362:
	not.pred 	%p338, %p15;
	@%p338 bra 	$L__BB12_364;
	shl.b32 	%r980, %r287, 2;
	mov.u32 	%r981, _ZZN3cub18CUB_300001_SM_10006detail6select23DeviceSelectSweepKernelINS2_10policy_hubIiNS0_8NullTypeEiLb0ELNS0_10SelectImplE0EE10Policy1000EN6thrust24THRUST_300001_SM_1000_NS6detail15normal_iteratorINSA_10device_ptrIiEEEEPS5_SF_PlNS0_13ScanTileStateIiLb1EEE16isNotZeroFunctorS5_iNS2_19streaming_context_tIlLb1EEELS6_0EEEvT0_T1_T2_T3_T4_T5_T6_T7_iT8_NS1_7vsmem_tEE19static_temp_storage;
	add.s32 	%r982, %r981, %r980;
	st.shared.u32 	[%r982], %r880;
$L__BB12_364:
	bar.sync 	0;
	setp.ge.u32 	%p339, %r1517, %r1556;
	@%p339 bra 	$L__BB12_537;
	ld.param.u32 	%r1473, [_ZN3cub18CUB_300001_SM_10006detail6select23DeviceSelectSweepKernelINS2_10policy_hubIiNS0_8NullTypeEiLb0ELNS0_10SelectImplE0EE10Policy1000EN6thrust24THRUST_300001_SM_1000_NS6detail15normal_iteratorINSA_10device_ptrIiEEEEPS5_SF_PlNS0_13ScanTileStateIiLb1EEE16isNotZeroFunctorS5_iNS2_19streaming_context_tIlLb1EEELS6_0EEEvT0_T1_T2_T3_T4_T5_T6_T7_iT8_NS1_7vsmem_tE_param_7];
	ld.param.u8 	%rs6, [%rd103];
	ld.param.u64 	%rd409, [%rd103+24];
	cvta.to.global.u64 	%rd105, %rd409;
	add.s32 	%r983, %r262, %r263;
	add.s32 	%r984, %r983, %r264;
	add.s32 	%r985, %r984, %r265;
	add.s32 	%r986, %r985, %r266;
	add.s32 	%r987, %r986, %r267;
	add.s32 	%r988, %r987, %r268;
	add.s32 	%r989, %r988, %r269;
	add.s32 	%r990, %r989, %r270;
	add.s32 	%r991, %r990, %r271;
	add.s32 	%r992, %r991, %r272;
	add.s32 	%r993, %r992, %r261;
	add.s32 	%r994, %r993, %r1473;
	sub.s32 	%r995, %r994, %r1517;
	add.s32 	%r289, %r995, -5761;
	mul.hi.u32 	%r996, %r289, -1431655765;
	shr.u32 	%r997, %r996, 8;
	add.s32 	%r290, %r997, 1;
	and.b32  	%r998, %r997, 3;
	setp.eq.s32 	%p340, %r998, 3;
	@%p340 bra 	$L__BB12_370;
	cvt.u64.u32 	%rd713, %r1517;
	shl.b32 	%r999, %r1517, 2;
	mov.u32 	%r1000, _ZZN3cub18CUB_300001_SM_10006detail6select23DeviceSelectSweepKernelINS2_10policy_hubIiNS0_8NullTypeEiLb0ELNS0_10SelectImplE0EE10Policy1000EN6thrust24THRUST_300001_SM_1000_NS6detail15normal_iteratorINSA_10device_ptrIiEEEEPS5_SF_PlNS0_13ScanTileStateIiLb1EEE16isNotZeroFunctorS5_iNS2_19streaming_context_tIlLb1EEELS6_0EEEvT0_T1_T2_T3_T4_T5_T6_T7_iT8_NS1_7vsmem_tEE19static_temp_storage;
	add.s32 	%r1516, %r1000, %r999;
	and.b32  	%r1001, %r290, 3;
	neg.s32 	%r1515, %r1001;
$L__BB12_367:
	.pragma "nounroll";
	setp.ne.s16 	%p341, %rs6, 0;
	mov.b64 	%rd714, 0;
	@%p341 bra 	$L__BB12_369;
	ld.global.u64 	%rd714, [%rd105];
$L__BB12_369:
	add.s64 	%rd411, %rd714, %rd713;
	shl.b64 	%rd412, %rd411, 2;
	add.s64 	%rd413, %rd4, %rd412;
	ld.shared.u32 	%r1002, [%r1516];
	st.global.u32 	[%rd413], %r1002;
	add.s64 	%rd713, %rd713, 384;
	cvt.u32.u64 	%r1517, %rd713;
	add.s32 	%r1516, %r1516, 1536;
	add.s32 	%r1515, %r1515, 1;
	setp.ne.s32 	%p342, %r1515, 0;
	@%p342 bra 	$L__BB12_367;
$L__BB12_370:
	setp.lt.u32 	%p343, %r289, 1152;
	@%p343 bra 	$L__BB12_537;
	mul.wide.u32 	%rd415, %r1517, 4;
	add.s64 	%rd111, %rd4, %rd415;
	shl.b32 	%r1003, %r1517, 2;
	mov.u32 	%r1004, _ZZN3cub18CUB_300001_SM_10006detail6select23DeviceSelectSweepKernelINS2_10policy_hubIiNS0_8NullTypeEiLb0ELNS0_10SelectImplE0EE10Policy1000EN6thrust24THRUST_300001_SM_1000_NS6detail15normal_iteratorINSA_10device_ptrIiEEEEPS5_SF_PlNS0_13ScanTileStateIiLb1EEE16isNotZeroFunctorS5_iNS2_19streaming_context_tIlLb1EEELS6_0EEEvT0_T1_T2_T3_T4_T5_T6_T7_iT8_NS1_7vsmem_tEE19static_temp_storage;
	add.s32 	%r1005, %r1003, %r1004;
	add.s32 	%r1518, %r1005, 3072;
	mov.b64 	%rd715, 0;
$L__BB12_372:
	setp.ne.s16 	%p344, %rs6, 0;
	mov.b64 	%rd716, 0;
	@%p344 bra 	$L__BB12_374;
	ld.global.u64 	%rd716, [%rd105];
$L__BB12_374:
	setp.ne.s16 	%p345, %rs6, 0;
	shl.b64 	%rd418, %rd716, 2;
	add.s64 	%rd419, %rd715, %rd418;
	add.s64 	%rd420, %rd111, %rd419;
	ld.shared.u32 	%r1006, [%r1518+-3072];
	st.global.u32 	[%rd420], %r1006;
	mov.b64 	%rd717, 0;
	@%p345 bra 	$L__BB12_376;
	ld.global.u64 	%rd717, [%rd105];
$L__BB12_376:
	setp.ne.s16 	%p346, %rs6, 0;
	shl.b64 	%rd422, %rd717, 2;
	add.s64 	%rd423, %rd715, %rd422;
	add.s64 	%rd424, %rd111, %rd423;
	ld.shared.u32 	%r1007, [%r1518+-1536];
	st.global.u32 	[%rd424+1536], %r1007;
	mov.b64 	%rd718, 0;
	@%p346 bra 	$L__BB12_378;
	ld.global.u64 	%rd718, [%rd105];
$L__BB12_378:
	setp.ne.s16 	%p347, %rs6, 0;
	shl.b64 	%rd426, %rd718, 2;
	add.s64 	%rd427, %rd715, %rd426;
	add.s64 	%rd428, %rd111, %rd427;
	ld.shared.u32 	%r1008, [%r1518];
	st.global.u32 	[%rd428+3072], %r1008;
	mov.b64 	%rd719, 0;
	@%p347 bra 	$L__BB12_380;
	ld.global.u64 	%rd719, [%rd105];
$L__BB12_380:
	shl.b64 	%rd429, %rd719, 2;
	add.s64 	%rd430, %rd715, %rd429;
	add.s64 	%rd431, %rd111, %rd430;
	ld.shared.u32 	%r1009, [%r1518+1536];
	st.global.u32 	[%rd431+4608], %r1009;
	add.s32 	%r1517, %r1517, 1536;
	add.s64 	%rd715, %rd715, 6144;
	add.s32 	%r1518, %r1518, 6144;
	setp.lt.s32 	%p348, %r1517, %r1556;
	@%p348 bra 	$L__BB12_372;
	bra.uni 	$L__BB12_537;
$L__BB12_381:
	ld.param.u8 	%rs9, [%rd1];
	setp.eq.s16 	%p33, %rs9, 0;
	ld.param.u64 	%rd210, [%rd1+16];
	selp.b64 	%rd211, %rd210, 0, %p33;
	cvt.s64.s32 	%rd212, %r2;
	add.s64 	%rd213, %rd211, %rd212;
	mov.u32 	%r1552, %tid.x;
	and.b32  	%r459, %r1552, 31;
	and.b32  	%r460, %r1552, 992;
	mul.lo.s32 	%r461, %r460, 15;
	or.b32  	%r305, %r461, %r459;
	setp.ge.s32 	%p34, %r305, %r195;
	cvt.u64.u32 	%rd214, %r305;
	add.s64 	%rd215, %rd213, %rd214;
	shl.b64 	%rd216, %rd215, 2;
	add.s64 	%rd152, %rd3, %rd216;
	@%p34 bra 	$L__BB12_383;
	ld.global.u32 	%r1520, [%rd152];
$L__BB12_383:
	add.s32 	%r463, %r305, 32;
	setp.ge.s32 	%p35, %r463, %r195;
	@%p35 bra 	$L__BB12_385;
	ld.global.u32 	%r1521, [%rd152+128];
$L__BB12_385:
	add.s32 	%r465, %r305, 64;
	setp.ge.s32 	%p36, %r465, %r195;
	@%p36 bra 	$L__BB12_387;
	ld.global.u32 	%r1522, [%rd152+256];
$L__BB12_387:
	add.s32 	%r467, %r305, 96;
	setp.ge.s32 	%p37, %r467, %r195;
	@%p37 bra 	$L__BB12_389;
	ld.global.u32 	%r1523, [%rd152+384];
$L__BB12_389:
	add.s32 	%r469, %r305, 128;
	setp.ge.s32 	%p38, %r469, %r195;
	@%p38 bra 	$L__BB12_391;
	ld.global.u32 	%r1524, [%rd152+512];
$L__BB12_391:
	add.s32 	%r471, %r305, 160;
	setp.ge.s32 	%p39, %r471, %r195;
	@%p39 bra 	$L__BB12_393;
	ld.global.u32 	%r1525, [%rd152+640];
$L__BB12_393:
	add.s32 	%r473, %r305, 192;
	setp.ge.s32 	%p40, %r473, %r195;
	@%p40 bra 	$L__BB12_395;
	ld.global.u32 	%r1526, [%rd152+768];
$L__BB12_395:
	add.s32 	%r475, %r305, 224;
	setp.ge.s32 	%p41, %r475, %r195;
	@%p41 bra 	$L__BB12_397;
	ld.global.u32 	%r1527, [%rd152+896];
$L__BB12_397:
	add.s32 	%r477, %r305, 256;
	setp.ge.s32 	%p42, %r477, %r195;
	@%p42 bra 	$L__BB12_399;
	ld.global.u32 	%r1528, [%rd152+1024];
$L__BB12_399:
	add.s32 	%r479, %r305, 288;
	setp.ge.s32 	%p43, %r479, %r195;
	@%p43 bra 	$L__BB12_401;
	ld.global.u32 	%r1529, [%rd152+1152];
$L__BB12_401:
	add.s32 	%r481, %r305, 320;
	setp.ge.s32 	%p44, %r481, %r195;
	@%p44 bra 	$L__BB12_403;
	ld.global.u32 	%r1530, [%rd152+1280];
$L__BB12_403:
	add.s32 	%r483, %r305, 352;
	setp.ge.s32 	%p45, %r483, %r195;
	@%p45 bra 	$L__BB12_405;
	ld.global.u32 	%r1531, [%rd152+1408];
$L__BB12_405:
	add.s32 	%r485, %r305, 384;
	setp.ge.s32 	%p46, %r485, %r195;
	@%p46 bra 	$L__BB12_407;
	ld.global.u32 	%r1532, [%rd152+1536];
$L__BB12_407:
	add.s32 	%r487, %r305, 416;
	setp.ge.s32 	%p47, %r487, %r195;
	@%p47 bra 	$L__BB12_409;
	ld.global.u32 	%r1533, [%rd152+1664];
$L__BB12_409:
	add.s32 	%r489, %r305, 448;
	setp.ge.s32 	%p48, %r489, %r195;
	@%p48 bra 	$L__BB12_411;
	ld.global.u32 	%r1534, [%rd152+1792];
$L__BB12_411:
	// begin inline asm
	mov.u32 %r490, %laneid;
	// end inline asm
	shr.u32 	%r337, %r1552, 5;
	mad.lo.s32 	%r521, %r337, 480, %r490;
	shl.b32 	%r522, %r521, 2;
	mov.u32 	%r523, _ZZN3cub18CUB_300001_SM_10006detail6select23DeviceSelectSweepKernelINS2_10policy_hubIiNS0_8NullTypeEiLb0ELNS0_10SelectImplE0EE10Policy1000EN6thrust24THRUST_300001_SM_1000_NS6detail15normal_iteratorINSA_10device_ptrIiEEEEPS5_SF_PlNS0_13ScanTileStateIiLb1EEE16isNotZeroFunctorS5_iNS2_19streaming_context_tIlLb1EEELS6_0EEEvT0_T1_T2_T3_T4_T5_T6_T7_iT8_NS1_7vsmem_tEE19static_temp_storage;
	add.s32 	%r524, %r523, %r522;
	st.shared.u32 	[%r524], %r1520;
	st.shared.u32 	[%r524+128], %r1521;
	st.shared.u32 	[%r524+256], %r1522;
	st.shared.u32 	[%r524+384], %r1523;
	st.shared.u32 	[%r524+512], %r1524;
	st.shared.u32 	[%r524+640], %r1525;
	st.shared.u32 	[%r524+768], %r1526;
	st.shared.u32 	[%r524+896], %r1527;
	st.shared.u32 	[%r524+1024], %r1528;
	st.shared.u32 	[%r524+1152], %r1529;
	st.shared.u32 	[%r524+1280], %r1530;
	st.shared.u32 	[%r524+1408], %r1531;
	st.shared.u32 	[%r524+1536], %r1532;
	st.shared.u32 	[%r524+1664], %r1533;
	st.shared.u32 	[%r524+1792], %r1534;
	bar.warp.sync 	-1;
	mad.lo.s32 	%r525, %r490, 56, %r524;
	ld.shared.u32 	%r526, [%r525];
	ld.shared.u32 	%r527, [%r525+4];
	ld.shared.u32 	%r528, [%r525+8];
	ld.shared.u32 	%r529, [%r525+12];
	ld.shared.u32 	%r530, [%r525+16];
	ld.shared.u32 	%r531, [%r525+20];
	ld.shared.u32 	%r532, [%r525+24];
	ld.shared.u32 	%r533, [%r525+28];
	ld.shared.u32 	%r534, [%r525+32];
	ld.shared.u32 	%r535, [%r525+36];
	ld.shared.u32 	%r536, [%r525+40];
	ld.shared.u32 	%r537, [%r525+44];
	ld.shared.u32 	%r538, [%r525+48];
	ld.shared.u32 	%r539, [%r525+52];
	ld.shared.u32 	%r540, [%r525+56];
	mul.lo.s32 	%r541, %r1552, 15;
	setp.ge.s32 	%p49, %r541, %r195;
	setp.ne.s32 	%p50, %r526, 0;
	or.pred  	%p16, %p49, %p50;
	selp.u32 	%r542, 1, 0, %p16;
	add.s32 	%r543, %r541, 1;
	setp.ge.s32 	%p51, %r543, %r195;
	setp.ne.s32 	%p52, %r527, 0;
	or.pred  	%p17, %p51, %p52;
	selp.u32 	%r544, 1, 0, %p17;
	add.s32 	%r545, %r541, 2;
	setp.ge.s32 	%p53, %r545, %r195;
	setp.ne.s32 	%p54, %r528, 0;
	or.pred  	%p18, %p53, %p54;
	selp.u32 	%r546, 1, 0, %p18;
	add.s32 	%r547, %r541, 3;
	setp.ge.s32 	%p55, %r547, %r195;
	setp.ne.s32 	%p56, %r529, 0;
	or.pred  	%p19, %p55, %p56;
	selp.u32 	%r548, 1, 0, %p19;
	add.s32 	%r549, %r541, 4;
	setp.ge.s32 	%p57, %r549, %r195;
	setp.ne.s32 	%p58, %r530, 0;
	or.pred  	%p20, %p57, %p58;
	selp.u32 	%r550, 1, 0, %p20;
	add.s32 	%r551, %r541, 5;
	setp.ge.s32 	%p59, %r551, %r195;
	setp.ne.s32 	%p60, %r531, 0;
	or.pred  	%p21, %p59, %p60;
	selp.u32 	%r552, 1, 0, %p21;
	add.s32 	%r553, %r541, 6;
	setp.ge.s32 	%p61, %r553, %r195;
	setp.ne.s32 	%p62, %r532, 0;
	or.pred  	%p22, %p61, %p62;
	selp.u32 	%r554, 1, 0, %p22;
	add.s32 	%r555, %r541, 7;
	setp.ge.s32 	%p63, %r555, %r195;
	setp.ne.s32 	%p64, %r533, 0;
	or.pred  	%p23, %p63, %p64;
	selp.u32 	%r556, 1, 0, %p23;
	add.s32 	%r557, %r541, 8;
	setp.ge.s32 	%p65, %r557, %r195;
	setp.ne.s32 	%p66, %r534, 0;
	or.pred  	%p24, %p65, %p66;
	selp.u32 	%r558, 1, 0, %p24;
	add.s32 	%r559, %r541, 9;
	setp.ge.s32 	%p67, %r559, %r195;
	setp.ne.s32 	%p68, %r535, 0;
	or.pred  	%p25, %p67, %p68;
	selp.u32 	%r560, 1, 0, %p25;
	add.s32 	%r561, %r541, 10;
	setp.ge.s32 	%p69, %r561, %r195;
	setp.ne.s32 	%p70, %r536, 0;
	or.pred  	%p26, %p69, %p70;
	selp.u32 	%r562, 1, 0, %p26;
	add.s32 	%r563, %r541, 11;
	setp.ge.s32 	%p71, %r563, %r195;
	setp.ne.s32 	%p72, %r537, 0;
	or.pred  	%p27, %p71, %p72;
	selp.u32 	%r564, 1, 0, %p27;
	add.s32 	%r565, %r541, 12;
	setp.ge.s32 	%p73, %r565, %r195;
	setp.ne.s32 	%p74, %r538, 0;
	or.pred  	%p28, %p73, %p74;
	selp.u32 	%r566, 1, 0, %p28;
	add.s32 	%r567, %r541, 13;
	setp.ge.s32 	%p75, %r567, %r195;
	setp.ne.s32 	%p76, %r539, 0;
	or.pred  	%p29, %p75, %p76;
	selp.u32 	%r568, 1, 0, %p29;
	add.s32 	%r569, %r541, 14;
	setp.ge.s32 	%p77, %r569, %r195;
	setp.ne.s32 	%p78, %r540, 0;
	or.pred  	%p30, %p77, %p78;
	selp.u32 	%r570, 1, 0, %p30;
	bar.sync 	0;
	add.s32 	%r353, %r544, %r542;
	add.s32 	%r354, %r353, %r546;
	add.s32 	%r355, %r354, %r548;
	add.s32 	%r356, %r355, %r550;
	add.s32 	%r357, %r356, %r552;
	add.s32 	%r358, %r357, %r554;
	add.s32 	%r359, %r358, %r556;
	add.s32 	%r360, %r359, %r558;
	add.s32 	%r361, %r360, %r560;
	add.s32 	%r362, %r361, %r562;
	add.s32 	%r363, %r362, %r564;
	add.s32 	%r364, %r363, %r566;
	add.s32 	%r365, %r364, %r568;
	add.s32 	%r495, %r365, %r570;
	mov.b32 	%r493, 1;
	mov.b32 	%r518, 0;
	mov.b32 	%r520, -1;
	// begin inline asm
	{  .reg .s32 r0;  .reg .pred p;  shfl.sync.up.b32 r0|p, %r495, %r493, %r518, %r520;  @p add.s32 r0, r0, %r495;  mov.s32 %r491, r0;}
	// end inline asm
	mov.b32 	%r499, 2;
	// begin inline asm
	{  .reg .s32 r0;  .reg .pred p;  shfl.sync.up.b32 r0|p, %r491, %r499, %r518, %r520;  @p add.s32 r0, r0, %r491;  mov.s32 %r497, r0;}
	// end inline asm
	mov.b32 	%r505, 4;
	// begin inline asm
	{  .reg .s32 r0;  .reg .pred p;  shfl.sync.up.b32 r0|p, %r497, %r505, %r518, %r520;  @p add.s32 r0, r0, %r497;  mov.s32 %r503, r0;}
	// end inline asm
	mov.b32 	%r511, 8;
	// begin inline asm
	{  .reg .s32 r0;  .reg .pred p;  shfl.sync.up.b32 r0|p, %r503, %r511, %r518, %r520;  @p add.s32 r0, r0, %r503;  mov.s32 %r509, r0;}
	// end inline asm
	mov.b32 	%r517, 16;
	// begin inline asm
	{  .reg .s32 r0;  .reg .pred p;  shfl.sync.up.b32 r0|p, %r509, %r517, %r518, %r520;  @p add.s32 r0, r0, %r509;  mov.s32 %r515, r0;}
	// end inline asm
	setp.ne.s32 	%p79, %r490, 31;
	@%p79 bra 	$L__BB12_413;
	shl.b32 	%r571, %r337, 2;
	mov.u32 	%r572, _ZZN3cub18CUB_300001_SM_10006detail6select23DeviceSelectSweepKernelINS2_10policy_hubIiNS0_8NullTypeEiLb0ELNS0_10SelectImplE0EE10Policy1000EN6thrust24THRUST_300001_SM_1000_NS6detail15normal_iteratorINSA_10device_ptrIiEEEEPS5_SF_PlNS0_13ScanTileStateIiLb1EEE16isNotZeroFunctorS5_iNS2_19streaming_context_tIlLb1EEELS6_0EEEvT0_T1_T2_T3_T4_T5_T6_T7_iT8_NS1_7vsmem_tEE19static_temp_storage;
	add.s32 	%r573, %r572, %r571;
	st.shared.u32 	[%r573], %r515;
$L__BB12_413:
	sub.s32 	%r574, %r515, %r495;
	bar.sync 	0;
	ld.shared.v4.u32 	{%r575, %r576, %r577, %r578}, [_ZZN3cub18CUB_300001_SM_10006detail6select23DeviceSelectSweepKernelINS2_10policy_hubIiNS0_8NullTypeEiLb0ELNS0_10SelectImplE0EE10Policy1000EN6thrust24THRUST_300001_SM_1000_NS6detail15normal_iteratorINSA_10device_ptrIiEEEEPS5_SF_PlNS0_13ScanTileStateIiLb1EEE16isNotZeroFunctorS5_iNS2_19streaming_context_tIlLb1EEELS6_0EEEvT0_T1_T2_T3_T4_T5_T6_T7_iT8_NS1_7vsmem_tEE19static_temp_storage];
	add.s32 	%r579, %r576, %r575;
	setp.eq.s32 	%p80, %r337, 2;
	selp.b32 	%r580, %r579, %r575, %p80;
	add.s32 	%r581, %r579, %r577;
	setp.eq.s32 	%p81, %r337, 3;
	selp.b32 	%r582, %r581, %r580, %p81;
	add.s32 	%r583, %r581, %r578;
	setp.eq.s32 	%p82, %r337, 4;
	selp.b32 	%r584, %r583, %r582, %p82;
	ld.shared.v4.u32 	{%r585, %r586, %r587, %r588}, [_ZZN3cub18CUB_300001_SM_10006detail6select23DeviceSelectSweepKernelINS2_10policy_hubIiNS0_8NullTypeEiLb0ELNS0_10SelectImplE0EE10Policy1000EN6thrust24THRUST_300001_SM_1000_NS6detail15normal_iteratorINSA_10device_ptrIiEEEEPS5_SF_PlNS0_13ScanTileStateIiLb1EEE16isNotZeroFunctorS5_iNS2_19streaming_context_tIlLb1EEELS6_0EEEvT0_T1_T2_T3_T4_T5_T6_T7_iT8_NS1_7vsmem_tEE19static_temp_storage+16];
	add.s32 	%r589, %r583, %r585;
	setp.eq.s32 	%p83, %r337, 5;
	selp.b32 	%r590, %r589, %r584, %p83;
	add.s32 	%r591, %r589, %r586;
	setp.eq.s32 	%p84, %r337, 6;
	selp.b32 	%r592, %r591, %r590, %p84;
	add.s32 	%r593, %r591, %r587;
	setp.eq.s32 	%p85, %r337, 7;
	selp.b32 	%r594, %r593, %r592, %p85;
	add.s32 	%r595, %r593, %r588;
	setp.eq.s32 	%p86, %r337, 8;
	selp.b32 	%r596, %r595, %r594, %p86;
	ld.shared.v4.u32 	{%r597, %r598, %r599, %r600}, [_ZZN3cub18CUB_300001_SM_10006detail6select23DeviceSelectSweepKernelINS2_10policy_hubIiNS0_8NullTypeEiLb0ELNS0_10SelectImplE0EE10Policy1000EN6thrust24THRUST_300001_SM_1000_NS6detail15normal_iteratorINSA_10device_ptrIiEEEEPS5_SF_PlNS0_13ScanTileStateIiLb1EEE16isNotZeroFunctorS5_iNS2_19streaming_context_tIlLb1EEELS6_0EEEvT0_T1_T2_T3_T4_T5_T6_T7_iT8_NS1_7vsmem_tEE19static_temp_storage+32];
	add.s32 	%r601, %r595, %r597;
	setp.eq.s32 	%p87, %r337, 9;
	selp.b32 	%r602, %r601, %r596, %p87;
	add.s32 	%r603, %r601, %r598;
	setp.eq.s32 	%p88, %r337, 10;
	selp.b32 	%r604, %r603, %r602, %p88;
	add.s32 	%r605, %r603, %r599;
	setp.eq.s32 	%p89, %r337, 11;
	selp.b32 	%r606, %r605, %r604, %p89;
	add.s32 	%r368, %r605, %r600;
	setp.gt.u32 	%p90, %r1552, 31;
	setp.lt.u32 	%p91, %r1552, 32;
	setp.eq.s32 	%p92, %r490, 0;
	selp.b32 	%r607, 0, %r574, %p92;
	add.s32 	%r1548, %r606, %r607;
	selp.b32 	%r370, %r574, %r1548, %p91;
	@%p90 bra 	$L__BB12_429;
	setp.ne.s32 	%p93, %r1552, 0;
	mul.wide.s32 	%rd217, %r1479, 8;
	add.s64 	%rd153, %rd2, %rd217;
	@%p93 bra 	$L__BB12_416;
	st.shared.u32 	[_ZZN3cub18CUB_300001_SM_10006detail6select23DeviceSelectSweepKernelINS2_10policy_hubIiNS0_8NullTypeEiLb0ELNS0_10SelectImplE0EE10Policy1000EN6thrust24THRUST_300001_SM_1000_NS6detail15normal_iteratorINSA_10device_ptrIiEEEEPS5_SF_PlNS0_13ScanTileStateIiLb1EEE16isNotZeroFunctorS5_iNS2_19streaming_context_tIlLb1EEELS6_0EEEvT0_T1_T2_T3_T4_T5_T6_T7_iT8_NS1_7vsmem_tEE19static_temp_storage+76], %r368;
	add.s64 	%rd218, %rd153, 256;
	mov.b32 	%r608, 100;
	// begin inline asm
	st.relaxed.gpu.v2.u32 [%rd218], {%r608, %r368};
	// end inline asm
$L__BB12_416:
	not.b32 	%r614, %r1552;
	add.s32 	%r1543, %r1479, %r614;
	mov.b32 	%r610, 585;
	// begin inline asm
	nanosleep.u32 %r610;
	// end inline asm
	mul.wide.s32 	%rd220, %r1543, 8;
	add.s64 	%rd221, %rd2, %rd220;
	add.s64 	%rd219, %rd221, 256;
	// begin inline asm
	ld.relaxed.gpu.v2.u32 {%r1545, %r1537}, [%rd219];
	// end inline asm
	mov.b32 	%r1538, 754;
$L__BB12_417:
	setp.eq.s32 	%p94, %r1545, 99;
	mov.b32 	%r615, -1;
	vote.sync.any.pred 	%p95, %p94, %r615;
	not.pred 	%p96, %p95;
	@%p96 bra 	$L__BB12_419;
	shr.u32 	%r380, %r1538, 1;
	mul.lo.s32 	%r794, %r1479, 16807;
	and.b32  	%r1479, %r794, 2147483647;
	sub.s32 	%r795, %r1538, %r380;
	add.s32 	%r796, %r795, 1;
	rem.u32 	%r797, %r1479, %r796;
	add.s32 	%r791, %r797, %r380;
	// begin inline asm
	nanosleep.u32 %r791;
	// end inline asm
	// begin inline asm
	ld.relaxed.gpu.v2.u32 {%r1545, %r1537}, [%rd219];
	// end inline asm
	mov.u32 	%r1538, %r380;
	bra.uni 	$L__BB12_417;
$L__BB12_419:
	setp.eq.s32 	%p97, %r1545, 101;
	mov.b32 	%r642, -1;
	vote.sync.ballot.b32 	%r644, %p97, %r642;
	// begin inline asm
	mov.u32 %r617, %lanemask_ge;
	// end inline asm
	and.b32  	%r645, %r644, %r617;
	or.b32  	%r646, %r645, -2147483648;
	add.s32 	%r647, %r646, -1;
	not.b32 	%r648, %r646;
	and.b32  	%r649, %r648, %r647;
	popc.b32 	%r621, %r649;
	mov.b32 	%r620, 1;
	// begin inline asm
	shfl.sync.down.b32 %r618, %r1537, %r620, %r621, %r642;
	// end inline asm
	setp.lt.s32 	%p99, %r490, %r621;
	selp.b32 	%r650, %r618, 0, %p99;
	add.s32 	%r624, %r650, %r1537;
	mov.b32 	%r625, 2;
	// begin inline asm
	shfl.sync.down.b32 %r623, %r624, %r625, %r621, %r642;
	// end inline asm
	add.s32 	%r385, %r490, 2;
	setp.gt.s32 	%p100, %r385, %r621;
	selp.b32 	%r651, 0, %r623, %p100;
	add.s32 	%r629, %r624, %r651;
	mov.b32 	%r630, 4;
	// begin inline asm
	shfl.sync.down.b32 %r628, %r629, %r630, %r621, %r642;
	// end inline asm
	add.s32 	%r386, %r490, 4;
	setp.gt.s32 	%p101, %r386, %r621;
	selp.b32 	%r652, 0, %r628, %p101;
	add.s32 	%r634, %r629, %r652;
	mov.b32 	%r635, 8;
	// begin inline asm
	shfl.sync.down.b32 %r633, %r634, %r635, %r621, %r642;
	// end inline asm
	add.s32 	%r387, %r490, 8;
	setp.gt.s32 	%p102, %r387, %r621;
	selp.b32 	%r653, 0, %r633, %p102;
	add.s32 	%r639, %r634, %r653;
	mov.b32 	%r640, 16;
	// begin inline asm
	shfl.sync.down.b32 %r638, %r639, %r640, %r621, %r642;
	// end inline asm
	add.s32 	%r388, %r490, 16;
	setp.gt.s32 	%p103, %r388, %r621;
	selp.b32 	%r654, 0, %r638, %p103;
	add.s32 	%r1541, %r639, %r654;
	add.s64 	%rd155, %rd2, 256;
	mov.b32 	%r1539, 754;
$L__BB12_420:
	setp.ne.s32 	%p104, %r1545, 101;
	mov.b32 	%r655, -1;
	vote.sync.all.pred 	%p105, %p104, %r655;
	not.pred 	%p106, %p105;
	@%p106 bra 	$L__BB12_425;
	shr.u32 	%r1539, %r1539, 1;
	mul.wide.s32 	%rd322, %r1543, 8;
	add.s64 	%rd323, %rd155, %rd322;
	add.s64 	%rd321, %rd323, -256;
	// begin inline asm
	ld.relaxed.gpu.v2.u32 {%r1545, %r1546}, [%rd321];
	// end inline asm
	mov.u32 	%r1547, %r1539;
$L__BB12_422:
	setp.eq.s32 	%p195, %r1545, 99;
	mov.b32 	%r745, -1;
	vote.sync.any.pred 	%p196, %p195, %r745;
	not.pred 	%p197, %p196;
	@%p197 bra 	$L__BB12_424;
	shr.u32 	%r404, %r1547, 1;
	mul.lo.s32 	%r787, %r1479, 16807;
	and.b32  	%r1479, %r787, 2147483647;
	sub.s32 	%r788, %r1547, %r404;
	add.s32 	%r789, %r788, 1;
	rem.u32 	%r790, %r1479, %r789;
	add.s32 	%r784, %r790, %r404;
	// begin inline asm
	nanosleep.u32 %r784;
	// end inline asm
	// begin inline asm
	ld.relaxed.gpu.v2.u32 {%r1545, %r1546}, [%rd321];
	// end inline asm
	mov.u32 	%r1547, %r404;
	bra.uni 	$L__BB12_422;
$L__BB12_424:
	setp.eq.s32 	%p198, %r1545, 101;
	mov.b32 	%r771, -1;
	vote.sync.ballot.b32 	%r772, %p198, %r771;
	and.b32  	%r773, %r772, %r617;
	or.b32  	%r774, %r773, -2147483648;
	add.s32 	%r775, %r774, -1;
	not.b32 	%r776, %r774;
	and.b32  	%r777, %r776, %r775;
	popc.b32 	%r750, %r777;
	mov.b32 	%r749, 1;
	// begin inline asm
	shfl.sync.down.b32 %r747, %r1546, %r749, %r750, %r771;
	// end inline asm
	setp.lt.s32 	%p200, %r490, %r750;
	selp.b32 	%r778, %r747, 0, %p200;
	add.s32 	%r753, %r778, %r1546;
	mov.b32 	%r754, 2;
	// begin inline asm
	shfl.sync.down.b32 %r752, %r753, %r754, %r750, %r771;
	// end inline asm
	setp.gt.s32 	%p201, %r385, %r750;
	selp.b32 	%r779, 0, %r752, %p201;
	add.s32 	%r758, %r753, %r779;
	mov.b32 	%r759, 4;
	// begin inline asm
	shfl.sync.down.b32 %r757, %r758, %r759, %r750, %r771;
	// end inline asm
	setp.gt.s32 	%p202, %r386, %r750;
	selp.b32 	%r780, 0, %r757, %p202;
	add.s32 	%r763, %r758, %r780;
	mov.b32 	%r764, 8;
	// begin inline asm
	shfl.sync.down.b32 %r762, %r763, %r764, %r750, %r771;
	// end inline asm
	setp.gt.s32 	%p203, %r387, %r750;
	selp.b32 	%r781, 0, %r762, %p203;
	add.s32 	%r768, %r763, %r781;
	mov.b32 	%r769, 16;
	// begin inline asm
	shfl.sync.down.b32 %r767, %r768, %r769, %r750, %r771;
	// end inline asm
	setp.gt.s32 	%p204, %r388, %r750;
	selp.b32 	%r782, 0, %r767, %p204;
	add.s32 	%r783, %r782, %r1541;
	add.s32 	%r1541, %r783, %r768;
	add.s32 	%r1543, %r1543, -32;
	bra.uni 	$L__BB12_420;
$L__BB12_425:
	setp.ne.s32 	%p107, %r1552, 0;
	@%p107 bra 	$L__BB12_427;
	add.s32 	%r658, %r1541, %r368;
	add.s64 	%rd222, %rd153, 256;
	mov.b32 	%r657, 101;
	// begin inline asm
	st.relaxed.gpu.v2.u32 [%rd222], {%r657, %r658};
	// end inline asm
	st.shared.u32 	[_ZZN3cub18CUB_300001_SM_10006detail6select23DeviceSelectSweepKernelINS2_10policy_hubIiNS0_8NullTypeEiLb0ELNS0_10SelectImplE0EE10Policy1000EN6thrust24THRUST_300001_SM_1000_NS6detail15normal_iteratorINSA_10device_ptrIiEEEEPS5_SF_PlNS0_13ScanTileStateIiLb1EEE16isNotZeroFunctorS5_iNS2_19streaming_context_tIlLb1EEELS6_0EEEvT0_T1_T2_T3_T4_T5_T6_T7_iT8_NS1_7vsmem_tEE19static_temp_storage+68], %r1541;
	st.shared.u32 	[_ZZN3cub18CUB_300001_SM_10006detail6select23DeviceSelectSweepKernelINS2_10policy_hubIiNS0_8NullTypeEiLb0ELNS0_10SelectImplE0EE10Policy1000EN6thrust24THRUST_300001_SM_1000_NS6detail15normal_iteratorINSA_10device_ptrIiEEEEPS5_SF_PlNS0_13ScanTileStateIiLb1EEE16isNotZeroFunctorS5_iNS2_19streaming_context_tIlLb1EEELS6_0EEEvT0_T1_T2_T3_T4_T5_T6_T7_iT8_NS1_7vsmem_tEE19static_temp_storage+72], %r658;
$L__BB12_427:
	setp.ne.s32 	%p108, %r490, 0;
	mov.u32 	%r1548, %r370;
	@%p108 bra 	$L__BB12_429;
	st.shared.u32 	[_ZZN3cub18CUB_300001_SM_10006detail6select23DeviceSelectSweepKernelINS2_10policy_hubIiNS0_8NullTypeEiLb0ELNS0_10SelectImplE0EE10Policy1000EN6thrust24THRUST_300001_SM_1000_NS6detail15normal_iteratorINSA_10device_ptrIiEEEEPS5_SF_PlNS0_13ScanTileStateIiLb1EEE16isNotZeroFunctorS5_iNS2_19streaming_context_tIlLb1EEELS6_0EEEvT0_T1_T2_T3_T4_T5_T6_T7_iT8_NS1_7vsmem_tEE19static_temp_storage+60], %r1541;
	mov.u32 	%r1548, %r1541;
$L__BB12_429:
	mov.u64 	%rd157, %rd207;
	bar.sync 	0;
	setp.eq.s32 	%p109, %r1552, 0;
	ld.shared.u32 	%r659, [_ZZN3cub18CUB_300001_SM_10006detail6select23DeviceSelectSweepKernelINS2_10policy_hubIiNS0_8NullTypeEiLb0ELNS0_10SelectImplE0EE10Policy1000EN6thrust24THRUST_300001_SM_1000_NS6detail15normal_iteratorINSA_10device_ptrIiEEEEPS5_SF_PlNS0_13ScanTileStateIiLb1EEE16isNotZeroFunctorS5_iNS2_19streaming_context_tIlLb1EEELS6_0EEEvT0_T1_T2_T3_T4_T5_T6_T7_iT8_NS1_7vsmem_tEE19static_temp_storage+60];
	.pragma "used_bytes_mask 65520";
	ld.shared.v4.u32 	{%r660, %r411, %r661, %r412}, [_ZZN3cub18CUB_300001_SM_10006detail6select23DeviceSelectSweepKernelINS2_10policy_hubIiNS0_8NullTypeEiLb0ELNS0_10SelectImplE0EE10Policy1000EN6thrust24THRUST_300001_SM_1000_NS6detail15normal_iteratorINSA_10device_ptrIiEEEEPS5_SF_PlNS0_13ScanTileStateIiLb1EEE16isNotZeroFunctorS5_iNS2_19streaming_context_tIlLb1EEELS6_0EEEvT0_T1_T2_T3_T4_T5_T6_T7_iT8_NS1_7vsmem_tEE19static_temp_storage+64];
	selp.b32 	%r662, 0, %r659, %p109;
	add.s32 	%r413, %r662, %r1548;
	selp.u32 	%r663, 1, 0, %p16;
	add.s32 	%r414, %r413, %r663;
	add.s32 	%r415, %r353, %r413;
	add.s32 	%r416, %r354, %r413;
	add.s32 	%r417, %r355, %r413;
	add.s32 	%r418, %r356, %r413;
	add.s32 	%r419, %r357, %r413;
	add.s32 	%r420, %r358, %r413;
	add.s32 	%r421, %r359, %r413;
	add.s32 	%r422, %r360, %r413;
	add.s32 	%r423, %r361, %r413;
	add.s32 	%r424, %r362, %r413;
	add.s32 	%r425, %r363, %r413;
	add.s32 	%r426, %r364, %r413;
	add.s32 	%r427, %r365, %r413;
	sub.s32 	%r664, 5760, %r195;
	sub.s32 	%r1556, %r661, %r664;
	sub.s32 	%r429, %r412, %r664;
	setp.gt.s32 	%p110, %r429, 384;
	@%p110 bra 	$L__BB12_490;
	ld.param.u8 	%rs7, [%rd157];
	ld.param.u64 	%rd223, [%rd157+24];
	cvta.to.global.u64 	%rd158, %rd223;
	setp.lt.s32 	%p111, %r413, %r1556;
	and.pred  	%p112, %p16, %p111;
	@%p112 bra 	$L__BB12_431;
	bra.uni 	$L__BB12_434;
$L__BB12_431:
	setp.ne.s16 	%p113, %rs7, 0;
	mov.b64 	%rd740, 0;
	@%p113 bra 	$L__BB12_433;
	ld.global.u64 	%rd740, [%rd158];
$L__BB12_433:
	cvt.s64.s32 	%rd225, %r413;
	add.s64 	%rd226, %rd740, %rd225;
	shl.b64 	%rd227, %rd226, 2;
	add.s64 	%rd228, %rd4, %rd227;
	st.global.u32 	[%rd228], %r526;
$L__BB12_434:
	setp.ge.s32 	%p114, %r414, %r1556;
	not.pred 	%p115, %p17;
	or.pred  	%p116, %p115, %p114;
	@%p116 bra 	$L__BB12_438;
	setp.ne.s16 	%p117, %rs7, 0;
	mov.b64 	%rd741, 0;
	@%p117 bra 	$L__BB12_437;
	ld.global.u64 	%rd741, [%rd158];
$L__BB12_437:
	cvt.s64.s32 	%rd230, %r414;
	add.s64 	%rd231, %rd741, %rd230;
	shl.b64 	%rd232, %rd231, 2;
	add.s64 	%rd233, %rd4, %rd232;
	st.global.u32 	[%rd233], %r527;
$L__BB12_438:
	setp.ge.s32 	%p118, %r415, %r1556;
	not.pred 	%p119, %p18;
	or.pred  	%p120, %p119, %p118;
	@%p120 bra 	$L__BB12_442;
	setp.ne.s16 	%p121, %rs7, 0;
	mov.b64 	%rd742, 0;
	@%p121 bra 	$L__BB12_441;
	ld.global.u64 	%rd742, [%rd158];
$L__BB12_441:
	cvt.s64.s32 	%rd235, %r415;
	add.s64 	%rd236, %rd742, %rd235;
	shl.b64 	%rd237, %rd236, 2;
	add.s64 	%rd238, %rd4, %rd237;
	st.global.u32 	[%rd238], %r528;
$L__BB12_442:
	setp.ge.s32 	%p122, %r416, %r1556;
	not.pred 	%p123, %p19;
	or.pred  	%p124, %p123, %p122;
	@%p124 bra 	$L__BB12_446;
	setp.ne.s16 	%p125, %rs7, 0;
	mov.b64 	%rd743, 0;
	@%p125 bra 	$L__BB12_445;
	ld.global.u64 	%rd743, [%rd158];
$L__BB12_445:
	cvt.s64.s32 	%rd240, %r416;
	add.s64 	%rd241, %rd743, %rd240;
	shl.b64 	%rd242, %rd241, 2;
	add.s64 	%rd243, %rd4, %rd242;
	st.global.u32 	[%rd243], %r529;
$L__BB12_446:
	setp.ge.s32 	%p126, %r417, %r1556;
	not.pred 	%p127, %p20;
	or.pred  	%p128, %p127, %p126;
	@%p128 bra 	$L__BB12_450;
	setp.ne.s16 	%p129, %rs7, 0;
	mov.b64 	%rd744, 0;
	@%p129 bra 	$L__BB12_449;
	ld.global.u64 	%rd744, [%rd158];
$L__BB12_449:
	cvt.s64.s32 	%rd245, %r417;
	add.s64 	%rd246, %rd744, %rd245;
	shl.b64 	%rd247, %rd246, 2;
	add.s64 	%rd248, %rd4, %rd247;
	st.global.u32 	[%rd248], %r530;
$L__BB12_450:
	setp.ge.s32 	%p130, %r418, %r1556;
	not.pred 	%p131, %p21;
	or.pred  	%p132, %p131, %p130;
	@%p132 bra 	$L__BB12_454;
	setp.ne.s16 	%p133, %rs7, 0;
	mov.b64 	%rd745, 0;
	@%p133 bra 	$L__BB12_453;
	ld.global.u64 	%rd745, [%rd158];
$L__BB12_453:
	cvt.s64.s32 	%rd250, %r418;
	add.s64 	%rd251, %rd745, %rd250;
	shl.b64 	%rd252, %rd251, 2;
	add.s64 	%rd253, %rd4, %rd252;
	st.global.u32 	[%rd253], %r531;
$L__BB12_454:
	setp.ge.s32 	%p134, %r419, %r1556;
	not.pred 	%p135, %p22;
	or.pred  	%p136, %p135, %p134;
	@%p136 bra 	$L__BB12_458;
	setp.ne.s16 	%p137, %rs7, 0;
	mov.b64 	%rd746, 0;
	@%p137 bra 	$L__BB12_457;
	ld.global.u64 	%rd746, [%rd158];
$L__BB12_457:
	cvt.s64.s32 	%rd255, %r419;
	add.s64 	%rd256, %rd746, %rd255;
	shl.b64 	%rd257, %rd256, 2;
	add.s64 	%rd258, %rd4, %rd257;
	st.global.u32 	[%rd258], %r532;
$L__BB12_458:
	setp.ge.s32 	%p138, %r420, %r1556;
	not.pred 	%p139, %p23;
	or.pred  	%p140, %p139, %p138;
	@%p140 bra 	$L__BB12_462;
	setp.ne.s16 	%p141, %rs7, 0;
	mov.b64 	%rd747, 0;
	@%p141 bra 	$L__BB12_461;
	ld.global.u64 	%rd747, [%rd158];
$L__BB12_461:
	cvt.s64.s32 	%rd260, %r420;
	add.s64 	%rd261, %rd747, %rd260;
	shl.b64 	%rd262, %rd261, 2;
	add.s64 	%rd263, %rd4, %rd262;
	st.global.u32 	[%rd263], %r533;
$L__BB12_462:
	setp.ge.s32 	%p142, %r421, %r1556;
	not.pred 	%p143, %p24;
	or.pred  	%p144, %p143, %p142;
	@%p144 bra 	$L__BB12_466;
	setp.ne.s16 	%p145, %rs7, 0;
	mov.b64 	%rd748, 0;
	@%p145 bra 	$L__BB12_465;
	ld.global.u64 	%rd748, [%rd158];
$L__BB12_465:
	cvt.s64.s32 	%rd265, %r421;
	add.s64 	%rd266, %rd748, %rd265;
	shl.b64 	%rd267, %rd266, 2;
	add.s64 	%rd268, %rd4, %rd267;
	st.global.u32 	[%rd268], %r534;
$L__BB12_466:
	setp.ge.s32 	%p146, %r422, %r1556;
	not.pred 	%p147, %p25;
	or.pred  	%p148, %p147, %p146;
	@%p148 bra 	$L__BB12_470;
	setp.ne.s16 	%p149, %rs7, 0;
	mov.b64 	%rd749, 0;
	@%p149 bra 	$L__BB12_469;
	ld.global.u64 	%rd749, [%rd158];
$L__BB12_469:
	cvt.s64.s32 	%rd270, %r422;
	add.s64 	%rd271, %rd749, %rd270;
	shl.b64 	%rd272, %rd271, 2;
	add.s64 	%rd273, %rd4, %rd272;
	st.global.u32 	[%rd273], %r535;
$L__BB12_470:
	setp.ge.s32 	%p150, %r423, %r1556;
	not.pred 	%p151, %p26;
	or.pred  	%p152, %p151, %p150;
	@%p152 bra 	$L__BB12_474;
	setp.ne.s16 	%p153, %rs7, 0;
	mov.b64 	%rd750, 0;
	@%p153 bra 	$L__BB12_473;
	ld.global.u64 	%rd750, [%rd158];
$L__BB12_473:
	cvt.s64.s32 	%rd275, %r423;
	add.s64 	%rd276, %rd750, %rd275;
	shl.b64 	%rd277, %rd276, 2;
	add.s64 	%rd278, %rd4, %rd277;
	st.global.u32 	[%rd278], %r536;
$L__BB12_474:
	setp.ge.s32 	%p154, %r424, %r1556;
	not.pred 	%p155, %p27;
	or.pred  	%p156, %p155, %p154;
	@%p156 bra 	$L__BB12_478;
	setp.ne.s16 	%p157, %rs7, 0;
	mov.b64 	%rd751, 0;
	@%p157 bra 	$L__BB12_477;
	ld.global.u64 	%rd751, [%rd158];
$L__BB12_477:
	cvt.s64.s32 	%rd280, %r424;
	add.s64 	%rd281, %rd751, %rd280;
	shl.b64 	%rd282, %rd281, 2;
	add.s64 	%rd283, %rd4, %rd282;
	st.global.u32 	[%rd283], %r537;
$L__BB12_478:
	setp.ge.s32 	%p158, %r425, %r1556;
	not.pred 	%p159, %p28;
	or.pred  	%p160, %p159, %p158;
	@%p160 bra 	$L__BB12_482;
	setp.ne.s16 	%p161, %rs7, 0;
	mov.b64 	%rd752, 0;
	@%p161 bra 	$L__BB12_481;
	ld.global.u64 	%rd752, [%rd158];
$L__BB12_481:
	cvt.s64.s32 	%rd285, %r425;
	add.s64 	%rd286, %rd752, %rd285;
	shl.b64 	%rd287, %rd286, 2;
	add.s64 	%rd288, %rd4, %rd287;
	st.global.u32 	[%rd288], %r538;
$L__BB12_482:
	setp.ge.s32 	%p162, %r426, %r1556;
	not.pred 	%p163, %p29;
	or.pred  	%p164, %p163, %p162;
	@%p164 bra 	$L__BB12_486;
	setp.ne.s16 	%p165, %rs7, 0;
	mov.b64 	%rd753, 0;
	@%p165 bra 	$L__BB12_485;
	ld.global.u64 	%rd753, [%rd158];
$L__BB12_485:
	cvt.s64.s32 	%rd290, %r426;
	add.s64 	%rd291, %rd753, %rd290;
	shl.b64 	%rd292, %rd291, 2;
	add.s64 	%rd293, %rd4, %rd292;
	st.global.u32 	[%rd293], %r539;
$L__BB12_486:
	setp.ge.s32 	%p166, %r427, %r1556;
	not.pred 	%p167, %p30;
	or.pred  	%p168, %p167, %p166;
	@%p168 bra 	$L__BB12_537;
	setp.ne.s16 	%p169, %rs7, 0;
	mov.b64 	%rd754, 0;
	@%p169 bra 	$L__BB12_489;
	ld.global.u64 	%rd754, [%rd158];
$L__BB12_489:
	cvt.s64.s32 	%rd295, %r427;
	add.s64 	%rd296, %rd754, %rd295;
	shl.b64 	%rd297, %rd296, 2;
	add.s64 	%rd298, %rd4, %rd297;
	st.global.u32 	[%rd298], %r540;
	bra.uni 	$L__BB12_537;
$L__BB12_490:
	bar.sync 	0;
	not.pred 	%p170, %p16;
	@%p170 bra 	$L__BB12_492;
	sub.s32 	%r665, %r413, %r411;
	shl.b32 	%r666, %r665, 2;
	mov.u32 	%r667, _ZZN3cub18CUB_300001_SM_10006detail6select23DeviceSelectSweepKernelINS2_10policy_hubIiNS0_8NullTypeEiLb0ELNS0_10SelectImplE0EE10Policy1000EN6thrust24THRUST_300001_SM_1000_NS6detail15normal_iteratorINSA_10device_ptrIiEEEEPS5_SF_PlNS0_13ScanTileStateIiLb1EEE16isNotZeroFunctorS5_iNS2_19streaming_context_tIlLb1EEELS6_0EEEvT0_T1_T2_T3_T4_T5_T6_T7_iT8_NS1_7vsmem_tEE19static_temp_storage;
	add.s32 	%r668, %r667, %r666;
	st.shared.u32 	[%r668], %r526;
$L__BB12_492:
	not.pred 	%p171, %p17;
	@%p171 bra 	$L__BB12_494;
	sub.s32 	%r669, %r414, %r411;
	shl.b32 	%r670, %r669, 2;
	mov.u32 	%r671, _ZZN3cub18CUB_300001_SM_10006detail6select23DeviceSelectSweepKernelINS2_10policy_hubIiNS0_8NullTypeEiLb0ELNS0_10SelectImplE0EE10Policy1000EN6thrust24THRUST_300001_SM_1000_NS6detail15normal_iteratorINSA_10device_ptrIiEEEEPS5_SF_PlNS0_13ScanTileStateIiLb1EEE16isNotZeroFunctorS5_iNS2_19streaming_context_tIlLb1EEELS6_0EEEvT0_T1_T2_T3_T4_T5_T6_T7_iT8_NS1_7vsmem_tEE19static_temp_storage;
	add.s32 	%r672, %r671, %r670;
	st.shared.u32 	[%r672], %r527;
$L__BB12_494:
	not.pred 	%p172, %p18;
	@%p172 bra 	$L__BB12_496;
	sub.s32 	%r673, %r415, %r411;
	shl.b32 	%r674, %r673, 2;
	mov.u32 	%r675, _ZZN3cub18CUB_300001_SM_10006detail6select23DeviceSelectSweepKernelINS2_10policy_hubIiNS0_8NullTypeEiLb0ELNS0_10SelectImplE0EE10Policy1000EN6thrust24THRUST_300001_SM_1000_NS6detail15normal_iteratorINSA_10device_ptrIiEEEEPS5_SF_PlNS0_13ScanTileStateIiLb1EEE16isNotZeroFunctorS5_iNS2_19streaming_context_tIlLb1EEELS6_0EEEvT0_T1_T2_T3_T4_T5_T6_T7_iT8_NS1_7vsmem_tEE19static_temp_storage;
	add.s32 	%r676, %r675, %r674;
	st.shared.u32 	[%r676], %r528;
$L__BB12_496:
	not.pred 	%p173, %p19;
	@%p173 bra 	$L__BB12_498;
	sub.s32 	%r677, %r416, %r411;
	shl.b32 	%r678, %r677, 2;
	mov.u32 	%r679, _ZZN3cub18CUB_300001_SM_10006detail6select23DeviceSelectSweepKernelINS2_10policy_hubIiNS0_8NullTypeEiLb0ELNS0_10SelectImplE0EE10Policy1000EN6thrust24THRUST_300001_SM_1000_NS6detail15normal_iteratorINSA_10device_ptrIiEEEEPS5_SF_PlNS0_13ScanTileStateIiLb1EEE16isNotZeroFunctorS5_iNS2_19streaming_context_tIlLb1EEELS6_0EEEvT0_T1_T2_T3_T4_T5_T6_T7_iT8_NS1_7vsmem_tEE19static_temp_storage;
	add.s32 	%r680, %r679, %r678;
	st.shared.u32 	[%r680], %r529;
$L__BB12_498:
	not.pred 	%p174, %p20;
	@%p174 bra 	$L__BB12_500;
	sub.s32 	%r681, %r417, %r411;
	shl.b32 	%r682, %r681, 2;
	mov.u32 	%r683, _ZZN3cub18CUB_300001_SM_10006detail6select23DeviceSelectSweepKernelINS2_10policy_hubIiNS0_8NullTypeEiLb0ELNS0_10SelectImplE0EE10Policy1000EN6thrust24THRUST_300001_SM_1000_NS6detail15normal_iteratorINSA_10device_ptrIiEEEEPS5_SF_PlNS0_13ScanTileStateIiLb1EEE16isNotZeroFunctorS5_iNS2_19streaming_context_tIlLb1EEELS6_0EEEvT0_T1_T2_T3_T4_T5_T6_T7_iT8_NS1_7vsmem_tEE19static_temp_storage;
	add.s32 	%r684, %r683, %r682;
	st.shared.u32 	[%r684], %r530;
$L__BB12_500:
	not.pred 	%p175, %p21;
	@%p175 bra 	$L__BB12_502;
	sub.s32 	%r685, %r418, %r411;
	shl.b32 	%r686, %r685, 2;
	mov.u32 	%r687, _ZZN3cub18CUB_300001_SM_10006detail6select23DeviceSelectSweepKernelINS2_10policy_hubIiNS0_8NullTypeEiLb0ELNS0_10SelectImplE0EE10Policy1000EN6thrust24THRUST_300001_SM_1000_NS6detail15normal_iteratorINSA_10device_ptrIiEEEEPS5_SF_PlNS0_13ScanTileStateIiLb1EEE16isNotZeroFunctorS5_iNS2_19streaming_context_tIlLb1EEELS6_0EEEvT0_T1_T2_T3_T4_T5_T6_T7_iT8_NS1_7vsmem_tEE19static_temp_storage;
	add.s32 	%r688, %r687, %r686;
	st.shared.u32 	[%r688], %r531;
$L__BB12_502:
	not.pred 	%p176, %p22;
	@%p176 bra 	$L__BB12_504;
	sub.s32 	%r689, %r419, %r411;
	shl.b32 	%r690, %r689, 2;
	mov.u32 	%r691, _ZZN3cub18CUB_300001_SM_10006detail6select23DeviceSelectSweepKernelINS2_10policy_hubIiNS0_8NullTypeEiLb0ELNS0_10SelectImplE0EE10Policy1000EN6thrust24THRUST_300001_SM_1000_NS6detail15normal_iteratorINSA_10device_ptrIiEEEEPS5_SF_PlNS0_13ScanTileStateIiLb1EEE16isNotZeroFunctorS5_iNS2_19streaming_context_tIlLb1EEELS6_0EEEvT0_T1_T2_T3_T4_T5_T6_T7_iT8_NS1_7vsmem_tEE19static_temp_storage;
	add.s32 	%r692, %r691, %r690;
	st.shared.u32 	[%r692], %r532;
$L__BB12_504:
	not.pred 	%p177, %p23;
	@%p177 bra 	$L__BB12_506;
	sub.s32 	%r693, %r420, %r411;
	shl.b32 	%r694, %r693, 2;
	mov.u32 	%r695, _ZZN3cub18CUB_300001_SM_10006detail6select23DeviceSelectSweepKernelINS2_10policy_hubIiNS0_8NullTypeEiLb0ELNS0_10SelectImplE0EE10Policy1000EN6thrust24THRUST_300001_SM_1000_NS6detail15normal_iteratorINSA_10device_ptrIiEEEEPS5_SF_PlNS0_13ScanTileStateIiLb1EEE16isNotZeroFunctorS5_iNS2_19streaming_context_tIlLb1EEELS6_0EEEvT0_T1_T2_T3_T4_T5_T6_T7_iT8_NS1_7vsmem_tEE19static_temp_storage;
	add.s32 	%r696, %r695, %r694;
	st.shared.u32 	[%r696], %r533;
$L__BB12_506:
	not.pred 	%p178, %p24;
	@%p178 bra 	$L__BB12_508;
	sub.s32 	%r697, %r421, %r411;
	shl.b32 	%r698, %r697, 2;
	mov.u32 	%r699, _ZZN3cub18CUB_300001_SM_10006detail6select23DeviceSelectSweepKernelINS2_10policy_hubIiNS0_8NullTypeEiLb0ELNS0_10SelectImplE0EE10Policy1000EN6thrust24THRUST_300001_SM_1000_NS6detail15normal_iteratorINSA_10device_ptrIiEEEEPS5_SF_PlNS0_13ScanTileStateIiLb1EEE16isNotZeroFunctorS5_iNS2_19streaming_context_tIlLb1EEELS6_0EEEvT0_T1_T2_T3_T4_T5_T6_T7_iT8_NS1_7vsmem_tEE19static_temp_storage;
	add.s32 	%r700, %r699, %r698;
	st.shared.u32 	[%r700], %r534;
$L__BB12_508:
	not.pred 	%p179, %p25;
	@%p179 bra 	$L__BB12_510;
	sub.s32 	%r701, %r422, %r411;
	shl.b32 	%r702, %r701, 2;
	mov.u32 	%r703, _ZZN3cub18CUB_300001_SM_10006detail6select23DeviceSelectSweepKernelINS2_10policy_hubIiNS0_8NullTypeEiLb0ELNS0_10SelectImplE0EE10Policy1000EN6thrust24THRUST_300001_SM_1000_NS6detail15normal_iteratorINSA_10device_ptrIiEEEEPS5_SF_PlNS0_13ScanTileStateIiLb1EEE16isNotZeroFunctorS5_iNS2_19streaming_context_tIlLb1EEELS6_0EEEvT0_T1_T2_T3_T4_T5_T6_T7_iT8_NS1_7vsmem_tEE19static_temp_storage;
	add.s32 	%r704, %r703, %r702;
	st.shared.u32 	[%r704], %r535;
$L__BB12_510:
	not.pred 	%p180, %p26;
	@%p180 bra 	$L__BB12_512;
	sub.s32 	%r705, %r423, %r411;
	shl.b32 	%r706, %r705, 2;
	mov.u32 	%r707, _ZZN3cub18CUB_300001_SM_10006detail6select23DeviceSelectSweepKernelINS2_10policy_hubIiNS0_8NullTypeEiLb0ELNS0_10SelectImplE0EE10Policy1000EN6thrust24THRUST_300001_SM_1000_NS6detail15normal_iteratorINSA_10device_ptrIiEEEEPS5_SF_PlNS0_13ScanTileStateIiLb1EEE16isNotZeroFunctorS5_iNS2_19streaming_context_tIlLb1EEELS6_0EEEvT0_T1_T2_T3_T4_T5_T6_T7_iT8_NS1_7vsmem_tEE19static_temp_storage;
	add.s32 	%r708, %r707, %r706;
	st.shared.u32 	[%r708], %r536;
$L__BB12_512:
	not.pred 	%p181, %p27;
	@%p181 bra 	$L__BB12_514;
	sub.s32 	%r709, %r424, %r411;
	shl.b32 	%r710, %r709, 2;
	mov.u32 	%r711, _ZZN3cub18CUB_300001_SM_10006detail6select23DeviceSelectSweepKernelINS2_10policy_hubIiNS0_8NullTypeEiLb0ELNS0_10SelectImplE0EE10Policy1000EN6thrust24THRUST_300001_SM_1000_NS6detail15normal_iteratorINSA_10device_ptrIiEEEEPS5_SF_PlNS0_13ScanTileStateIiLb1EEE16isNotZeroFunctorS5_iNS2_19streaming_context_tIlLb1EEELS6_0EEEvT0_T1_T2_T3_T4_T5_T6_T7_iT8_NS1_7vsmem_tEE19static_temp_storage;
	add.s32 	%r712, %r711, %r710;
	st.shared.u32 	[%r712], %r537;
$L__BB12_514:
	not.pred 	%p182, %p28;
	@%p182 bra 	$L__BB12_516;
	sub.s32 	%r713, %r425, %r411;
	shl.b32 	%r714, %r713, 2;
	mov.u32 	%r715, _ZZN3cub18CUB_300001_SM_10006detail6select23DeviceSelectSweepKernelINS2_10policy_hubIiNS0_8NullTypeEiLb0ELNS0_10SelectImplE0EE10Policy1000EN6thrust24THRUST_300001_SM_1000_NS6detail15normal_iteratorINSA_10device_ptrIiEEEEPS5_SF_PlNS0_13ScanTileStateIiLb1EEE16isNotZeroFunctorS5_iNS2_19streaming_context_tIlLb1EEELS6_0EEEvT0_T1_T2_T3_T4_T5_T6_T7_iT8_NS1_7vsmem_tEE19static_temp_storage;
	add.s32 	%r716, %r715, %r714;
	st.shared.u32 	[%r716], %r538;
$L__BB12_516:
	not.pred 	%p183, %p29;
	@%p183 bra 	$L__BB12_518;
	sub.s32 	%r717, %r426, %r411;
	shl.b32 	%r718, %r717, 2;
	mov.u32 	%r719, _ZZN3cub18CUB_300001_SM_10006detail6select23DeviceSelectSweepKernelINS2_10policy_hubIiNS0_8NullTypeEiLb0ELNS0_10SelectImplE0EE10Policy1000EN6thrust24THRUST_300001_SM_1000_NS6detail15normal_iteratorINSA_10device_ptrIiEEEEPS5_SF_PlNS0_13ScanTileStateIiLb1EEE16isNotZeroFunctorS5_iNS2_19streaming_context_tIlLb1EEELS6_0EEEvT0_T1_T2_T3_T4_T5_T6_T7_iT8_NS1_7vsmem_tEE19static_temp_storage;
	add.s32 	%r720, %r719, %r718;
	st.shared.u32 	[%r720], %r539;
$L__BB12_518:
	not.pred 	%p184, %p30;
	@%p184 bra 	$L__BB12_520;
	sub.s32 	%r721, %r427, %r411;
	shl.b32 	%r722, %r721, 2;
	mov.u32 	%r723, _ZZN3cub18CUB_300001_SM_10006detail6select23DeviceSelectSweepKernelINS2_10policy_hubIiNS0_8NullTypeEiLb0ELNS0_10SelectImplE0EE10Policy1000EN6thrust24THRUST_300001_SM_1000_NS6detail15normal_iteratorINSA_10device_ptrIiEEEEPS5_SF_PlNS0_13ScanTileStateIiLb1EEE16isNotZeroFunctorS5_iNS2_19streaming_context_tIlLb1EEELS6_0EEEvT0_T1_T2_T3_T4_T5_T6_T7_iT8_NS1_7vsmem_tEE19static_temp_storage;
	add.s32 	%r724, %r723, %r722;
	st.shared.u32 	[%r724], %r540;
$L__BB12_520:
	bar.sync 	0;
	setp.ge.s32 	%p185, %r1552, %r429;
	@%p185 bra 	$L__BB12_537;
	ld.param.u32 	%r1472, [_ZN3cub18CUB_300001_SM_10006detail6select23DeviceSelectSweepKernelINS2_10policy_hubIiNS0_8NullTypeEiLb0ELNS0_10SelectImplE0EE10Policy1000EN6thrust24THRUST_300001_SM_1000_NS6detail15normal_iteratorINSA_10device_ptrIiEEEEPS5_SF_PlNS0_13ScanTileStateIiLb1EEE16isNotZeroFunctorS5_iNS2_19streaming_context_tIlLb1EEELS6_0EEEvT0_T1_T2_T3_T4_T5_T6_T7_iT8_NS1_7vsmem_tE_param_7];
	ld.param.u8 	%rs8, [%rd157];
	ld.param.u64 	%rd299, [%rd157+24];
	cvta.to.global.u64 	%rd159, %rd299;
	add.s32 	%r725, %r412, %r1472;
	add.s32 	%r726, %r1552, %r2;
	sub.s32 	%r727, %r725, %r726;
	add.s32 	%r430, %r727, -5761;
	mul.hi.u32 	%r728, %r430, -1431655765;
	shr.u32 	%r729, %r728, 8;
	add.s32 	%r431, %r729, 1;
	and.b32  	%r730, %r729, 3;
	setp.eq.s32 	%p186, %r730, 3;
	@%p186 bra 	$L__BB12_526;
	and.b32  	%r731, %r431, 3;
	add.s32 	%r1551, %r411, %r1552;
	shl.b32 	%r732, %r1552, 2;
	mov.u32 	%r733, _ZZN3cub18CUB_300001_SM_10006detail6select23DeviceSelectSweepKernelINS2_10policy_hubIiNS0_8NullTypeEiLb0ELNS0_10SelectImplE0EE10Policy1000EN6thrust24THRUST_300001_SM_1000_NS6detail15normal_iteratorINSA_10device_ptrIiEEEEPS5_SF_PlNS0_13ScanTileStateIiLb1EEE16isNotZeroFunctorS5_iNS2_19streaming_context_tIlLb1EEELS6_0EEEvT0_T1_T2_T3_T4_T5_T6_T7_iT8_NS1_7vsmem_tEE19static_temp_storage;
	add.s32 	%r1550, %r733, %r732;
	neg.s32 	%r1549, %r731;
	mad.lo.s32 	%r1552, %r731, 384, %r1552;
$L__BB12_523:
	.pragma "nounroll";
	setp.ne.s16 	%p187, %rs8, 0;
	mov.b64 	%rd735, 0;
	@%p187 bra 	$L__BB12_525;
	ld.global.u64 	%rd735, [%rd159];
$L__BB12_525:
	cvt.s64.s32 	%rd301, %r1551;
	add.s64 	%rd302, %rd735, %rd301;
	shl.b64 	%rd303, %rd302, 2;
	add.s64 	%rd304, %rd4, %rd303;
	ld.shared.u32 	%r734, [%r1550];
	st.global.u32 	[%rd304], %r734;
	add.s32 	%r1551, %r1551, 384;
	add.s32 	%r1550, %r1550, 1536;
	add.s32 	%r1549, %r1549, 1;
	setp.ne.s32 	%p188, %r1549, 0;
	@%p188 bra 	$L__BB12_523;
$L__BB12_526:
	setp.lt.u32 	%p189, %r430, 1152;
	@%p189 bra 	$L__BB12_537;
	add.s32 	%r1554, %r411, %r1552;
	shl.b32 	%r735, %r1552, 2;
	mov.u32 	%r736, _ZZN3cub18CUB_300001_SM_10006detail6select23DeviceSelectSweepKernelINS2_10policy_hubIiNS0_8NullTypeEiLb0ELNS0_10SelectImplE0EE10Policy1000EN6thrust24THRUST_300001_SM_1000_NS6detail15normal_iteratorINSA_10device_ptrIiEEEEPS5_SF_PlNS0_13ScanTileStateIiLb1EEE16isNotZeroFunctorS5_iNS2_19streaming_context_tIlLb1EEELS6_0EEEvT0_T1_T2_T3_T4_T5_T6_T7_iT8_NS1_7vsmem_tEE19static_temp_storage;
	add.s32 	%r737, %r735, %r736;
	add.s32 	%r1553, %r737, 3072;
$L__BB12_528:
	setp.ne.s16 	%p190, %rs8, 0;
	cvt.s64.s32 	%rd162, %r1554;
	mov.b64 	%rd736, 0;
	@%p190 bra 	$L__BB12_530;
	ld.global.u64 	%rd736, [%rd159];
$L__BB12_530:
	setp.ne.s16 	%p191, %rs8, 0;
	add.s64 	%rd307, %rd736, %rd162;
	shl.b64 	%rd308, %rd307, 2;
	add.s64 	%rd309, %rd4, %rd308;
	ld.shared.u32 	%r738, [%r1553+-3072];
	st.global.u32 	[%rd309], %r738;
	mov.b64 	%rd737, 0;
	@%p191 bra 	$L__BB12_532;
	ld.global.u64 	%rd737, [%rd159];
$L__BB12_532:
	setp.ne.s16 	%p192, %rs8, 0;
	add.s64 	%rd311, %rd737, %rd162;
	shl.b64 	%rd312, %rd311, 2;
	add.s64 	%rd313, %rd4, %rd312;
	ld.shared.u32 	%r739, [%r1553+-1536];
	st.global.u32 	[%rd313+1536], %r739;
	mov.b64 	%rd738, 0;
	@%p192 bra 	$L__BB12_534;
	ld.global.u64 	%rd738, [%rd159];
$L__BB12_534:
	setp.ne.s16 	%p193, %rs8, 0;
	add.s64 	%rd315, %rd738, %rd162;
	shl.b64 	%rd316, %rd315, 2;
	add.s64 	%rd317, %rd4, %rd316;
	ld.shared.u32 	%r740, [%r1553];
	st.global.u32 	[%rd317+3072], %r740;
	mov.b64 	%rd739, 0;
	@%p193 bra 	$L__BB12_536;
	ld.global.u64 	%rd739, [%rd159];
$L__BB12_536:
	cvt.u32.u64 	%r741, %rd162;
	add.s64 	%rd318, %rd739, %rd162;
	shl.b64 	%rd319, %rd318, 2;
	add.s64 	%rd320, %rd4, %rd319;
	ld.shared.u32 	%r742, [%r1553+1536];
	st.global.u32 	[%rd320+4608], %r742;
	add.s32 	%r1552, %r1552, 1536;
	add.s32 	%r1554, %r741, 1536;
	add.s32 	%r1553, %r1553, 6144;
	setp.lt.s32 	%p194, %r1552, %r429;
	@%p194 bra 	$L__BB12_528;
$L__BB12_537:
	mov.u32 	%r1010, %tid.x;
	setp.ne.s32 	%p349, %r1010, 0;
	@%p349 bra 	$L__BB12_545;
	mov.u64 	%rd201, %rd207;
	ld.param.u8 	%rs51, [%rd201+1];
	setp.eq.s16 	%p350, %rs51, 0;
	@%p350 bra 	$L__BB12_542;
	ld.param.u8 	%rs52, [%rd201];
	setp.ne.s16 	%p351, %rs52, 0;
	mov.b64 	%rd755, 0;
	@%p351 bra 	$L__BB12_541;
	ld.param.u64 	%rd433, [%rd201+24];
	cvta.to.global.u64 	%rd434, %rd433;
	ld.global.u64 	%rd755, [%rd434];
$L__BB12_541:
	ld.param.u64 	%rd670, [_ZN3cub18CUB_300001_SM_10006detail6select23DeviceSelectSweepKernelINS2_10policy_hubIiNS0_8NullTypeEiLb0ELNS0_10SelectImplE0EE10Policy1000EN6thrust24THRUST_300001_SM_1000_NS6detail15normal_iteratorINSA_10device_ptrIiEEEEPS5_SF_PlNS0_13ScanTileStateIiLb1EEE16isNotZeroFunctorS5_iNS2_19streaming_context_tIlLb1EEELS6_0EEEvT0_T1_T2_T3_T4_T5_T6_T7_iT8_NS1_7vsmem_tE_param_3];
	cvt.s64.s32 	%rd435, %r1556;
	add.s64 	%rd436, %rd755, %rd435;
	cvta.to.global.u64 	%rd437, %rd670;
	st.global.u64 	[%rd437], %rd436;
	bra.uni 	$L__BB12_545;
$L__BB12_542:
	ld.param.u8 	%rs53, [%rd201];
	setp.ne.s16 	%p352, %rs53, 0;
	mov.b64 	%rd756, 0;
	@%p352 bra 	$L__BB12_544;
	ld.param.u64 	%rd439, [%rd201+24];
	cvta.to.global.u64 	%rd440, %rd439;
	ld.global.u64 	%rd756, [%rd440];
$L__BB12_544:
	cvt.s64.s32 	%rd441, %r1556;
	add.s64 	%rd442, %rd756, %rd441;
	ld.param.u64 	%rd443, [%rd201+32];
	cvta.to.global.u64 	%rd444, %rd443;
	st.global.u64 	[%rd444], %rd442;
$L__BB12_545:
	ret;

}
	// .globl	_ZN3cub18CUB_300001_SM_10006detail10radix_sort31DeviceRadixSortSingleTileKernelINS1_5radix10policy_hubIiNS0_8NullTypeEyE10Policy1000ELNS0_9SortOrderE0EiS6_yNS1_21identity_decomposer_tEEEvPKT1_PSB_PKT2_PSF_T3_iiT4_
.visible .entry _ZN3cub18CUB_300001_SM_10006detail10radix_sort31DeviceRadixSortSingleTileKernelINS1_5radix10policy_hubIiNS0_8NullTypeEyE10Policy1000ELNS0_9SortOrderE0EiS6_yNS1_21identity_decomposer_tEEEvPKT1_PSB_PKT2_PSF_T3_iiT4_(
	.param .u64 .ptr .align 1 _ZN3cub18CUB_300001_SM_10006detail10radix_sort31DeviceRadixSortSingleTileKernelINS1_5radix10policy_hubIiNS0_8NullTypeEyE10Policy1000ELNS0_9SortOrderE0EiS6_yNS1_21identity_decomposer_tEEEvPKT1_PSB_PKT2_PSF_T3_iiT4__param_0,
	.param .u64 .ptr .align 1 _ZN3cub18CUB_300001_SM_10006detail10radix_sort31DeviceRadixSortSingleTileKernelINS1_5radix10policy_hubIiNS0_8NullTypeEyE10Policy1000ELNS0_9SortOrderE0EiS6_yNS1_21identity_decomposer_tEEEvPKT1_PSB_PKT2_PSF_T3_iiT4__param_1,
	.param .u64 .ptr .align 1 _ZN3cub18CUB_300001_SM_10006detail10radix_sort31DeviceRadixSortSingleTileKernelINS1_5radix10policy_hubIiNS0_8NullTypeEyE10Policy1000ELNS0_9SortOrderE0EiS6_yNS1_21identity_decomposer_tEEEvPKT1_PSB_PKT2_PSF_T3_iiT4__param_2,
	.param .u64 .ptr .align 1 _ZN3cub18CUB_300001_SM_10006detail10radix_sort31DeviceRadixSortSingleTileKernelINS1_5radix10policy_hubIiNS0_8NullTypeEyE10Policy1000ELNS0_9SortOrderE0EiS6_yNS1_21identity_decomposer_tEEEvPKT1_PSB_PKT2_PSF_T3_iiT4__param_3,
	.param .u64 _ZN3cub18CUB_300001_SM_10006detail10radix_sort31DeviceRadixSortSingleTileKernelINS1_5radix10policy_hubIiNS0_8NullTypeEyE10Policy1000ELNS0_9SortOrderE0EiS6_yNS1_21identity_decomposer_tEEEvPKT1_PSB_PKT2_PSF_T3_iiT4__param_4,
	.param .u32 _ZN3cub18CUB_300001_SM_10006detail10radix_sort31DeviceRadixSortSingleTileKernelINS1_5radix10policy_hubIiNS0_8NullTypeEyE10Policy1000ELNS0_9SortOrderE0EiS6_yNS1_21identity_decomposer_tEEEvPKT1_PSB_PKT2_PSF_T3_iiT4__param_5,
	.param .u32 _ZN3cub18CUB_300001_SM_10006detail10radix_sort31DeviceRadixSortSingleTileKernelINS1_5radix10policy_hubIiNS0_8NullTypeEyE10Policy1000ELNS0_9SortOrderE0EiS6_yNS1_21identity_decomposer_tEEEvPKT1_PSB_PKT2_PSF_T3_iiT4__param_6,
	.param .align 1 .b8 _ZN3cub18CUB_300001_SM_10006detail10radix_sort31DeviceRadixSortSingleTileKernelINS1_5radix10policy_hubIiNS0_8NullTypeEyE10Policy1000ELNS0_9SortOrderE0EiS6_yNS1_21identity_decomposer_tEEEvPKT1_PSB_PKT2_PSF_T3_iiT4__param_7[1]
)
.maxntid 256
.minnctapersm 1
{
	.reg .pred 	%p<52>;
	.reg .b16 	%rs<39>;
	.reg .b32 	%r<744>;
	.reg .b64 	%rd<29>;
	// demoted variable
	.shared .align 16 .b8 _ZZN3cub18CUB_300001_SM_10006detail10radix_sort31DeviceRadixSortSingleTileKernelINS1_5radix10policy_hubIiNS0_8NullTypeEyE10Policy1000ELNS0_9SortOrderE0EiS6_yNS1_21identity_decomposer_tEEEvPKT1_PSB_PKT2_PSF_T3_iiT4_E12temp_storage[33856];
	ld.param.u64 	%rd5, [_ZN3cub18CUB_300001_SM_10006detail10radix_sort31DeviceRadixSortSingleTileKernelINS1_5radix10policy_hubIiNS0_8NullTypeEyE10Policy1000ELNS0_9SortOrderE0EiS6_yNS1_21identity_decomposer_tEEEvPKT1_PSB_PKT2_PSF_T3_iiT4__param_0];
	ld.param.u64 	%rd3, [_ZN3cub18CUB_300001_SM_10006detail10radix_sort31DeviceRadixSortSingleTileKernelINS1_5radix10policy_hubIiNS0_8NullTypeEyE10Policy1000ELNS0_9SortOrderE0EiS6_yNS1_21identity_decomposer_tEEEvPKT1_PSB_PKT2_PSF_T3_iiT4__param_1];
	ld.param.u64 	%rd4, [_ZN3cub18CUB_300001_SM_10006detail10radix_sort31DeviceRadixSortSingleTileKernelINS1_5radix10policy_hubIiNS0_8NullTypeEyE10Policy1000ELNS0_9SortOrderE0EiS6_yNS1_21identity_decomposer_tEEEvPKT1_PSB_PKT2_PSF_T3_iiT4__param_4];
	ld.param.u32 	%r189, [_ZN3cub18CUB_300001_SM_10006detail10radix_sort31DeviceRadixSortSingleTileKernelINS1_5radix10policy_hubIiNS0_8NullTypeEyE10Policy1000ELNS0_9SortOrderE0EiS6_yNS1_21identity_decomposer_tEEEvPKT1_PSB_PKT2_PSF_T3_iiT4__param_5];
	ld.param.u32 	%r190, [_ZN3cub18CUB_300001_SM_10006detail10radix_sort31DeviceRadixSortSingleTileKernelINS1_5radix10policy_hubIiNS0_8NullTypeEyE10Policy1000ELNS0_9SortOrderE0EiS6_yNS1_21identity_decomposer_tEEEvPKT1_PSB_PKT2_PSF_T3_iiT4__param_6];
	cvta.to.global.u64 	%rd6, %rd5;
	cvt.u32.u64 	%r1, %rd4;
	mov.u32 	%r2, %tid.x;
	mul.lo.s32 	%r3, %r2, 19;
	setp.ge.s32 	%p1, %r3, %r1;
	mul.wide.u32 	%rd7, %r3, 4;
	add.s64 	%rd1, %rd6, %rd7;
	mov.b32 	%r741, -1;
	@%p1 bra 	$L__BB13_2;
	ld.global.u32 	%r192, [%rd1];
	xor.b32  	%r741, %r192, -2147483648;
$L__BB13_2:
	add.s32 	%r194, %r3, 1;
	setp.ge.s32 	%p2, %r194, %r1;
	mov.b32 	%r740, -1;
	@%p2 bra 	$L__BB13_4;
	ld.global.u32 	%r195, [%rd1+4];
	xor.b32  	%r740, %r195, -2147483648;
$L__BB13_4:
	add.s32 	%r197, %r3, 2;
	setp.ge.s32 	%p3, %r197, %r1;
	mov.b32 	%r739, -1;
	@%p3 bra 	$L__BB13_6;
	ld.global.u32 	%r198, [%rd1+8];
	xor.b32  	%r739, %r198, -2147483648;
$L__BB13_6:
	add.s32 	%r200, %r3, 3;
	setp.ge.s32 	%p4, %r200, %r1;
	mov.b32 	%r738, -1;
	@%p4 bra 	$L__BB13_8;
	ld.global.u32 	%r201, [%rd1+12];
	xor.b32  	%r738, %r201, -2147483648;
$L__BB13_8:
	add.s32 	%r203, %r3, 4;
	setp.ge.s32 	%p5, %r203, %r1;
	mov.b32 	%r737, -1;
	@%p5 bra 	$L__BB13_10;
	ld.global.u32 	%r204, [%rd1+16];
	xor.b32  	%r737, %r204, -2147483648;
$L__BB13_10:
	add.s32 	%r206, %r3, 5;
	setp.ge.s32 	%p6, %r206, %r1;
	mov.b32 	%r736, -1;
	@%p6 bra 	$L__BB13_12;
	ld.global.u32 	%r207, [%rd1+20];
	xor.b32  	%r736, %r207, -2147483648;
$L__BB13_12:
	add.s32 	%r209, %r3, 6;
	setp.ge.s32 	%p7, %r209, %r1;
	mov.b32 	%r735, -1;
	@%p7 bra 	$L__BB13_14;
	ld.global.u32 	%r210, [%rd1+24];
	xor.b32  	%r735, %r210, -2147483648;
$L__BB13_14:
	add.s32 	%r212, %r3, 7;
	setp.ge.s32 	%p8, %r212, %r1;
	mov.b32 	%r734, -1;
	@%p8 bra 	$L__BB13_16;
	ld.global.u32 	%r213, [%rd1+28];
	xor.b32  	%r734, %r213, -2147483648;
$L__BB13_16:
	add.s32 	%r215, %r3, 8;
	setp.ge.s32 	%p9, %r215, %r1;
	mov.b32 	%r733, -1;
	@%p9 bra 	$L__BB13_18;
	ld.global.u32 	%r216, [%rd1+32];
	xor.b32  	%r733, %r216, -2147483648;
$L__BB13_18:
	add.s32 	%r218, %r3, 9;
	setp.ge.s32 	%p10, %r218, %r1;
	mov.b32 	%r732, -1;
	@%p10 bra 	$L__BB13_20;
	ld.global.u32 	%r219, [%rd1+36];
	xor.b32  	%r732, %r219, -2147483648;
$L__BB13_20:
	add.s32 	%r221, %r3, 10;
	setp.ge.s32 	%p11, %r221, %r1;
	mov.b32 	%r731, -1;
	@%p11 bra 	$L__BB13_22;
	ld.global.u32 	%r222, [%rd1+40];
	xor.b32  	%r731, %r222, -2147483648;
$L__BB13_22:
	add.s32 	%r224, %r3, 11;
	setp.ge.s32 	%p12, %r224, %r1;
	mov.b32 	%r730, -1;
	@%p12 bra 	$L__BB13_24;
	ld.global.u32 	%r225, [%rd1+44];
	xor.b32  	%r730, %r225, -2147483648;
$L__BB13_24:
	add.s32 	%r227, %r3, 12;
	setp.ge.s32 	%p13, %r227, %r1;
	mov.b32 	%r729, -1;
	@%p13 bra 	$L__BB13_26;
	ld.global.u32 	%r228, [%rd1+48];
	xor.b32  	%r729, %r228, -2147483648;
$L__BB13_26:
	add.s32 	%r230, %r3, 13;
	setp.ge.s32 	%p14, %r230, %r1;
	mov.b32 	%r728, -1;
	@%p14 bra 	$L__BB13_28;
	ld.global.u32 	%r231, [%rd1+52];
	xor.b32  	%r728, %r231, -2147483648;
$L__BB13_28:
	add.s32 	%r233, %r3, 14;
	setp.ge.s32 	%p15, %r233, %r1;
	mov.b32 	%r727, -1;
	@%p15 bra 	$L__BB13_30;
	ld.global.u32 	%r234, [%rd1+56];
	xor.b32  	%r727, %r234, -2147483648;
$L__BB13_30:
	add.s32 	%r236, %r3, 15;
	setp.ge.s32 	%p16, %r236, %r1;
	mov.b32 	%r726, -1;
	@%p16 bra 	$L__BB13_32;
	ld.global.u32 	%r237, [%rd1+60];
	xor.b32  	%r726, %r237, -2147483648;
$L__BB13_32:
	add.s32 	%r239, %r3, 16;
	setp.ge.s32 	%p17, %r239, %r1;
	mov.b32 	%r725, -1;
	@%p17 bra 	$L__BB13_34;
	ld.global.u32 	%r240, [%rd1+64];
	xor.b32  	%r725, %r240, -2147483648;
$L__BB13_34:
	add.s32 	%r242, %r3, 17;
	setp.ge.s32 	%p18, %r242, %r1;
	mov.b32 	%r724, -1;
	@%p18 bra 	$L__BB13_36;
	ld.global.u32 	%r243, [%rd1+68];
	xor.b32  	%r724, %r243, -2147483648;
$L__BB13_36:
	add.s32 	%r245, %r3, 18;
	setp.ge.s32 	%p19, %r245, %r1;
	mov.b32 	%r723, -1;
	@%p19 bra 	$L__BB13_38;
	ld.global.u32 	%r246, [%rd1+72];
	xor.b32  	%r723, %r246, -2147483648;
$L__BB13_38:
	bar.sync 	0;
	shr.u32 	%r42, %r2, 5;
	shl.b32 	%r248, %r2, 2;
	mov.u32 	%r249, _ZZN3cub18CUB_300001_SM_10006detail10radix_sort31DeviceRadixSortSingleTileKernelINS1_5radix10policy_hubIiNS0_8NullTypeEyE10Policy1000ELNS0_9SortOrderE0EiS6_yNS1_21identity_decomposer_tEEEvPKT1_PSB_PKT2_PSF_T3_iiT4_E12temp_storage;
	add.s32 	%r43, %r249, %r248;
	shl.b32 	%r250, %r2, 7;
	add.s32 	%r44, %r43, %r250;
	shl.b32 	%r251, %r42, 2;
	add.s32 	%r252, %r249, %r251;
	add.s32 	%r45, %r252, 33792;
	mad.lo.s32 	%r46, %r2, -56, %r44;
	add.s32 	%r722, %r189, 6;
	sub.s32 	%r721, %r190, %r189;
$L__BB13_39:
	add.s32 	%r312, %r722, -6;
	min.s32 	%r255, %r721, 6;
	mov.b32 	%r341, 0;
	st.shared.u32 	[%r43], %r341;
	st.shared.u32 	[%r43+1024], %r341;
	st.shared.u32 	[%r43+2048], %r341;
	st.shared.u32 	[%r43+3072], %r341;
	st.shared.u32 	[%r43+4096], %r341;
	st.shared.u32 	[%r43+5120], %r341;
	st.shared.u32 	[%r43+6144], %r341;
	st.shared.u32 	[%r43+7168], %r341;
	st.shared.u32 	[%r43+8192], %r341;
	st.shared.u32 	[%r43+9216], %r341;
	st.shared.u32 	[%r43+10240], %r341;
	st.shared.u32 	[%r43+11264], %r341;
	st.shared.u32 	[%r43+12288], %r341;
	st.shared.u32 	[%r43+13312], %r341;
	st.shared.u32 	[%r43+14336], %r341;
	st.shared.u32 	[%r43+15360], %r341;
	st.shared.u32 	[%r43+16384], %r341;
	st.shared.u32 	[%r43+17408], %r341;
	st.shared.u32 	[%r43+18432], %r341;
	st.shared.u32 	[%r43+19456], %r341;
	st.shared.u32 	[%r43+20480], %r341;
	st.shared.u32 	[%r43+21504], %r341;
	st.shared.u32 	[%r43+22528], %r341;
	st.shared.u32 	[%r43+23552], %r341;
	st.shared.u32 	[%r43+24576], %r341;
	st.shared.u32 	[%r43+25600], %r341;
	st.shared.u32 	[%r43+26624], %r341;
	st.shared.u32 	[%r43+27648], %r341;
	st.shared.u32 	[%r43+28672], %r341;
	st.shared.u32 	[%r43+29696], %r341;
	st.shared.u32 	[%r43+30720], %r341;
	st.shared.u32 	[%r43+31744], %r341;
	st.shared.u32 	[%r43+32768], %r341;
	// begin inline asm
	bmsk.clamp.b32 %r253, %r341, %r255;
	// end inline asm
	// begin inline asm
	shr.b32 %r256, %r741, %r312;
	// end inline asm
	and.b32  	%r344, %r253, %r256;
	shl.b32 	%r345, %r344, 10;
	and.b32  	%r346, %r345, 31744;
	add.s32 	%r347, %r43, %r346;
	shr.u32 	%r348, %r344, 4;
	and.b32  	%r349, %r348, 268435454;
	add.s32 	%r71, %r347, %r349;
	ld.shared.u16 	%rs1, [%r71];
	add.s16 	%rs20, %rs1, 1;
	st.shared.u16 	[%r71], %rs20;
	// begin inline asm
	shr.b32 %r259, %r740, %r312;
	// end inline asm
	and.b32  	%r350, %r253, %r259;
	shl.b32 	%r351, %r350, 10;
	and.b32  	%r352, %r351, 31744;
	add.s32 	%r353, %r43, %r352;
	shr.u32 	%r354, %r350, 4;
	and.b32  	%r355, %r354, 268435454;
	add.s32 	%r72, %r353, %r355;
	ld.shared.u16 	%rs2, [%r72];
	add.s16 	%rs21, %rs2, 1;
	st.shared.u16 	[%r72], %rs21;
	// begin inline asm
	shr.b32 %r262, %r739, %r312;
	// end inline asm
	and.b32  	%r356, %r253, %r262;
	shl.b32 	%r357, %r356, 10;
	and.b32  	%r358, %r357, 31744;
	add.s32 	%r359, %r43, %r358;
	shr.u32 	%r360, %r356, 4;
	and.b32  	%r361, %r360, 268435454;
	add.s32 	%r73, %r359, %r361;
	ld.shared.u16 	%rs3, [%r73];
	add.s16 	%rs22, %rs3, 1;
	st.shared.u16 	[%r73], %rs22;
	// begin inline asm
	shr.b32 %r265, %r738, %r312;
	// end inline asm
	and.b32  	%r362, %r253, %r265;
	shl.b32 	%r363, %r362, 10;
	and.b32  	%r364, %r363, 31744;
	add.s32 	%r365, %r43, %r364;
	shr.u32 	%r366, %r362, 4;
	and.b32  	%r367, %r366, 268435454;
	add.s32 	%r74, %r365, %r367;
	ld.shared.u16 	%rs4, [%r74];
	add.s16 	%rs23, %rs4, 1;
	st.shared.u16 	[%r74], %rs23;
	// begin inline asm
	shr.b32 %r268, %r737, %r312;
	// end inline asm
	and.b32  	%r368, %r253, %r268;
	shl.b32 	%r369, %r368, 10;
	and.b32  	%r370, %r369, 31744;
	add.s32 	%r371, %r43, %r370;
	shr.u32 	%r372, %r368, 4;
	and.b32  	%r373, %r372, 268435454;
	add.s32 	%r75, %r371, %r373;
	ld.shared.u16 	%rs5, [%r75];
	add.s16 	%rs24, %rs5, 1;
	st.shared.u16 	[%r75], %rs24;
	// begin inline asm
	shr.b32 %r271, %r736, %r312;
	// end inline asm
	and.b32  	%r374, %r253, %r271;
	shl.b32 	%r375, %r374, 10;
	and.b32  	%r376, %r375, 31744;
	add.s32 	%r377, %r43, %r376;
	shr.u32 	%r378, %r374, 4;
	and.b32  	%r379, %r378, 268435454;
	add.s32 	%r76, %r377, %r379;
	ld.shared.u16 	%rs6, [%r76];
	add.s16 	%rs25, %rs6, 1;
	st.shared.u16 	[%r76], %rs25;
	// begin inline asm
	shr.b32 %r274, %r735, %r312;
	// end inline asm
	and.b32  	%r380, %r253, %r274;
	shl.b32 	%r381, %r380, 10;
	and.b32  	%r382, %r381, 31744;
	add.s32 	%r383, %r43, %r382;
	shr.u32 	%r384, %r380, 4;
	and.b32  	%r385, %r384, 268435454;
	add.s32 	%r77, %r383, %r385;
	ld.shared.u16 	%rs7, [%r77];
	add.s16 	%rs26, %rs7, 1;
	st.shared.u16 	[%r77], %rs26;
	// begin inline asm
	shr.b32 %r277, %r734, %r312;
	// end inline asm
	and.b32  	%r386, %r253, %r277;
	shl.b32 	%r387, %r386, 10;
	and.b32  	%r388, %r387, 31744;
	add.s32 	%r389, %r43, %r388;
	shr.u32 	%r390, %r386, 4;
	and.b32  	%r391, %r390, 268435454;
	add.s32 	%r78, %r389, %r391;
	ld.shared.u16 	%rs8, [%r78];
	add.s16 	%rs27, %rs8, 1;
	st.shared.u16 	[%r78], %rs27;
	// begin inline asm
	shr.b32 %r280, %r733, %r312;
	// end inline asm
	and.b32  	%r392, %r253, %r280;
	shl.b32 	%r393, %r392, 10;
	and.b32  	%r394, %r393, 31744;
	add.s32 	%r395, %r43, %r394;
	shr.u32 	%r396, %r392, 4;
	and.b32  	%r397, %r396, 268435454;
	add.s32 	%r79, %r395, %r397;
	ld.shared.u16 	%rs9, [%r79];
	add.s16 	%rs28, %rs9, 1;
	st.shared.u16 	[%r79], %rs28;
	// begin inline asm
	shr.b32 %r283, %r732, %r312;
	// end inline asm
	and.b32  	%r398, %r253, %r283;
	shl.b32 	%r399, %r398, 10;
	and.b32  	%r400, %r399, 31744;
	add.s32 	%r401, %r43, %r400;
	shr.u32 	%r402, %r398, 4;
	and.b32  	%r403, %r402, 268435454;
	add.s32 	%r80, %r401, %r403;
	ld.shared.u16 	%rs10, [%r80];
	add.s16 	%rs29, %rs10, 1;
	st.shared.u16 	[%r80], %rs29;
	// begin inline asm
	shr.b32 %r286, %r731, %r312;
	// end inline asm
	and.b32  	%r404, %r253, %r286;
	shl.b32 	%r405, %r404, 10;
	and.b32  	%r406, %r405, 31744;
	add.s32 	%r407, %r43, %r406;
	shr.u32 	%r408, %r404, 4;
	and.b32  	%r409, %r408, 268435454;
	add.s32 	%r81, %r407, %r409;
	ld.shared.u16 	%rs11, [%r81];
	add.s16 	%rs30, %rs11, 1;
	st.shared.u16 	[%r81], %rs30;
	// begin inline asm
	shr.b32 %r289, %r730, %r312;
	// end inline asm
	and.b32  	%r410, %r253, %r289;
	shl.b32 	%r411, %r410, 10;
	and.b32  	%r412, %r411, 31744;
	add.s32 	%r413, %r43, %r412;
	shr.u32 	%r414, %r410, 4;
	and.b32  	%r415, %r414, 268435454;
	add.s32 	%r82, %r413, %r415;
	ld.shared.u16 	%rs12, [%r82];
	add.s16 	%rs31, %rs12, 1;
	st.shared.u16 	[%r82], %rs31;
	// begin inline asm
	shr.b32 %r292, %r729, %r312;
	// end inline asm
	and.b32  	%r416, %r253, %r292;
	shl.b32 	%r417, %r416, 10;
	and.b32  	%r418, %r417, 31744;
	add.s32 	%r419, %r43, %r418;
	shr.u32 	%r420, %r416, 4;
	and.b32  	%r421, %r420, 268435454;
	add.s32 	%r83, %r419, %r421;
	ld.shared.u16 	%rs13, [%r83];
	add.s16 	%rs32, %rs13, 1;
	st.shared.u16 	[%r83], %rs32;
	// begin inline asm
	shr.b32 %r295, %r728, %r312;
	// end inline asm
	and.b32  	%r422, %r253, %r295;
	shl.b32 	%r423, %r422, 10;
	and.b32  	%r424, %r423, 31744;
	add.s32 	%r425, %r43, %r424;
	shr.u32 	%r426, %r422, 4;
	and.b32  	%r427, %r426, 268435454;
	add.s32 	%r84, %r425, %r427;
	ld.shared.u16 	%rs14, [%r84];
	add.s16 	%rs33, %rs14, 1;
	st.shared.u16 	[%r84], %rs33;
	// begin inline asm
	shr.b32 %r298, %r727, %r312;
	// end inline asm
	and.b32  	%r428, %r253, %r298;
	shl.b32 	%r429, %r428, 10;
	and.b32  	%r430, %r429, 31744;
	add.s32 	%r431, %r43, %r430;
	shr.u32 	%r432, %r428, 4;
	and.b32  	%r433, %r432, 268435454;
	add.s32 	%r85, %r431, %r433;
	ld.shared.u16 	%rs15, [%r85];
	add.s16 	%rs34, %rs15, 1;
	st.shared.u16 	[%r85], %rs34;
	// begin inline asm
	shr.b32 %r301, %r726, %r312;
	// end inline asm
	and.b32  	%r434, %r253, %r301;
	shl.b32 	%r435, %r434, 10;
	and.b32  	%r436, %r435, 31744;
	add.s32 	%r437, %r43, %r436;
	shr.u32 	%r438, %r434, 4;
	and.b32  	%r439, %r438, 268435454;
	add.s32 	%r86, %r437, %r439;
	ld.shared.u16 	%rs16, [%r86];
	add.s16 	%rs35, %rs16, 1;
	st.shared.u16 	[%r86], %rs35;
	// begin inline asm
	shr.b32 %r304, %r725, %r312;
	// end inline asm
	and.b32  	%r440, %r253, %r304;
	shl.b32 	%r441, %r440, 10;
	and.b32  	%r442, %r441, 31744;
	add.s32 	%r443, %r43, %r442;
	shr.u32 	%r444, %r440, 4;
	and.b32  	%r445, %r444, 268435454;
	add.s32 	%r87, %r443, %r445;
	ld.shared.u16 	%rs17, [%r87];
	add.s16 	%rs36, %rs17, 1;
	st.shared.u16 	[%r87], %rs36;
	// begin inline asm
	shr.b32 %r307, %r724, %r312;
	// end inline asm
	and.b32  	%r446, %r253, %r307;
	shl.b32 	%r447, %r446, 10;
	and.b32  	%r448, %r447, 31744;
	add.s32 	%r449, %r43, %r448;
	shr.u32 	%r450, %r446, 4;
	and.b32  	%r451, %r450, 268435454;
	add.s32 	%r88, %r449, %r451;
	ld.shared.u16 	%rs18, [%r88];
	add.s16 	%rs37, %rs18, 1;
	st.shared.u16 	[%r88], %rs37;
	// begin inline asm
	shr.b32 %r310, %r723, %r312;
	// end inline asm
	and.b32  	%r452, %r253, %r310;
	shl.b32 	%r453, %r452, 10;
	and.b32  	%r454, %r453, 31744;
	add.s32 	%r455, %r43, %r454;
	shr.u32 	%r456, %r452, 4;
	and.b32  	%r457, %r456, 268435454;
	add.s32 	%r89, %r455, %r457;
	ld.shared.u16 	%rs19, [%r89];
	add.s16 	%rs38, %rs19, 1;
	st.shared.u16 	[%r89], %rs38;
	bar.sync 	0;
	ld.shared.u32 	%r90, [%r44];
	ld.shared.u32 	%r458, [%r44+4];
	ld.shared.u32 	%r459, [%r44+8];
	ld.shared.u32 	%r460, [%r44+12];
	ld.shared.u32 	%r461, [%r44+16];
	ld.shared.u32 	%r462, [%r44+20];
	ld.shared.u32 	%r463, [%r44+24];
	ld.shared.u32 	%r464, [%r44+28];
	ld.shared.u32 	%r465, [%r44+32];
	ld.shared.u32 	%r466, [%r44+36];
	ld.shared.u32 	%r467, [%r44+40];
	ld.shared.u32 	%r468, [%r44+44];
	ld.shared.u32 	%r469, [%r44+48];
	ld.shared.u32 	%r470, [%r44+52];
	ld.shared.u32 	%r471, [%r44+56];
	ld.shared.u32 	%r472, [%r44+60];
	ld.shared.u32 	%r473, [%r44+64];
	ld.shared.u32 	%r474, [%r44+68];
	ld.shared.u32 	%r475, [%r44+72];
	ld.shared.u32 	%r476, [%r44+76];
	ld.shared.u32 	%r477, [%r44+80];
	ld.shared.u32 	%r478, [%r44+84];
	ld.shared.u32 	%r479, [%r44+88];
	ld.shared.u32 	%r480, [%r44+92];
	ld.shared.u32 	%r481, [%r44+96];
	ld.shared.u32 	%r482, [%r44+100];
	ld.shared.u32 	%r483, [%r44+104];
	ld.shared.u32 	%r484, [%r44+108];
	ld.shared.u32 	%r485, [%r44+112];
	ld.shared.u32 	%r486, [%r44+116];
	ld.shared.u32 	%r487, [%r44+120];
	ld.shared.u32 	%r488, [%r44+124];
	ld.shared.u32 	%r489, [%r44+128];
	add.s32 	%r91, %r458, %r90;
	add.s32 	%r92, %r459, %r91;
	add.s32 	%r93, %r460, %r92;
	add.s32 	%r94, %r461, %r93;
	add.s32 	%r95, %r462, %r94;
	add.s32 	%r96, %r463, %r95;
	add.s32 	%r97, %r464, %r96;
	add.s32 	%r98, %r465, %r97;
	add.s32 	%r99, %r466, %r98;
	add.s32 	%r100, %r467, %r99;
	add.s32 	%r101, %r468, %r100;
	add.s32 	%r102, %r469, %r101;
	add.s32 	%r103, %r470, %r102;
	add.s32 	%r104, %r471, %r103;
	add.s32 	%r105, %r472, %r104;
	add.s32 	%r106, %r473, %r105;
	add.s32 	%r107, %r474, %r106;
	add.s32 	%r108, %r475, %r107;
	add.s32 	%r109, %r476, %r108;
	add.s32 	%r110, %r477, %r109;
	add.s32 	%r111, %r478, %r110;
	add.s32 	%r112, %r479, %r111;
	add.s32 	%r113, %r480, %r112;
	add.s32 	%r114, %r481, %r113;
	add.s32 	%r115, %r482, %r114;
	add.s32 	%r116, %r483, %r115;
	add.s32 	%r117, %r484, %r116;
	add.s32 	%r118, %r485, %r117;
	add.s32 	%r119, %r486, %r118;
	add.s32 	%r120, %r487, %r119;
	add.s32 	%r121, %r488, %r120;
	add.s32 	%r318, %r489, %r121;
	// begin inline asm
	mov.u32 %r313, %laneid;
	// end inline asm
	mov.b32 	%r316, 1;
	mov.b32 	%r343, -1;
	// begin inline asm
	{  .reg .u32 r0;  .reg .pred p;  shfl.sync.up.b32 r0|p, %r318, %r316, %r341, %r343;  @p add.u32 r0, r0, %r318;  mov.u32 %r314, r0;}
	// end inline asm
	mov.b32 	%r322, 2;
	// begin inline asm
	{  .reg .u32 r0;  .reg .pred p;  shfl.sync.up.b32 r0|p, %r314, %r322, %r341, %r343;  @p add.u32 r0, r0, %r314;  mov.u32 %r320, r0;}
	// end inline asm
	mov.b32 	%r328, 4;
	// begin inline asm
	{  .reg .u32 r0;  .reg .pred p;  shfl.sync.up.b32 r0|p, %r320, %r328, %r341, %r343;  @p add.u32 r0, r0, %r320;  mov.u32 %r326, r0;}
	// end inline asm
	mov.b32 	%r334, 8;
	// begin inline asm
	{  .reg .u32 r0;  .reg .pred p;  shfl.sync.up.b32 r0|p, %r326, %r334, %r341, %r343;  @p add.u32 r0, r0, %r326;  mov.u32 %r332, r0;}
	// end inline asm
	mov.b32 	%r340, 16;
	// begin inline asm
	{  .reg .u32 r0;  .reg .pred p;  shfl.sync.up.b32 r0|p, %r332, %r340, %r341, %r343;  @p add.u32 r0, r0, %r332;  mov.u32 %r338, r0;}
	// end inline asm
	setp.ne.s32 	%p20, %r313, 31;
	@%p20 bra 	$L__BB13_41;
	st.shared.u32 	[%r45], %r338;
$L__BB13_41:
	sub.s32 	%r490, %r338, %r318;
	setp.gt.u32 	%p21, %r2, 31;
	setp.eq.s32 	%p22, %r42, 7;
	setp.eq.s32 	%p23, %r42, 6;
	setp.eq.s32 	%p24, %r42, 5;
	setp.eq.s32 	%p25, %r42, 4;
	setp.eq.s32 	%p26, %r42, 3;
	setp.eq.s32 	%p27, %r42, 2;
	setp.eq.s32 	%p28, %r42, 1;
	bar.sync 	0;
	ld.shared.v4.u32 	{%r491, %r492, %r493, %r494}, [_ZZN3cub18CUB_300001_SM_10006detail10radix_sort31DeviceRadixSortSingleTileKernelINS1_5radix10policy_hubIiNS0_8NullTypeEyE10Policy1000ELNS0_9SortOrderE0EiS6_yNS1_21identity_decomposer_tEEEvPKT1_PSB_PKT2_PSF_T3_iiT4_E12temp_storage+33792];
	selp.b32 	%r495, %r491, %r742, %p28;
	add.s32 	%r496, %r492, %r491;
	selp.b32 	%r497, %r496, %r495, %p27;
	add.s32 	%r498, %r496, %r493;
	selp.b32 	%r499, %r498, %r497, %p26;
	add.s32 	%r500, %r498, %r494;
	selp.b32 	%r501, %r500, %r499, %p25;
	ld.shared.v4.u32 	{%r502, %r503, %r504, %r505}, [_ZZN3cub18CUB_300001_SM_10006detail10radix_sort31DeviceRadixSortSingleTileKernelINS1_5radix10policy_hubIiNS0_8NullTypeEyE10Policy1000ELNS0_9SortOrderE0EiS6_yNS1_21identity_decomposer_tEEEvPKT1_PSB_PKT2_PSF_T3_iiT4_E12temp_storage+33808];
	add.s32 	%r506, %r500, %r502;
	selp.b32 	%r507, %r506, %r501, %p24;
	add.s32 	%r508, %r506, %r503;
	selp.b32 	%r509, %r508, %r507, %p23;
	add.s32 	%r510, %r508, %r504;
	selp.b32 	%r742, %r510, %r509, %p22;
	add.s32 	%r126, %r510, %r505;
	setp.ne.s32 	%p29, %r313, 0;
	selp.b32 	%r511, %r490, 0, %p29;
	add.s32 	%r512, %r742, %r511;
	or.pred  	%p30, %p21, %p29;
	selp.b32 	%r743, %r512, %r490, %p21;
	@%p30 bra 	$L__BB13_43;
	shl.b32 	%r743, %r126, 16;
	st.shared.u32 	[_ZZN3cub18CUB_300001_SM_10006detail10radix_sort31DeviceRadixSortSingleTileKernelINS1_5radix10policy_hubIiNS0_8NullTypeEyE10Policy1000ELNS0_9SortOrderE0EiS6_yNS1_21identity_decomposer_tEEEvPKT1_PSB_PKT2_PSF_T3_iiT4_E12temp_storage+33832], %r743;
$L__BB13_43:
	setp.eq.s32 	%p31, %r2, 0;
	bar.sync 	0;
	ld.shared.u32 	%r513, [_ZZN3cub18CUB_300001_SM_10006detail10radix_sort31DeviceRadixSortSingleTileKernelINS1_5radix10policy_hubIiNS0_8NullTypeEyE10Policy1000ELNS0_9SortOrderE0EiS6_yNS1_21identity_decomposer_tEEEvPKT1_PSB_PKT2_PSF_T3_iiT4_E12temp_storage+33832];
	selp.b32 	%r514, 0, %r513, %p31;
	add.s32 	%r515, %r743, %r514;
	add.s32 	%r516, %r90, %r515;
	add.s32 	%r517, %r91, %r515;
	add.s32 	%r518, %r92, %r515;
	add.s32 	%r519, %r93, %r515;
	add.s32 	%r520, %r94, %r515;
	add.s32 	%r521, %r95, %r515;
	add.s32 	%r522, %r96, %r515;
	add.s32 	%r523, %r97, %r515;
	add.s32 	%r524, %r98, %r515;
	add.s32 	%r525, %r99, %r515;
	add.s32 	%r526, %r100, %r515;
	add.s32 	%r527, %r101, %r515;
	add.s32 	%r528, %r102, %r515;
	add.s32 	%r529, %r103, %r515;
	add.s32 	%r530, %r104, %r515;
	add.s32 	%r531, %r105, %r515;
	add.s32 	%r532, %r106, %r515;
	add.s32 	%r533, %r107, %r515;
	add.s32 	%r534, %r108, %r515;
	add.s32 	%r535, %r109, %r515;
	add.s32 	%r536, %r110, %r515;
	add.s32 	%r537, %r111, %r515;
	add.s32 	%r538, %r112, %r515;
	add.s32 	%r539, %r113, %r515;
	add.s32 	%r540, %r114, %r515;
	add.s32 	%r541, %r115, %r515;
	add.s32 	%r542, %r116, %r515;
	add.s32 	%r543, %r117, %r515;
	add.s32 	%r544, %r118, %r515;
	add.s32 	%r545, %r119, %r515;
	add.s32 	%r546, %r120, %r515;
	add.s32 	%r547, %r121, %r515;
	st.shared.u32 	[%r44], %r515;
	st.shared.u32 	[%r44+4], %r516;
	st.shared.u32 	[%r44+8], %r517;
	st.shared.u32 	[%r44+12], %r518;
	st.shared.u32 	[%r44+16], %r519;
	st.shared.u32 	[%r44+20], %r520;
	st.shared.u32 	[%r44+24], %r521;
	st.shared.u32 	[%r44+28], %r522;
	st.shared.u32 	[%r44+32], %r523;
	st.shared.u32 	[%r44+36], %r524;
	st.shared.u32 	[%r44+40], %r525;
	st.shared.u32 	[%r44+44], %r526;
	st.shared.u32 	[%r44+48], %r527;
	st.shared.u32 	[%r44+52], %r528;
	st.shared.u32 	[%r44+56], %r529;
	st.shared.u32 	[%r44+60], %r530;
	st.shared.u32 	[%r44+64], %r531;
	st.shared.u32 	[%r44+68], %r532;
	st.shared.u32 	[%r44+72], %r533;
	st.shared.u32 	[%r44+76], %r534;
	st.shared.u32 	[%r44+80], %r535;
	st.shared.u32 	[%r44+84], %r536;
	st.shared.u32 	[%r44+88], %r537;
	st.shared.u32 	[%r44+92], %r538;
	st.shared.u32 	[%r44+96], %r539;
	st.shared.u32 	[%r44+100], %r540;
	st.shared.u32 	[%r44+104], %r541;
	st.shared.u32 	[%r44+108], %r542;
	st.shared.u32 	[%r44+112], %r543;
	st.shared.u32 	[%r44+116], %r544;
	st.shared.u32 	[%r44+120], %r545;
	st.shared.u32 	[%r44+124], %r546;
	st.shared.u32 	[%r44+128], %r547;
	bar.sync 	0;
	cvt.u32.u16 	%r548, %rs1;
	ld.shared.u16 	%r549, [%r71];
	add.s32 	%r130, %r549, %r548;
	cvt.u32.u16 	%r550, %rs2;
	ld.shared.u16 	%r551, [%r72];
	add.s32 	%r131, %r551, %r550;
	cvt.u32.u16 	%r552, %rs3;
	ld.shared.u16 	%r553, [%r73];
	add.s32 	%r132, %r553, %r552;
	cvt.u32.u16 	%r554, %rs4;
	ld.shared.u16 	%r555, [%r74];
	add.s32 	%r133, %r555, %r554;
	cvt.u32.u16 	%r556, %rs5;
	ld.shared.u16 	%r557, [%r75];
	add.s32 	%r134, %r557, %r556;
	cvt.u32.u16 	%r558, %rs6;
	ld.shared.u16 	%r559, [%r76];
	add.s32 	%r135, %r559, %r558;
	cvt.u32.u16 	%r560, %rs7;
	ld.shared.u16 	%r561, [%r77];
	add.s32 	%r136, %r561, %r560;
	cvt.u32.u16 	%r562, %rs8;
	ld.shared.u16 	%r563, [%r78];
	add.s32 	%r137, %r563, %r562;
	cvt.u32.u16 	%r564, %rs9;
	ld.shared.u16 	%r565, [%r79];
	add.s32 	%r138, %r565, %r564;
	cvt.u32.u16 	%r566, %rs10;
	ld.shared.u16 	%r567, [%r80];
	add.s32 	%r139, %r567, %r566;
	cvt.u32.u16 	%r568, %rs11;
	ld.shared.u16 	%r569, [%r81];
	add.s32 	%r140, %r569, %r568;
	cvt.u32.u16 	%r570, %rs12;
	ld.shared.u16 	%r571, [%r82];
	add.s32 	%r141, %r571, %r570;
	cvt.u32.u16 	%r572, %rs13;
	ld.shared.u16 	%r573, [%r83];
	add.s32 	%r142, %r573, %r572;
	cvt.u32.u16 	%r574, %rs14;
	ld.shared.u16 	%r575, [%r84];
	add.s32 	%r143, %r575, %r574;
	cvt.u32.u16 	%r576, %rs15;
	ld.shared.u16 	%r577, [%r85];
	add.s32 	%r144, %r577, %r576;
	cvt.u32.u16 	%r578, %rs16;
	ld.shared.u16 	%r579, [%r86];
	add.s32 	%r145, %r579, %r578;
	cvt.u32.u16 	%r580, %rs17;
	ld.shared.u16 	%r581, [%r87];
	add.s32 	%r146, %r581, %r580;
	cvt.u32.u16 	%r582, %rs18;
	ld.shared.u16 	%r583, [%r88];
	add.s32 	%r147, %r583, %r582;
	cvt.u32.u16 	%r584, %rs19;
	ld.shared.u16 	%r585, [%r89];
	add.s32 	%r148, %r585, %r584;
	bar.sync 	0;
	setp.lt.s32 	%p32, %r722, %r190;
	@%p32 bra 	$L__BB13_83;
	cvt.u64.u32 	%rd8, %r2;
	shl.b32 	%r586, %r130, 2;
	mov.u32 	%r587, _ZZN3cub18CUB_300001_SM_10006detail10radix_sort31DeviceRadixSortSingleTileKernelINS1_5radix10policy_hubIiNS0_8NullTypeEyE10Policy1000ELNS0_9SortOrderE0EiS6_yNS1_21identity_decomposer_tEEEvPKT1_PSB_PKT2_PSF_T3_iiT4_E12temp_storage;
	add.s32 	%r588, %r587, %r586;
	st.shared.u32 	[%r588], %r741;
	shl.b32 	%r589, %r131, 2;
	add.s32 	%r590, %r587, %r589;
	st.shared.u32 	[%r590], %r740;
	shl.b32 	%r591, %r132, 2;
	add.s32 	%r592, %r587, %r591;
	st.shared.u32 	[%r592], %r739;
	shl.b32 	%r593, %r133, 2;
	add.s32 	%r594, %r587, %r593;
	st.shared.u32 	[%r594], %r738;
	shl.b32 	%r595, %r134, 2;
	add.s32 	%r596, %r587, %r595;
	st.shared.u32 	[%r596], %r737;
	shl.b32 	%r597, %r135, 2;
	add.s32 	%r598, %r587, %r597;
	st.shared.u32 	[%r598], %r736;
	shl.b32 	%r599, %r136, 2;
	add.s32 	%r600, %r587, %r599;
	st.shared.u32 	[%r600], %r735;
	shl.b32 	%r601, %r137, 2;
	add.s32 	%r602, %r587, %r601;
	st.shared.u32 	[%r602], %r734;
	shl.b32 	%r603, %r138, 2;
	add.s32 	%r604, %r587, %r603;
	st.shared.u32 	[%r604], %r733;
	shl.b32 	%r605, %r139, 2;
	add.s32 	%r606, %r587, %r605;
	st.shared.u32 	[%r606], %r732;
	shl.b32 	%r607, %r140, 2;
	add.s32 	%r608, %r587, %r607;
	st.shared.u32 	[%r608], %r731;
	shl.b32 	%r609, %r141, 2;
	add.s32 	%r610, %r587, %r609;
	st.shared.u32 	[%r610], %r730;
	shl.b32 	%r611, %r142, 2;
	add.s32 	%r612, %r587, %r611;
	st.shared.u32 	[%r612], %r729;
	shl.b32 	%r613, %r143, 2;
	add.s32 	%r614, %r587, %r613;
	st.shared.u32 	[%r614], %r728;
	shl.b32 	%r615, %r144, 2;
	add.s32 	%r616, %r587, %r615;
	st.shared.u32 	[%r616], %r727;
	shl.b32 	%r617, %r145, 2;
	add.s32 	%r618, %r587, %r617;
	st.shared.u32 	[%r618], %r726;
	shl.b32 	%r619, %r146, 2;
	add.s32 	%r620, %r587, %r619;
	st.shared.u32 	[%r620], %r725;
	shl.b32 	%r621, %r147, 2;
	add.s32 	%r622, %r587, %r621;
	st.shared.u32 	[%r622], %r724;
	shl.b32 	%r623, %r148, 2;
	add.s32 	%r624, %r587, %r623;
	st.shared.u32 	[%r624], %r723;
	bar.sync 	0;
	mad.lo.s32 	%r149, %r2, -72, %r46;
	ld.shared.u32 	%r150, [%r149+1024];
	ld.shared.u32 	%r151, [%r149+2048];
	ld.shared.u32 	%r152, [%r149+3072];
	ld.shared.u32 	%r153, [%r149+4096];
	ld.shared.u32 	%r154, [%r149+5120];
	ld.shared.u32 	%r155, [%r149+6144];
	ld.shared.u32 	%r156, [%r149+7168];
	ld.shared.u32 	%r157, [%r149+8192];
	ld.shared.u32 	%r158, [%r149+9216];
	ld.shared.u32 	%r159, [%r149+10240];
	ld.shared.u32 	%r160, [%r149+11264];
	ld.shared.u32 	%r161, [%r149+12288];
	ld.shared.u32 	%r162, [%r149+13312];
	ld.shared.u32 	%r163, [%r149+14336];
	ld.shared.u32 	%r164, [%r149+15360];
	ld.shared.u32 	%r165, [%r149+16384];
	ld.shared.u32 	%r166, [%r149+17408];
	ld.shared.u32 	%r167, [%r149+18432];
	setp.gt.u64 	%p33, %rd4, %rd8;
	cvta.to.global.u64 	%rd9, %rd3;
	mul.wide.u32 	%rd10, %r2, 4;
	add.s64 	%rd2, %rd9, %rd10;
	@%p33 bra 	$L__BB13_45;
	bra.uni 	$L__BB13_46;
$L__BB13_45:
	ld.shared.u32 	%r625, [%r149];
	xor.b32  	%r626, %r625, -2147483648;
	st.global.u32 	[%rd2], %r626;
$L__BB13_46:
	add.s32 	%r627, %r2, 256;
	cvt.u64.u32 	%rd11, %r627;
	setp.le.u64 	%p34, %rd4, %rd11;
	@%p34 bra 	$L__BB13_48;
	xor.b32  	%r628, %r150, -2147483648;
	st.global.u32 	[%rd2+1024], %r628;
$L__BB13_48:
	add.s32 	%r629, %r2, 512;
	cvt.u64.u32 	%rd12, %r629;
	setp.le.u64 	%p35, %rd4, %rd12;
	@%p35 bra 	$L__BB13_50;
	xor.b32  	%r630, %r151, -2147483648;
	st.global.u32 	[%rd2+2048], %r630;
$L__BB13_50:
	add.s32 	%r631, %r2, 768;
	cvt.u64.u32 	%rd13, %r631;
	setp.le.u64 	%p36, %rd4, %rd13;
	@%p36 bra 	$L__BB13_52;
	xor.b32  	%r632, %r152, -2147483648;
	st.global.u32 	[%rd2+3072], %r632;
$L__BB13_52:
	or.b32  	%r633, %r2, 1024;
	cvt.u64.u32 	%rd14, %r633;
	setp.le.u64 	%p37, %rd4, %rd14;
	@%p37 bra 	$L__BB13_54;
	xor.b32  	%r634, %r153, -2147483648;
	st.global.u32 	[%rd2+4096], %r634;
$L__BB13_54:
	add.s32 	%r635, %r2, 1280;
	cvt.u64.u32 	%rd15, %r635;
	setp.le.u64 	%p38, %rd4, %rd15;
	@%p38 bra 	$L__BB13_56;
	xor.b32  	%r636, %r154, -2147483648;
	st.global.u32 	[%rd2+5120], %r636;
$L__BB13_56:
	add.s32 	%r637, %r2, 1536;
	cvt.u64.u32 	%rd16, %r637;
	setp.le.u64 	%p39, %rd4, %rd16;
	@%p39 bra 	$L__BB13_58;
	xor.b32  	%r638, %r155, -2147483648;
	st.global.u32 	[%rd2+6144], %r638;
$L__BB13_58:
	add.s32 	%r639, %r2, 1792;
	cvt.u64.u32 	%rd17, %r639;
	setp.le.u64 	%p40, %rd4, %rd17;
	@%p40 bra 	$L__BB13_60;
	xor.b32  	%r640, %r156, -2147483648;
	st.global.u32 	[%rd2+7168], %r640;
$L__BB13_60:
	or.b32  	%r641, %r2, 2048;
	cvt.u64.u32 	%rd18, %r641;
	setp.le.u64 	%p41, %rd4, %rd18;
	@%p41 bra 	$L__BB13_62;
	xor.b32  	%r642, %r157, -2147483648;
	st.global.u32 	[%rd2+8192], %r642;
$L__BB13_62:
	add.s32 	%r643, %r2, 2304;
	cvt.u64.u32 	%rd19, %r643;
	setp.le.u64 	%p42, %rd4, %rd19;
	@%p42 bra 	$L__BB13_64;
	xor.b32  	%r644, %r158, -2147483648;
	st.global.u32 	[%rd2+9216], %r644;
$L__BB13_64:
	add.s32 	%r645, %r2, 2560;
	cvt.u64.u32 	%rd20, %r645;
	setp.le.u64 	%p43, %rd4, %rd20;
	@%p43 bra 	$L__BB13_66;
	xor.b32  	%r646, %r159, -2147483648;
	st.global.u32 	[%rd2+10240], %r646;
$L__BB13_66:
	add.s32 	%r647, %r2, 2816;
	cvt.u64.u32 	%rd21, %r647;
	setp.le.u64 	%p44, %rd4, %rd21;
	@%p44 bra 	$L__BB13_68;
	xor.b32  	%r648, %r160, -2147483648;
	st.global.u32 	[%rd2+11264], %r648;
$L__BB13_68:
	or.b32  	%r649, %r2, 3072;
	cvt.u64.u32 	%rd22, %r649;
	setp.le.u64 	%p45, %rd4, %rd22;
	@%p45 bra 	$L__BB13_70;
	xor.b32  	%r650, %r161, -2147483648;
	st.global.u32 	[%rd2+12288], %r650;
$L__BB13_70:
	add.s32 	%r651, %r2, 3328;
	cvt.u64.u32 	%rd23, %r651;
	setp.le.u64 	%p46, %rd4, %rd23;
	@%p46 bra 	$L__BB13_72;
	xor.b32  	%r652, %r162, -2147483648;
	st.global.u32 	[%rd2+13312], %r652;
$L__BB13_72:
	add.s32 	%r653, %r2, 3584;
	cvt.u64.u32 	%rd24, %r653;
	setp.le.u64 	%p47, %rd4, %rd24;
	@%p47 bra 	$L__BB13_74;
	xor.b32  	%r654, %r163, -2147483648;
	st.global.u32 	[%rd2+14336], %r654;
$L__BB13_74:
	add.s32 	%r655, %r2, 3840;
	cvt.u64.u32 	%rd25, %r655;
	setp.le.u64 	%p48, %rd4, %rd25;
	@%p48 bra 	$L__BB13_76;
	xor.b32  	%r656, %r164, -2147483648;
	st.global.u32 	[%rd2+15360], %r656;
$L__BB13_76:
	or.b32  	%r657, %r2, 4096;
	cvt.u64.u32 	%rd26, %r657;
	setp.le.u64 	%p49, %rd4, %rd26;
	@%p49 bra 	$L__BB13_78;
	xor.b32  	%r658, %r165, -2147483648;
	st.global.u32 	[%rd2+16384], %r658;
$L__BB13_78:
	add.s32 	%r659, %r2, 4352;
	cvt.u64.u32 	%rd27, %r659;
	setp.le.u64 	%p50, %rd4, %rd27;
	@%p50 bra 	$L__BB13_80;
	xor.b32  	%r660, %r166, -2147483648;
	st.global.u32 	[%rd2+17408], %r660;
$L__BB13_80:
	add.s32 	%r661, %r2, 4608;
	cvt.u64.u32 	%rd28, %r661;
	setp.le.u64 	%p51, %rd4, %rd28;
	@%p51 bra 	$L__BB13_82;
	xor.b32  	%r662, %r167, -2147483648;
	st.global.u32 	[%rd2+18432], %r662;
$L__BB13_82:
	ret;
$L__BB13_83:
	shl.b32 	%r663, %r130, 2;
	mov.u32 	%r664, _ZZN3cub18CUB_300001_SM_10006detail10radix_sort31DeviceRadixSortSingleTileKernelINS1_5radix10policy_hubIiNS0_8NullTypeEyE10Policy1000ELNS0_9SortOrderE0EiS6_yNS1_21identity_decomposer_tEEEvPKT1_PSB_PKT2_PSF_T3_iiT4_E12temp_storage;
	add.s32 	%r665, %r664, %r663;
	st.shared.u32 	[%r665], %r741;
	shl.b32 	%r666, %r131, 2;
	add.s32 	%r667, %r664, %r666;
	st.shared.u32 	[%r667], %r740;
	shl.b32 	%r668, %r132, 2;
	add.s32 	%r669, %r664, %r668;
	st.shared.u32 	[%r669], %r739;
	shl.b32 	%r670, %r133, 2;
	add.s32 	%r671, %r664, %r670;
	st.shared.u32 	[%r671], %r738;
	shl.b32 	%r672, %r134, 2;
	add.s32 	%r673, %r664, %r672;
	st.shared.u32 	[%r673], %r737;
	shl.b32 	%r674, %r135, 2;
	add.s32 	%r675, %r664, %r674;
	st.shared.u32 	[%r675], %r736;
	shl.b32 	%r676, %r136, 2;
	add.s32 	%r677, %r664, %r676;
	st.shared.u32 	[%r677], %r735;
	shl.b32 	%r678, %r137, 2;
	add.s32 	%r679, %r664, %r678;
	st.shared.u32 	[%r679], %r734;
	shl.b32 	%r680, %r138, 2;
	add.s32 	%r681, %r664, %r680;
	st.shared.u32 	[%r681], %r733;
	shl.b32 	%r682, %r139, 2;
	add.s32 	%r683, %r664, %r682;
	st.shared.u32 	[%r683], %r732;
	shl.b32 	%r684, %r140, 2;
	add.s32 	%r685, %r664, %r684;
	st.shared.u32 	[%r685], %r731;
	shl.b32 	%r686, %r141, 2;
	add.s32 	%r687, %r664, %r686;
	st.shared.u32 	[%r687], %r730;
	shl.b32 	%r688, %r142, 2;
	add.s32 	%r689, %r664, %r688;
	st.shared.u32 	[%r689], %r729;
	shl.b32 	%r690, %r143, 2;
	add.s32 	%r691, %r664, %r690;
	st.shared.u32 	[%r691], %r728;
	shl.b32 	%r692, %r144, 2;
	add.s32 	%r693, %r664, %r692;
	st.shared.u32 	[%r693], %r727;
	shl.b32 	%r694, %r145, 2;
	add.s32 	%r695, %r664, %r694;
	st.shared.u32 	[%r695], %r726;
	shl.b32 	%r696, %r146, 2;
	add.s32 	%r697, %r664, %r696;
	st.shared.u32 	[%r697], %r725;
	shl.b32 	%r698, %r147, 2;
	add.s32 	%r699, %r664, %r698;
	st.shared.u32 	[%r699], %r724;
	shl.b32 	%r700, %r148, 2;
	add.s32 	%r701, %r664, %r700;
	st.shared.u32 	[%r701], %r723;
	bar.sync 	0;
	ld.shared.u32 	%r741, [%r46];
	ld.shared.u32 	%r740, [%r46+4];
	ld.shared.u32 	%r739, [%r46+8];
	ld.shared.u32 	%r738, [%r46+12];
	ld.shared.u32 	%r737, [%r46+16];
	ld.shared.u32 	%r736, [%r46+20];
	ld.shared.u32 	%r735, [%r46+24];
	ld.shared.u32 	%r734, [%r46+28];
	ld.shared.u32 	%r733, [%r46+32];
	ld.shared.u32 	%r732, [%r46+36];
	ld.shared.u32 	%r731, [%r46+40];
	ld.shared.u32 	%r730, [%r46+44];
	ld.shared.u32 	%r729, [%r46+48];
	ld.shared.u32 	%r728, [%r46+52];
	ld.shared.u32 	%r727, [%r46+56];
	ld.shared.u32 	%r726, [%r46+60];
	ld.shared.u32 	%r725, [%r46+64];
	ld.shared.u32 	%r724, [%r46+68];
	ld.shared.u32 	%r723, [%r46+72];
	bar.sync 	0;
	add.s32 	%r722, %r722, 6;
	add.s32 	%r721, %r721, -6;
	bra.uni 	$L__BB13_39;

}
	// .globl	_ZN3cub18CUB_300001_SM_10006detail10radix_sort30DeviceRadixSortHistogramKernelINS1_5radix10policy_hubIiNS0_8NullTypeEyE10Policy1000ELNS0_9SortOrderE0EiyNS1_21identity_decomposer_tEEEvPT2_PKT1_SB_iiT3_
.visible .entry _ZN3cub18CUB_300001_SM_10006detail10radix_sort30DeviceRadixSortHistogramKernelINS1_5radix10policy_hubIiNS0_8NullTypeEyE10Policy1000ELNS0_9SortOrderE0EiyNS1_21identity_decomposer_tEEEvPT2_PKT1_SB_iiT3_(
	.param .u64 .ptr .align 1 _ZN3cub18CUB_300001_SM_10006detail10radix_sort30DeviceRadixSortHistogramKernelINS1_5radix10policy_hubIiNS0_8NullTypeEyE10Policy1000ELNS0_9SortOrderE0EiyNS1_21identity_decomposer_tEEEvPT2_PKT1_SB_iiT3__param_0,
	.param .u64 .ptr .align 1 _ZN3cub18CUB_300001_SM_10006detail10radix_sort30DeviceRadixSortHistogramKernelINS1_5radix10policy_hubIiNS0_8NullTypeEyE10Policy1000ELNS0_9SortOrderE0EiyNS1_21identity_decomposer_tEEEvPT2_PKT1_SB_iiT3__param_1,
	.param .u64 _ZN3cub18CUB_300001_SM_10006detail10radix_sort30DeviceRadixSortHistogramKernelINS1_5radix10policy_hubIiNS0_8NullTypeEyE10Policy1000ELNS0_9SortOrderE0EiyNS1_21identity_decomposer_tEEEvPT2_PKT1_SB_iiT3__param_2,
	.param .u32 _ZN3cub18CUB_300001_SM_10006detail10radix_sort30DeviceRadixSortHistogramKernelINS1_5radix10policy_hubIiNS0_8NullTypeEyE10Policy1000ELNS0_9SortOrderE0EiyNS1_21identity_decomposer_tEEEvPT2_PKT1_SB_iiT3__param_3,
	.param .u32 _ZN3cub18CUB_300001_SM_10006detail10radix_sort30DeviceRadixSortHistogramKernelINS1_5radix10policy_hubIiNS0_8NullTypeEyE10Policy1000ELNS0_9SortOrderE0EiyNS1_21identity_decomposer_tEEEvPT2_PKT1_SB_iiT3__param_4,
	.param .align 1 .b8 _ZN3cub18CUB_300001_SM_10006detail10radix_sort30DeviceRadixSortHistogramKernelINS1_5radix10policy_hubIiNS0_8NullTypeEyE10Policy1000ELNS0_9SortOrderE0EiyNS1_21identity_decomposer_tEEEvPT2_PKT1_SB_iiT3__param_5[1]
)
.maxntid 128
{
	.reg .pred 	%p<91>;
	.reg .b32 	%r<486>;
	.reg .b64 	%rd<137>;
	// demoted variable
	.shared .align 4 .b8 _ZZN3cub18CUB_300001_SM_10006detail10radix_sort30DeviceRadixSortHistogramKernelINS1_5radix10policy_hubIiNS0_8NullTypeEyE10Policy1000ELNS0_9SortOrderE0EiyNS1_21identity_decomposer_tEEEvPT2_PKT1_SB_iiT3_E12temp_storage[4096];
	ld.param.u64 	%rd18, [_ZN3cub18CUB_300001_SM_10006detail10radix_sort30DeviceRadixSortHistogramKernelINS1_5radix10policy_hubIiNS0_8NullTypeEyE10Policy1000ELNS0_9SortOrderE0EiyNS1_21identity_decomposer_tEEEvPT2_PKT1_SB_iiT3__param_0];
	ld.param.u64 	%rd19, [_ZN3cub18CUB_300001_SM_10006detail10radix_sort30DeviceRadixSortHistogramKernelINS1_5radix10policy_hubIiNS0_8NullTypeEyE10Policy1000ELNS0_9SortOrderE0EiyNS1_21identity_decomposer_tEEEvPT2_PKT1_SB_iiT3__param_1];
	ld.param.u64 	%rd17, [_ZN3cub18CUB_300001_SM_10006detail10radix_sort30DeviceRadixSortHistogramKernelINS1_5radix10policy_hubIiNS0_8NullTypeEyE10Policy1000ELNS0_9SortOrderE0EiyNS1_21identity_decomposer_tEEEvPT2_PKT1_SB_iiT3__param_2];
	ld.param.u32 	%r174, [_ZN3cub18CUB_300001_SM_10006detail10radix_sort30DeviceRadixSortHistogramKernelINS1_5radix10policy_hubIiNS0_8NullTypeEyE10Policy1000ELNS0_9SortOrderE0EiyNS1_21identity_decomposer_tEEEvPT2_PKT1_SB_iiT3__param_3];
	ld.param.u32 	%r175, [_ZN3cub18CUB_300001_SM_10006detail10radix_sort30DeviceRadixSortHistogramKernelINS1_5radix10policy_hubIiNS0_8NullTypeEyE10Policy1000ELNS0_9SortOrderE0EiyNS1_21identity_decomposer_tEEEvPT2_PKT1_SB_iiT3__param_4];
	cvta.to.global.u64 	%rd1, %rd19;
	cvta.to.global.u64 	%rd2, %rd18;
	setp.eq.s64 	%p2, %rd17, 0;
	@%p2 bra 	$L__BB14_153;
	sub.s32 	%r176, %r175, %r174;
	add.s32 	%r177, %r176, 7;
	shr.s32 	%r178, %r177, 31;
	shr.u32 	%r179, %r178, 29;
	add.s32 	%r180, %r177, %r179;
	shr.s32 	%r181, %r180, 3;
	mov.u32 	%r182, %tid.x;
	setp.gt.u32 	%p3, %r182, 255;
	setp.lt.s32 	%p4, %r177, 8;
	mov.u32 	%r183, %ctaid.x;
	shl.b32 	%r184, %r183, 11;
	cvt.u64.u32 	%rd3, %r184;
	mov.u32 	%r185, %nctaid.x;
	shl.b32 	%r186, %r185, 11;
	cvt.u64.u32 	%rd4, %r186;
	add.s32 	%r1, %r181, -1;
	and.b32  	%r2, %r181, 15;
	and.b32  	%r3, %r181, 7;
	add.s32 	%r4, %r3, -1;
	and.b32  	%r5, %r181, 3;
	or.pred  	%p1, %p3, %p4;
	shl.b32 	%r187, %r182, 2;
	mov.u32 	%r188, _ZZN3cub18CUB_300001_SM_10006detail10radix_sort30DeviceRadixSortHistogramKernelINS1_5radix10policy_hubIiNS0_8NullTypeEyE10Policy1000ELNS0_9SortOrderE0EiyNS1_21identity_decomposer_tEEEvPT2_PKT1_SB_iiT3_E12temp_storage;
	add.s32 	%r6, %r188, %r187;
	and.b32  	%r7, %r181, 268435440;
	cvt.u64.u32 	%rd5, %r182;
	add.s32 	%r8, %r182, 128;
	add.s32 	%r9, %r182, 256;
	add.s32 	%r10, %r182, 384;
	add.s32 	%r11, %r182, 512;
	add.s32 	%r12, %r182, 640;
	add.s32 	%r13, %r182, 768;
	or.b32  	%r14, %r182, 1024;
	add.s32 	%r15, %r182, 1920;
	and.b32  	%r16, %r181, 268435448;
	and.b32  	%r17, %r181, 1;
	neg.s32 	%r18, %r7;
	add.s32 	%r19, %r6, 8192;
	add.s64 	%rd21, %rd17, -1;
	shr.u64 	%rd22, %rd21, 30;
	add.s64 	%rd23, %rd22, 1;
	min.u64 	%rd6, %rd23, %rd17;
	mov.b64 	%rd135, 0;
$L__BB14_2:
	@%p1 bra 	$L__BB14_30;
	setp.lt.u32 	%p5, %r1, 15;
	mov.b32 	%r439, 0;
	@%p5 bra 	$L__BB14_6;
	mov.u32 	%r436, %r19;
	mov.u32 	%r437, %r18;
$L__BB14_5:
	.pragma "nounroll";
	mov.b32 	%r190, 0;
	st.shared.u32 	[%r436+-8192], %r190;
	st.shared.u32 	[%r436+-7168], %r190;
	st.shared.u32 	[%r436+-6144], %r190;
	st.shared.u32 	[%r436+-5120], %r190;
	st.shared.u32 	[%r436+-4096], %r190;
	st.shared.u32 	[%r436+-3072], %r190;
	st.shared.u32 	[%r436+-2048], %r190;
	st.shared.u32 	[%r436+-1024], %r190;
	st.shared.u32 	[%r436], %r190;
	st.shared.u32 	[%r436+1024], %r190;
	st.shared.u32 	[%r436+2048], %r190;
	st.shared.u32 	[%r436+3072], %r190;
	st.shared.u32 	[%r436+4096], %r190;
	st.shared.u32 	[%r436+5120], %r190;
	st.shared.u32 	[%r436+6144], %r190;
	st.shared.u32 	[%r436+7168], %r190;
	add.s32 	%r437, %r437, 16;
	add.s32 	%r436, %r436, 16384;
	setp.ne.s32 	%p6, %r437, 0;
	mov.u32 	%r439, %r7;
	@%p6 bra 	$L__BB14_5;
$L__BB14_6:
	add.s32 	%r25, %r2, -1;
	setp.eq.s32 	%p7, %r2, 0;
	@%p7 bra 	$L__BB14_16;
	setp.lt.u32 	%p8, %r25, 7;
	@%p8 bra 	$L__BB14_9;
	shl.b32 	%r191, %r439, 10;
	add.s32 	%r192, %r6, %r191;
	mov.b32 	%r193, 0;
	st.shared.u32 	[%r192], %r193;
	st.shared.u32 	[%r192+1024], %r193;
	st.shared.u32 	[%r192+2048], %r193;
	st.shared.u32 	[%r192+3072], %r193;
	st.shared.u32 	[%r192+4096], %r193;
	st.shared.u32 	[%r192+5120], %r193;
	st.shared.u32 	[%r192+6144], %r193;
	st.shared.u32 	[%r192+7168], %r193;
	add.s32 	%r439, %r439, 8;
$L__BB14_9:
	setp.eq.s32 	%p9, %r3, 0;
	@%p9 bra 	$L__BB14_16;
	setp.lt.u32 	%p10, %r4, 3;
	@%p10 bra 	$L__BB14_12;
	shl.b32 	%r194, %r439, 10;
	add.s32 	%r195, %r6, %r194;
	mov.b32 	%r196, 0;
	st.shared.u32 	[%r195], %r196;
	st.shared.u32 	[%r195+1024], %r196;
	st.shared.u32 	[%r195+2048], %r196;
	st.shared.u32 	[%r195+3072], %r196;
	add.s32 	%r439, %r439, 4;
$L__BB14_12:
	setp.eq.s32 	%p11, %r5, 0;
	@%p11 bra 	$L__BB14_16;
	setp.eq.s32 	%p12, %r5, 1;
	shl.b32 	%r197, %r439, 10;
	add.s32 	%r30, %r6, %r197;
	mov.b32 	%r198, 0;
	st.shared.u32 	[%r30], %r198;
	@%p12 bra 	$L__BB14_16;
	setp.eq.s32 	%p13, %r5, 2;
	mov.b32 	%r199, 0;
	st.shared.u32 	[%r30+1024], %r199;
	@%p13 bra 	$L__BB14_16;
	mov.b32 	%r200, 0;
	st.shared.u32 	[%r30+2048], %r200;
$L__BB14_16:
	cvt.u32.u64 	%r201, %rd5;
	setp.gt.u32 	%p14, %r201, 127;
	@%p14 bra 	$L__BB14_30;
	setp.lt.u32 	%p15, %r1, 15;
	mov.b32 	%r443, 0;
	@%p15 bra 	$L__BB14_20;
	mov.b32 	%r441, 0;
$L__BB14_19:
	.pragma "nounroll";
	shl.b32 	%r204, %r441, 10;
	add.s32 	%r205, %r6, %r204;
	mov.b32 	%r206, 0;
	st.shared.u32 	[%r205+512], %r206;
	st.shared.u32 	[%r205+1536], %r206;
	st.shared.u32 	[%r205+2560], %r206;
	st.shared.u32 	[%r205+3584], %r206;
	st.shared.u32 	[%r205+4608], %r206;
	st.shared.u32 	[%r205+5632], %r206;
	st.shared.u32 	[%r205+6656], %r206;
	st.shared.u32 	[%r205+7680], %r206;
	st.shared.u32 	[%r205+8704], %r206;
	st.shared.u32 	[%r205+9728], %r206;
	st.shared.u32 	[%r205+10752], %r206;
	st.shared.u32 	[%r205+11776], %r206;
	st.shared.u32 	[%r205+12800], %r206;
	st.shared.u32 	[%r205+13824], %r206;
	st.shared.u32 	[%r205+14848], %r206;
	st.shared.u32 	[%r205+15872], %r206;
	add.s32 	%r441, %r441, 16;
	setp.ne.s32 	%p16, %r441, %r7;
	mov.u32 	%r443, %r7;
	@%p16 bra 	$L__BB14_19;
$L__BB14_20:
	setp.eq.s32 	%p17, %r2, 0;
	@%p17 bra 	$L__BB14_30;
	setp.lt.u32 	%p18, %r25, 7;
	@%p18 bra 	$L__BB14_23;
	shl.b32 	%r207, %r443, 10;
	add.s32 	%r208, %r6, %r207;
	mov.b32 	%r209, 0;
	st.shared.u32 	[%r208+512], %r209;
	st.shared.u32 	[%r208+1536], %r209;
	st.shared.u32 	[%r208+2560], %r209;
	st.shared.u32 	[%r208+3584], %r209;
	st.shared.u32 	[%r208+4608], %r209;
	st.shared.u32 	[%r208+5632], %r209;
	st.shared.u32 	[%r208+6656], %r209;
	st.shared.u32 	[%r208+7680], %r209;
	add.s32 	%r443, %r443, 8;
$L__BB14_23:
	setp.eq.s32 	%p19, %r3, 0;
	@%p19 bra 	$L__BB14_30;
	setp.lt.u32 	%p20, %r4, 3;
	@%p20 bra 	$L__BB14_26;
	shl.b32 	%r210, %r443, 10;
	add.s32 	%r211, %r6, %r210;
	mov.b32 	%r212, 0;
	st.shared.u32 	[%r211+512], %r212;
	st.shared.u32 	[%r211+1536], %r212;
	st.shared.u32 	[%r211+2560], %r212;
	st.shared.u32 	[%r211+3584], %r212;
	add.s32 	%r443, %r443, 4;
$L__BB14_26:
	setp.eq.s32 	%p21, %r5, 0;
	@%p21 bra 	$L__BB14_30;
	setp.eq.s32 	%p22, %r5, 1;
	shl.b32 	%r213, %r443, 10;
	add.s32 	%r38, %r6, %r213;
	mov.b32 	%r214, 0;
	st.shared.u32 	[%r38+512], %r214;
	@%p22 bra 	$L__BB14_30;
	setp.eq.s32 	%p23, %r5, 2;
	mov.b32 	%r215, 0;
	st.shared.u32 	[%r38+1536], %r215;
	@%p23 bra 	$L__BB14_30;
	mov.b32 	%r216, 0;
	st.shared.u32 	[%r38+2560], %r216;
$L__BB14_30:
	bar.sync 	0;
	bar.sync 	0;
	shl.b64 	%rd8, %rd135, 30;
	sub.s64 	%rd24, %rd17, %rd8;
	min.u64 	%rd9, %rd24, 1073741824;
	setp.le.u64 	%p24, %rd9, %rd3;
	@%p24 bra 	$L__BB14_70;
	mov.u64 	%rd136, %rd3;
$L__BB14_32:
	add.s64 	%rd11, %rd136, %rd8;
	sub.s64 	%rd12, %rd17, %rd11;
	setp.lt.u64 	%p25, %rd12, 2048;
	@%p25 bra 	$L__BB14_34;
	add.s64 	%rd27, %rd11, %rd5;
	shl.b64 	%rd28, %rd27, 2;
	add.s64 	%rd29, %rd1, %rd28;
	ld.global.u32 	%r475, [%rd29];
	ld.global.u32 	%r474, [%rd29+512];
	ld.global.u32 	%r473, [%rd29+1024];
	ld.global.u32 	%r472, [%rd29+1536];
	ld.global.u32 	%r471, [%rd29+2048];
	ld.global.u32 	%r470, [%rd29+2560];
	ld.global.u32 	%r469, [%rd29+3072];
	ld.global.u32 	%r468, [%rd29+3584];
	ld.global.u32 	%r467, [%rd29+4096];
	ld.global.u32 	%r466, [%rd29+4608];
	ld.global.u32 	%r465, [%rd29+5120];
	ld.global.u32 	%r464, [%rd29+5632];
	ld.global.u32 	%r463, [%rd29+6144];
	ld.global.u32 	%r462, [%rd29+6656];
	ld.global.u32 	%r461, [%rd29+7168];
	ld.global.u32 	%r460, [%rd29+7680];
	bra.uni 	$L__BB14_66;
$L__BB14_34:
	cvt.u32.u64 	%r218, %rd5;
	cvt.u32.u64 	%r55, %rd12;
	setp.ge.s32 	%p26, %r218, %r55;
	add.s64 	%rd25, %rd11, %rd5;
	shl.b64 	%rd26, %rd25, 2;
	add.s64 	%rd13, %rd1, %rd26;
	mov.b32 	%r475, 2147483647;
	@%p26 bra 	$L__BB14_36;
	ld.global.u32 	%r475, [%rd13];
$L__BB14_36:
	setp.ge.s32 	%p27, %r8, %r55;
	mov.b32 	%r474, 2147483647;
	@%p27 bra 	$L__BB14_38;
	ld.global.u32 	%r474, [%rd13+512];
$L__BB14_38:
	setp.ge.s32 	%p28, %r9, %r55;
	mov.b32 	%r473, 2147483647;
	@%p28 bra 	$L__BB14_40;
	ld.global.u32 	%r473, [%rd13+1024];
$L__BB14_40:
	setp.ge.s32 	%p29, %r10, %r55;
	mov.b32 	%r472, 2147483647;
	@%p29 bra 	$L__BB14_42;
	ld.global.u32 	%r472, [%rd13+1536];
$L__BB14_42:
	setp.ge.s32 	%p30, %r11, %r55;
	mov.b32 	%r471, 2147483647;
	@%p30 bra 	$L__BB14_44;
	ld.global.u32 	%r471, [%rd13+2048];
$L__BB14_44:
	setp.ge.s32 	%p31, %r12, %r55;
	mov.b32 	%r470, 2147483647;
	@%p31 bra 	$L__BB14_46;
	ld.global.u32 	%r470, [%rd13+2560];
$L__BB14_46:
	setp.ge.s32 	%p32, %r13, %r55;
	mov.b32 	%r469, 2147483647;
	@%p32 bra 	$L__BB14_48;
	ld.global.u32 	%r469, [%rd13+3072];
$L__BB14_48:
	mov.u32 	%r226, %tid.x;
	add.s32 	%r227, %r226, 896;
	setp.ge.s32 	%p33, %r227, %r55;
	mov.b32 	%r468, 2147483647;
	@%p33 bra 	$L__BB14_50;
	ld.global.u32 	%r468, [%rd13+3584];
$L__BB14_50:
	setp.ge.s32 	%p34, %r14, %r55;
	mov.b32 	%r467, 2147483647;
	@%p34 bra 	$L__BB14_52;
	ld.global.u32 	%r467, [%rd13+4096];
$L__BB14_52:
	add.s32 	%r231, %r226, 1152;
	setp.ge.s32 	%p35, %r231, %r55;
	mov.b32 	%r466, 2147483647;
	@%p35 bra 	$L__BB14_54;
	ld.global.u32 	%r466, [%rd13+4608];
$L__BB14_54:
	add.s32 	%r234, %r226, 1280;
	setp.ge.s32 	%p36, %r234, %r55;
	mov.b32 	%r465, 2147483647;
	@%p36 bra 	$L__BB14_56;
	ld.global.u32 	%r465, [%rd13+5120];
$L__BB14_56:
	add.s32 	%r237, %r226, 1408;
	setp.ge.s32 	%p37, %r237, %r55;
	mov.b32 	%r464, 2147483647;
	@%p37 bra 	$L__BB14_58;
	ld.global.u32 	%r464, [%rd13+5632];
$L__BB14_58:
	add.s32 	%r240, %r226, 1536;
	setp.ge.s32 	%p38, %r240, %r55;
	mov.b32 	%r463, 2147483647;
	@%p38 bra 	$L__BB14_60;
	ld.global.u32 	%r463, [%rd13+6144];
$L__BB14_60:
	add.s32 	%r243, %r226, 1664;
	setp.ge.s32 	%p39, %r243, %r55;
	mov.b32 	%r462, 2147483647;
	@%p39 bra 	$L__BB14_62;
	ld.global.u32 	%r462, [%rd13+6656];
$L__BB14_62:
	add.s32 	%r246, %r226, 1792;
	setp.ge.s32 	%p40, %r246, %r55;
	mov.b32 	%r461, 2147483647;
	@%p40 bra 	$L__BB14_64;
	ld.global.u32 	%r461, [%rd13+7168];
$L__BB14_64:
	setp.ge.s32 	%p41, %r15, %r55;
	mov.b32 	%r460, 2147483647;
	@%p41 bra 	$L__BB14_66;
	ld.global.u32 	%r460, [%rd13+7680];
$L__BB14_66:
	setp.le.s32 	%p42, %r175, %r174;
	@%p42 bra 	$L__BB14_69;
	xor.b32  	%r103, %r460, -2147483648;
	xor.b32  	%r104, %r461, -2147483648;
	xor.b32  	%r105, %r462, -2147483648;
	xor.b32  	%r106, %r463, -2147483648;
	xor.b32  	%r107, %r464, -2147483648;
	xor.b32  	%r108, %r465, -2147483648;
	xor.b32  	%r109, %r466, -2147483648;
	xor.b32  	%r110, %r467, -2147483648;
	xor.b32  	%r111, %r468, -2147483648;
	xor.b32  	%r112, %r469, -2147483648;
	xor.b32  	%r113, %r470, -2147483648;
	xor.b32  	%r114, %r471, -2147483648;
	xor.b32  	%r115, %r472, -2147483648;
	xor.b32  	%r116, %r473, -2147483648;
	xor.b32  	%r117, %r474, -2147483648;
	xor.b32  	%r118, %r475, -2147483648;
	mov.b32 	%r476, 0;
	mov.u32 	%r477, %r174;
$L__BB14_68:
	sub.s32 	%r249, %r175, %r477;
	shl.b32 	%r250, %r476, 10;
	mov.u32 	%r251, _ZZN3cub18CUB_300001_SM_10006detail10radix_sort30DeviceRadixSortHistogramKernelINS1_5radix10policy_hubIiNS0_8NullTypeEyE10Policy1000ELNS0_9SortOrderE0EiyNS1_21identity_decomposer_tEEEvPT2_PKT1_SB_iiT3_E12temp_storage;
	add.s32 	%r252, %r251, %r250;
	min.s32 	%r253, %r249, 8;
	mov.b32 	%r254, -1;
	shl.b32 	%r255, %r254, %r253;
	not.b32 	%r256, %r255;
	shr.u32 	%r257, %r118, %r477;
	and.b32  	%r258, %r257, %r256;
	shl.b32 	%r259, %r258, 2;
	add.s32 	%r260, %r252, %r259;
	atom.shared.add.u32 	%r261, [%r260], 1;
	shr.u32 	%r262, %r117, %r477;
	and.b32  	%r263, %r262, %r256;
	shl.b32 	%r264, %r263, 2;
	add.s32 	%r265, %r252, %r264;
	atom.shared.add.u32 	%r266, [%r265], 1;
	shr.u32 	%r267, %r116, %r477;
	and.b32  	%r268, %r267, %r256;
	shl.b32 	%r269, %r268, 2;
	add.s32 	%r270, %r252, %r269;
	atom.shared.add.u32 	%r271, [%r270], 1;
	shr.u32 	%r272, %r115, %r477;
	and.b32  	%r273, %r272, %r256;
	shl.b32 	%r274, %r273, 2;
	add.s32 	%r275, %r252, %r274;
	atom.shared.add.u32 	%r276, [%r275], 1;
	shr.u32 	%r277, %r114, %r477;
	and.b32  	%r278, %r277, %r256;
	shl.b32 	%r279, %r278, 2;
	add.s32 	%r280, %r252, %r279;
	atom.shared.add.u32 	%r281, [%r280], 1;
	shr.u32 	%r282, %r113, %r477;
	and.b32  	%r283, %r282, %r256;
	shl.b32 	%r284, %r283, 2;
	add.s32 	%r285, %r252, %r284;
	atom.shared.add.u32 	%r286, [%r285], 1;
	shr.u32 	%r287, %r112, %r477;
	and.b32  	%r288, %r287, %r256;
	shl.b32 	%r289, %r288, 2;
	add.s32 	%r290, %r252, %r289;
	atom.shared.add.u32 	%r291, [%r290], 1;
	shr.u32 	%r292, %r111, %r477;
	and.b32  	%r293, %r292, %r256;
	shl.b32 	%r294, %r293, 2;
	add.s32 	%r295, %r252, %r294;
	atom.shared.add.u32 	%r296, [%r295], 1;
	shr.u32 	%r297, %r110, %r477;
	and.b32  	%r298, %r297, %r256;
	shl.b32 	%r299, %r298, 2;
	add.s32 	%r300, %r252, %r299;
	atom.shared.add.u32 	%r301, [%r300], 1;
	shr.u32 	%r302, %r109, %r477;
	and.b32  	%r303, %r302, %r256;
	shl.b32 	%r304, %r303, 2;
	add.s32 	%r305, %r252, %r304;
	atom.shared.add.u32 	%r306, [%r305], 1;
	shr.u32 	%r307, %r108, %r477;
	and.b32  	%r308, %r307, %r256;
	shl.b32 	%r309, %r308, 2;
	add.s32 	%r310, %r252, %r309;
	atom.shared.add.u32 	%r311, [%r310], 1;
	shr.u32 	%r312, %r107, %r477;
	and.b32  	%r313, %r312, %r256;
	shl.b32 	%r314, %r313, 2;
	add.s32 	%r315, %r252, %r314;
	atom.shared.add.u32 	%r316, [%r315], 1;
	shr.u32 	%r317, %r106, %r477;
	and.b32  	%r318, %r317, %r256;
	shl.b32 	%r319, %r318, 2;
	add.s32 	%r320, %r252, %r319;
	atom.shared.add.u32 	%r321, [%r320], 1;
	shr.u32 	%r322, %r105, %r477;
	and.b32  	%r323, %r322, %r256;
	shl.b32 	%r324, %r323, 2;
	add.s32 	%r325, %r252, %r324;
	atom.shared.add.u32 	%r326, [%r325], 1;
	shr.u32 	%r327, %r104, %r477;
	and.b32  	%r328, %r327, %r256;
	shl.b32 	%r329, %r328, 2;
	add.s32 	%r330, %r252, %r329;
	atom.shared.add.u32 	%r331, [%r330], 1;
	shr.u32 	%r332, %r103, %r477;
	and.b32  	%r333, %r332, %r256;
	shl.b32 	%r334, %r333, 2;
	add.s32 	%r335, %r252, %r334;
	atom.shared.add.u32 	%r336, [%r335], 1;
	add.s32 	%r477, %r477, 8;
	add.s32 	%r476, %r476, 1;
	setp.lt.s32 	%p43, %r477, %r175;
	@%p43 bra 	$L__BB14_68;
$L__BB14_69:
	add.s64 	%rd136, %rd136, %rd4;
	setp.lt.u64 	%p44, %rd136, %rd9;
	@%p44 bra 	$L__BB14_32;
$L__BB14_70:
	bar.sync 	0;
	@%p1 bra 	$L__BB14_152;
	setp.lt.u32 	%p45, %r1, 7;
	mov.b32 	%r480, 0;
	@%p45 bra 	$L__BB14_90;
	mov.b32 	%r478, 0;
$L__BB14_73:
	.pragma "nounroll";
	shl.b32 	%r339, %r478, 10;
	add.s32 	%r124, %r6, %r339;
	ld.shared.u32 	%r125, [%r124];
	setp.eq.s32 	%p46, %r125, 0;
	@%p46 bra 	$L__BB14_75;
	cvt.u32.u64 	%r340, %rd5;
	shl.b32 	%r341, %r478, 8;
	add.s32 	%r342, %r341, %r340;
	mul.wide.u32 	%rd30, %r342, 8;
	add.s64 	%rd31, %rd2, %rd30;
	cvt.u64.u32 	%rd32, %r125;
	atom.global.add.u64 	%rd33, [%rd31], %rd32;
$L__BB14_75:
	ld.shared.u32 	%r126, [%r124+1024];
	setp.eq.s32 	%p47, %r126, 0;
	@%p47 bra 	$L__BB14_77;
	cvt.u32.u64 	%r343, %rd5;
	shl.b32 	%r344, %r478, 8;
	add.s32 	%r345, %r344, %r343;
	add.s32 	%r346, %r345, 256;
	mul.wide.u32 	%rd34, %r346, 8;
	add.s64 	%rd35, %rd2, %rd34;
	cvt.u64.u32 	%rd36, %r126;
	atom.global.add.u64 	%rd37, [%rd35], %rd36;
$L__BB14_77:
	ld.shared.u32 	%r127, [%r124+2048];
	setp.eq.s32 	%p48, %r127, 0;
	@%p48 bra 	$L__BB14_79;
	cvt.u32.u64 	%r347, %rd5;
	shl.b32 	%r348, %r478, 8;
	add.s32 	%r349, %r348, %r347;
	add.s32 	%r350, %r349, 512;
	mul.wide.u32 	%rd38, %r350, 8;
	add.s64 	%rd39, %rd2, %rd38;
	cvt.u64.u32 	%rd40, %r127;
	atom.global.add.u64 	%rd41, [%rd39], %rd40;
$L__BB14_79:
	ld.shared.u32 	%r128, [%r124+3072];
	setp.eq.s32 	%p49, %r128, 0;
	@%p49 bra 	$L__BB14_81;
	cvt.u32.u64 	%r351, %rd5;
	shl.b32 	%r352, %r478, 8;
	add.s32 	%r353, %r352, %r351;
	add.s32 	%r354, %r353, 768;
	mul.wide.u32 	%rd42, %r354, 8;
	add.s64 	%rd43, %rd2, %rd42;
	cvt.u64.u32 	%rd44, %r128;
	atom.global.add.u64 	%rd45, [%rd43], %rd44;
$L__BB14_81:
	ld.shared.u32 	%r129, [%r124+4096];
	setp.eq.s32 	%p50, %r129, 0;
	@%p50 bra 	$L__BB14_83;
	cvt.u32.u64 	%r355, %rd5;
	shl.b32 	%r356, %r478, 8;
	add.s32 	%r357, %r356, %r355;
	add.s32 	%r358, %r357, 1024;
	mul.wide.u32 	%rd46, %r358, 8;
	add.s64 	%rd47, %rd2, %rd46;
	cvt.u64.u32 	%rd48, %r129;
	atom.global.add.u64 	%rd49, [%rd47], %rd48;
$L__BB14_83:
	ld.shared.u32 	%r130, [%r124+5120];
	setp.eq.s32 	%p51, %r130, 0;
	@%p51 bra 	$L__BB14_85;
	cvt.u32.u64 	%r359, %rd5;
	shl.b32 	%r360, %r478, 8;
	add.s32 	%r361, %r360, %r359;
	add.s32 	%r362, %r361, 1280;
	mul.wide.u32 	%rd50, %r362, 8;
	add.s64 	%rd51, %rd2, %rd50;
	cvt.u64.u32 	%rd52, %r130;
	atom.global.add.u64 	%rd53, [%rd51], %rd52;
$L__BB14_85:
	ld.shared.u32 	%r131, [%r124+6144];
	setp.eq.s32 	%p52, %r131, 0;
	@%p52 bra 	$L__BB14_87;
	cvt.u32.u64 	%r363, %rd5;
	shl.b32 	%r364, %r478, 8;
	add.s32 	%r365, %r364, %r363;
	add.s32 	%r366, %r365, 1536;
	mul.wide.u32 	%rd54, %r366, 8;
	add.s64 	%rd55, %rd2, %rd54;
	cvt.u64.u32 	%rd56, %r131;
	atom.global.add.u64 	%rd57, [%rd55], %rd56;
$L__BB14_87:
	ld.shared.u32 	%r132, [%r124+7168];
	setp.eq.s32 	%p53, %r132, 0;
	@%p53 bra 	$L__BB14_89;
	cvt.u32.u64 	%r367, %rd5;
	shl.b32 	%r368, %r478, 8;
	add.s32 	%r369, %r368, %r367;
	add.s32 	%r370, %r369, 1792;
	mul.wide.u32 	%rd58, %r370, 8;
	add.s64 	%rd59, %rd2, %rd58;
	cvt.u64.u32 	%rd60, %r132;
	atom.global.add.u64 	%rd61, [%rd59], %rd60;
$L__BB14_89:
	add.s32 	%r478, %r478, 8;
	setp.ne.s32 	%p54, %r478, %r16;
	mov.u32 	%r480, %r16;
	@%p54 bra 	$L__BB14_73;
$L__BB14_90:
	add.s32 	%r135, %r5, -1;
	setp.eq.s32 	%p55, %r3, 0;
	@%p55 bra 	$L__BB14_111;
	setp.lt.u32 	%p56, %r4, 3;
	@%p56 bra 	$L__BB14_101;
	shl.b32 	%r371, %r480, 10;
	add.s32 	%r136, %r6, %r371;
	ld.shared.u32 	%r137, [%r136];
	setp.eq.s32 	%p57, %r137, 0;
	@%p57 bra 	$L__BB14_94;
	cvt.u32.u64 	%r372, %rd5;
	shl.b32 	%r373, %r480, 8;
	add.s32 	%r374, %r373, %r372;
	mul.wide.u32 	%rd62, %r374, 8;
	add.s64 	%rd63, %rd2, %rd62;
	cvt.u64.u32 	%rd64, %r137;
	atom.global.add.u64 	%rd65, [%rd63], %rd64;
$L__BB14_94:
	ld.shared.u32 	%r138, [%r136+1024];
	setp.eq.s32 	%p58, %r138, 0;
	@%p58 bra 	$L__BB14_96;
	cvt.u32.u64 	%r375, %rd5;
	shl.b32 	%r376, %r480, 8;
	add.s32 	%r377, %r376, %r375;
	add.s32 	%r378, %r377, 256;
	mul.wide.u32 	%rd66, %r378, 8;
	add.s64 	%rd67, %rd2, %rd66;
	cvt.u64.u32 	%rd68, %r138;
	atom.global.add.u64 	%rd69, [%rd67], %rd68;
$L__BB14_96:
	ld.shared.u32 	%r139, [%r136+2048];
	setp.eq.s32 	%p59, %r139, 0;
	@%p59 bra 	$L__BB14_98;
	cvt.u32.u64 	%r379, %rd5;
	shl.b32 	%r380, %r480, 8;
	add.s32 	%r381, %r380, %r379;
	add.s32 	%r382, %r381, 512;
	mul.wide.u32 	%rd70, %r382, 8;
	add.s64 	%rd71, %rd2, %rd70;
	cvt.u64.u32 	%rd72, %r139;
	atom.global.add.u64 	%rd73, [%rd71], %rd72;
$L__BB14_98:
	ld.shared.u32 	%r140, [%r136+3072];
	setp.eq.s32 	%p60, %r140, 0;
	@%p60 bra 	$L__BB14_100;
	cvt.u32.u64 	%r383, %rd5;
	shl.b32 	%r384, %r480, 8;
	add.s32 	%r385, %r384, %r383;
	add.s32 	%r386, %r385, 768;
	mul.wide.u32 	%rd74, %r386, 8;
	add.s64 	%rd75, %rd2, %rd74;
	cvt.u64.u32 	%rd76, %r140;
	atom.global.add.u64 	%rd77, [%rd75], %rd76;
$L__BB14_100:
	add.s32 	%r480, %r480, 4;
$L__BB14_101:
	setp.eq.s32 	%p61, %r5, 0;
	@%p61 bra 	$L__BB14_111;
	setp.eq.s32 	%p62, %r135, 0;
	@%p62 bra 	$L__BB14_108;
	shl.b32 	%r387, %r480, 10;
	add.s32 	%r143, %r6, %r387;
	ld.shared.u32 	%r144, [%r143];
	setp.eq.s32 	%p63, %r144, 0;
	@%p63 bra 	$L__BB14_105;
	cvt.u32.u64 	%r388, %rd5;
	shl.b32 	%r389, %r480, 8;
	add.s32 	%r390, %r389, %r388;
	mul.wide.u32 	%rd78, %r390, 8;
	add.s64 	%rd79, %rd2, %rd78;
	cvt.u64.u32 	%rd80, %r144;
	atom.global.add.u64 	%rd81, [%rd79], %rd80;
$L__BB14_105:
	ld.shared.u32 	%r145, [%r143+1024];
	setp.eq.s32 	%p64, %r145, 0;
	@%p64 bra 	$L__BB14_107;
	cvt.u32.u64 	%r391, %rd5;
	shl.b32 	%r392, %r480, 8;
	add.s32 	%r393, %r392, %r391;
	add.s32 	%r394, %r393, 256;
	mul.wide.u32 	%rd82, %r394, 8;
	add.s64 	%rd83, %rd2, %rd82;
	cvt.u64.u32 	%rd84, %r145;
	atom.global.add.u64 	%rd85, [%rd83], %rd84;
$L__BB14_107:
	add.s32 	%r480, %r480, 2;
$L__BB14_108:
	setp.eq.s32 	%p65, %r17, 0;
	@%p65 bra 	$L__BB14_111;
	shl.b32 	%r395, %r480, 10;
	add.s32 	%r396, %r6, %r395;
	ld.shared.u32 	%r148, [%r396];
	setp.eq.s32 	%p66, %r148, 0;
	@%p66 bra 	$L__BB14_111;
	cvt.u32.u64 	%r397, %rd5;
	shl.b32 	%r398, %r480, 8;
	add.s32 	%r399, %r398, %r397;
	mul.wide.u32 	%rd86, %r399, 8;
	add.s64 	%rd87, %rd2, %rd86;
	cvt.u64.u32 	%rd88, %r148;
	atom.global.add.u64 	%rd89, [%rd87], %rd88;
$L__BB14_111:
	cvt.u32.u64 	%r400, %rd5;
	setp.gt.u32 	%p67, %r400, 127;
	@%p67 bra 	$L__BB14_152;
	setp.lt.u32 	%p68, %r1, 7;
	mov.b32 	%r484, 0;
	@%p68 bra 	$L__BB14_131;
	mov.b32 	%r482, 0;
$L__BB14_114:
	.pragma "nounroll";
	shl.b32 	%r404, %r482, 10;
	add.s32 	%r150, %r6, %r404;
	ld.shared.u32 	%r151, [%r150+512];
	setp.eq.s32 	%p69, %r151, 0;
	shl.b32 	%r405, %r482, 8;
	add.s32 	%r406, %r405, %r400;
	mul.wide.u32 	%rd90, %r406, 8;
	add.s64 	%rd15, %rd2, %rd90;
	@%p69 bra 	$L__BB14_116;
	cvt.u64.u32 	%rd91, %r151;
	atom.global.add.u64 	%rd92, [%rd15+1024], %rd91;
$L__BB14_116:
	ld.shared.u32 	%r152, [%r150+1536];
	setp.eq.s32 	%p70, %r152, 0;
	@%p70 bra 	$L__BB14_118;
	cvt.u64.u32 	%rd93, %r152;
	atom.global.add.u64 	%rd94, [%rd15+3072], %rd93;
$L__BB14_118:
	ld.shared.u32 	%r153, [%r150+2560];
	setp.eq.s32 	%p71, %r153, 0;
	@%p71 bra 	$L__BB14_120;
	cvt.u64.u32 	%rd95, %r153;
	atom.global.add.u64 	%rd96, [%rd15+5120], %rd95;
$L__BB14_120:
	ld.shared.u32 	%r154, [%r150+3584];
	setp.eq.s32 	%p72, %r154, 0;
	@%p72 bra 	$L__BB14_122;
	cvt.u64.u32 	%rd97, %r154;
	atom.global.add.u64 	%rd98, [%rd15+7168], %rd97;
$L__BB14_122:
	ld.shared.u32 	%r155, [%r150+4608];
	setp.eq.s32 	%p73, %r155, 0;
	@%p73 bra 	$L__BB14_124;
	cvt.u64.u32 	%rd99, %r155;
	atom.global.add.u64 	%rd100, [%rd15+9216], %rd99;
$L__BB14_124:
	ld.shared.u32 	%r156, [%r150+5632];
	setp.eq.s32 	%p74, %r156, 0;
	@%p74 bra 	$L__BB14_126;
	cvt.u64.u32 	%rd101, %r156;
	atom.global.add.u64 	%rd102, [%rd15+11264], %rd101;
$L__BB14_126:
	ld.shared.u32 	%r157, [%r150+6656];
	setp.eq.s32 	%p75, %r157, 0;
	@%p75 bra 	$L__BB14_128;
	cvt.u64.u32 	%rd103, %r157;
	atom.global.add.u64 	%rd104, [%rd15+13312], %rd103;
$L__BB14_128:
	ld.shared.u32 	%r158, [%r150+7680];
	setp.eq.s32 	%p76, %r158, 0;
	@%p76 bra 	$L__BB14_130;
	cvt.u64.u32 	%rd105, %r158;
	atom.global.add.u64 	%rd106, [%rd15+15360], %rd105;
$L__BB14_130:
	add.s32 	%r482, %r482, 8;
	setp.ne.s32 	%p77, %r482, %r16;
	mov.u32 	%r484, %r16;
	@%p77 bra 	$L__BB14_114;
$L__BB14_131:
	setp.eq.s32 	%p78, %r3, 0;
	@%p78 bra 	$L__BB14_152;
	setp.lt.u32 	%p79, %r4, 3;
	@%p79 bra 	$L__BB14_142;
	shl.b32 	%r407, %r484, 10;
	add.s32 	%r161, %r6, %r407;
	ld.shared.u32 	%r162, [%r161+512];
	setp.eq.s32 	%p80, %r162, 0;
	@%p80 bra 	$L__BB14_135;
	shl.b32 	%r409, %r484, 8;
	add.s32 	%r410, %r409, %r400;
	mul.wide.u32 	%rd107, %r410, 8;
	add.s64 	%rd108, %rd2, %rd107;
	cvt.u64.u32 	%rd109, %r162;
	atom.global.add.u64 	%rd110, [%rd108+1024], %rd109;
$L__BB14_135:
	ld.shared.u32 	%r163, [%r161+1536];
	setp.eq.s32 	%p81, %r163, 0;
	@%p81 bra 	$L__BB14_137;
	shl.b32 	%r412, %r484, 8;
	add.s32 	%r413, %r412, %r400;
	add.s32 	%r414, %r413, 256;
	mul.wide.u32 	%rd111, %r414, 8;
	add.s64 	%rd112, %rd2, %rd111;
	cvt.u64.u32 	%rd113, %r163;
	atom.global.add.u64 	%rd114, [%rd112+1024], %rd113;
$L__BB14_137:
	ld.shared.u32 	%r164, [%r161+2560];
	setp.eq.s32 	%p82, %r164, 0;
	@%p82 bra 	$L__BB14_139;
	shl.b32 	%r416, %r484, 8;
	add.s32 	%r417, %r416, %r400;
	add.s32 	%r418, %r417, 512;
	mul.wide.u32 	%rd115, %r418, 8;
	add.s64 	%rd116, %rd2, %rd115;
	cvt.u64.u32 	%rd117, %r164;
	atom.global.add.u64 	%rd118, [%rd116+1024], %rd117;
$L__BB14_139:
	ld.shared.u32 	%r165, [%r161+3584];
	setp.eq.s32 	%p83, %r165, 0;
	@%p83 bra 	$L__BB14_141;
	shl.b32 	%r420, %r484, 8;
	add.s32 	%r421, %r420, %r400;
	add.s32 	%r422, %r421, 768;
	mul.wide.u32 	%rd119, %r422, 8;
	add.s64 	%rd120, %rd2, %rd119;
	cvt.u64.u32 	%rd121, %r165;
	atom.global.add.u64 	%rd122, [%rd120+1024], %rd121;
$L__BB14_141:
	add.s32 	%r484, %r484, 4;
$L__BB14_142:
	setp.eq.s32 	%p84, %r5, 0;
	@%p84 bra 	$L__BB14_152;
	setp.eq.s32 	%p85, %r135, 0;
	@%p85 bra 	$L__BB14_149;
	shl.b32 	%r423, %r484, 10;
	add.s32 	%r168, %r6, %r423;
	ld.shared.u32 	%r169, [%r168+512];
	setp.eq.s32 	%p86, %r169, 0;
	@%p86 bra 	$L__BB14_146;
	shl.b32 	%r425, %r484, 8;
	add.s32 	%r426, %r425, %r400;
	mul.wide.u32 	%rd123, %r426, 8;
	add.s64 	%rd124, %rd2, %rd123;
	cvt.u64.u32 	%rd125, %r169;
	atom.global.add.u64 	%rd126, [%rd124+1024], %rd125;
$L__BB14_146:
	ld.shared.u32 	%r170, [%r168+1536];
	setp.eq.s32 	%p87, %r170, 0;
	@%p87 bra 	$L__BB14_148;
	shl.b32 	%r428, %r484, 8;
	add.s32 	%r429, %r428, %r400;
	add.s32 	%r430, %r429, 256;
	mul.wide.u32 	%rd127, %r430, 8;
	add.s64 	%rd128, %rd2, %rd127;
	cvt.u64.u32 	%rd129, %r170;
	atom.global.add.u64 	%rd130, [%rd128+1024], %rd129;
$L__BB14_148:
	add.s32 	%r484, %r484, 2;
$L__BB14_149:
	setp.eq.s32 	%p88, %r17, 0;
	@%p88 bra 	$L__BB14_152;
	shl.b32 	%r431, %r484, 10;
	add.s32 	%r432, %r6, %r431;
	ld.shared.u32 	%r173, [%r432+512];
	setp.eq.s32 	%p89, %r173, 0;
	@%p89 bra 	$L__BB14_152;
	shl.b32 	%r434, %r484, 8;
	add.s32 	%r435, %r434, %r400;
	mul.wide.u32 	%rd131, %r435, 8;
	add.s64 	%rd132, %rd2, %rd131;
	cvt.u64.u32 	%rd133, %r173;
	atom.global.add.u64 	%rd134, [%rd132+1024], %rd133;
$L__BB14_152:
	bar.sync 	0;
	add.s64 	%rd135, %rd135, 1;
	setp.ne.s64 	%p90, %rd135, %rd6;
	@%p90 bra 	$L__BB14_2;
$L__BB14_153:
	ret;

}
	// .globl	_ZN3cub18CUB_300001_SM_10006detail10radix_sort33DeviceRadixSortExclusiveSumKernelINS1_5radix10policy_hubIiNS0_8NullTypeEyE10Policy1000EyEEvPT0_
.visible .entry _ZN3cub18CUB_300001_SM_10006detail10radix_sort33DeviceRadixSortExclusiveSumKernelINS1_5radix10policy_hubIiNS0_8NullTypeEyE10Policy1000EyEEvPT0_(
	.param .u64 .ptr .align 1 _ZN3cub18CUB_300001_SM_10006detail10radix_sort33DeviceRadixSortExclusiveSumKernelINS1_5radix10policy_hubIiNS0_8NullTypeEyE10Policy1000EyEEvPT0__param_0
)
{
	.reg .pred 	%p<4>;
	.reg .b32 	%r<28>;
	.reg .b64 	%rd<54>;
	// demoted variable
	.shared .align 16 .b8 _ZZN3cub18CUB_300001_SM_10006detail10radix_sort33DeviceRadixSortExclusiveSumKernelINS1_5radix10policy_hubIiNS0_8NullTypeEyE10Policy1000EyEEvPT0_E12temp_storage[2336];
	ld.param.u64 	%rd5, [_ZN3cub18CUB_300001_SM_10006detail10radix_sort33DeviceRadixSortExclusiveSumKernelINS1_5radix10policy_hubIiNS0_8NullTypeEyE10Policy1000EyEEvPT0__param_0];
	cvta.to.global.u64 	%rd6, %rd5;
	mov.u32 	%r3, %ctaid.x;
	shl.b32 	%r4, %r3, 8;
	mov.u32 	%r1, %tid.x;
	setp.gt.u32 	%p1, %r1, 255;
	add.s32 	%r5, %r4, %r1;
	mul.wide.s32 	%rd7, %r5, 8;
	add.s64 	%rd1, %rd6, %rd7;
	@%p1 bra 	$L__BB15_2;
	ld.global.u64 	%rd53, [%rd1];
$L__BB15_2:
	shr.u32 	%r6, %r1, 3;
	add.s32 	%r7, %r6, %r1;
	shl.b32 	%r8, %r7, 3;
	mov.u32 	%r9, _ZZN3cub18CUB_300001_SM_10006detail10radix_sort33DeviceRadixSortExclusiveSumKernelINS1_5radix10policy_hubIiNS0_8NullTypeEyE10Policy1000EyEEvPT0_E12temp_storage;
	add.s32 	%r10, %r9, %r8;
	add.s32 	%r2, %r10, 16;
	st.shared.u64 	[%r10+16], %rd53;
	bar.sync 	0;
	setp.gt.u32 	%p2, %r1, 31;
	@%p2 bra 	$L__BB15_4;
	mad.lo.s32 	%r27, %r1, 72, %r9;
	ld.shared.u64 	%rd23, [%r27+16];
	ld.shared.u64 	%rd24, [%r27+24];
	ld.shared.u64 	%rd25, [%r27+32];
	ld.shared.u64 	%rd26, [%r27+40];
	ld.shared.u64 	%rd27, [%r27+48];
	ld.shared.u64 	%rd28, [%r27+56];
	ld.shared.u64 	%rd29, [%r27+64];
	ld.shared.u64 	%rd30, [%r27+72];
	add.s64 	%rd31, %rd24, %rd23;
	add.s64 	%rd32, %rd31, %rd25;
	add.s64 	%rd33, %rd32, %rd26;
	add.s64 	%rd34, %rd33, %rd27;
	add.s64 	%rd35, %rd34, %rd28;
	add.s64 	%rd36, %rd35, %rd29;
	add.s64 	%rd10, %rd36, %rd30;
	mov.b32 	%r11, 1;
	mov.b32 	%r24, 0;
	mov.b32 	%r25, -1;
	// begin inline asm
	{  .reg .u64 r0;  .reg .u32 lo;  .reg .u32 hi;  .reg .pred p;  mov.b64 {lo, hi}, %rd10;  shfl.sync.up.b32 lo|p, lo, %r11, %r24, %r25;  shfl.sync.up.b32 hi|p, hi, %r11, %r24, %r25;  mov.b64 r0, {lo, hi};  @p add.u64 r0, r0, %rd10;  mov.u64 %rd8, r0;}
	// end inline asm
	mov.b32 	%r14, 2;
	// begin inline asm
	{  .reg .u64 r0;  .reg .u32 lo;  .reg .u32 hi;  .reg .pred p;  mov.b64 {lo, hi}, %rd8;  shfl.sync.up.b32 lo|p, lo, %r14, %r24, %r25;  shfl.sync.up.b32 hi|p, hi, %r14, %r24, %r25;  mov.b64 r0, {lo, hi};  @p add.u64 r0, r0, %rd8;  mov.u64 %rd11, r0;}
	// end inline asm
	mov.b32 	%r17, 4;
	// begin inline asm
	{  .reg .u64 r0;  .reg .u32 lo;  .reg .u32 hi;  .reg .pred p;  mov.b64 {lo, hi}, %rd11;  shfl.sync.up.b32 lo|p, lo, %r17, %r24, %r25;  shfl.sync.up.b32 hi|p, hi, %r17, %r24, %r25;  mov.b64 r0, {lo, hi};  @p add.u64 r0, r0, %rd11;  mov.u64 %rd14, r0;}
	// end inline asm
	mov.b32 	%r20, 8;
	// begin inline asm
	{  .reg .u64 r0;  .reg .u32 lo;  .reg .u32 hi;  .reg .pred p;  mov.b64 {lo, hi}, %rd14;  shfl.sync.up.b32 lo|p, lo, %r20, %r24, %r25;  shfl.sync.up.b32 hi|p, hi, %r20, %r24, %r25;  mov.b64 r0, {lo, hi};  @p add.u64 r0, r0, %rd14;  mov.u64 %rd17, r0;}
	// end inline asm
	mov.b32 	%r23, 16;
	// begin inline asm
	{  .reg .u64 r0;  .reg .u32 lo;  .reg .u32 hi;  .reg .pred p;  mov.b64 {lo, hi}, %rd17;  shfl.sync.up.b32 lo|p, lo, %r23, %r24, %r25;  shfl.sync.up.b32 hi|p, hi, %r23, %r24, %r25;  mov.b64 r0, {lo, hi};  @p add.u64 r0, r0, %rd17;  mov.u64 %rd20, r0;}
	// end inline asm
	sub.s64 	%rd37, %rd20, %rd10;
	ld.shared.u64 	%rd38, [%r27+16];
	ld.shared.u64 	%rd39, [%r27+24];
	ld.shared.u64 	%rd40, [%r27+32];
	ld.shared.u64 	%rd41, [%r27+40];
	ld.shared.u64 	%rd42, [%r27+48];
	ld.shared.u64 	%rd43, [%r27+56];
	ld.shared.u64 	%rd44, [%r27+64];
	add.s64 	%rd45, %rd38, %rd37;
	add.s64 	%rd46, %rd39, %rd45;
	add.s64 	%rd47, %rd40, %rd46;
	add.s64 	%rd48, %rd41, %rd47;
	add.s64 	%rd49, %rd42, %rd48;
	add.s64 	%rd50, %rd43, %rd49;
	add.s64 	%rd51, %rd44, %rd50;
	st.shared.u64 	[%r27+16], %rd37;
	st.shared.u64 	[%r27+24], %rd45;
	st.shared.u64 	[%r27+32], %rd46;
	st.shared.u64 	[%r27+40], %rd47;
	st.shared.u64 	[%r27+48], %rd48;
	st.shared.u64 	[%r27+56], %rd49;
	st.shared.u64 	[%r27+64], %rd50;
	st.shared.u64 	[%r27+72], %rd51;
$L__BB15_4:
	setp.gt.u32 	%p3, %r1, 255;
	bar.sync 	0;
	@%p3 bra 	$L__BB15_6;
	ld.shared.u64 	%rd52, [%r2];
	st.global.u64 	[%rd1], %rd52;
$L__BB15_6:
	ret;

}
	// .globl	_ZN3cub18CUB_300001_SM_10006detail10radix_sort29DeviceRadixSortOnesweepKernelINS1_5radix10policy_hubIiNS0_8NullTypeEyE10Policy1000ELNS0_9SortOrderE0EiS6_yiiNS1_21identity_decomposer_tEEEvPT5_SC_PT3_PKSD_PT1_PKSH_PT2_PKSL_T4_iiT6_
.visible .entry _ZN3cub18CUB_300001_SM_10006detail10radix_sort29DeviceRadixSortOnesweepKernelINS1_5radix10policy_hubIiNS0_8NullTypeEyE10Policy1000ELNS0_9SortOrderE0EiS6_yiiNS1_21identity_decomposer_tEEEvPT5_SC_PT3_PKSD_PT1_PKSH_PT2_PKSL_T4_iiT6_(
	.param .u64 .ptr .align 1 _ZN3cub18CUB_300001_SM_10006detail10radix_sort29DeviceRadixSortOnesweepKernelINS1_5radix10policy_hubIiNS0_8NullTypeEyE10Policy1000ELNS0_9SortOrderE0EiS6_yiiNS1_21identity_decomposer_tEEEvPT5_SC_PT3_PKSD_PT1_PKSH_PT2_PKSL_T4_iiT6__param_0,
	.param .u64 .ptr .align 1 _ZN3cub18CUB_300001_SM_10006detail10radix_sort29DeviceRadixSortOnesweepKernelINS1_5radix10policy_hubIiNS0_8NullTypeEyE10Policy1000ELNS0_9SortOrderE0EiS6_yiiNS1_21identity_decomposer_tEEEvPT5_SC_PT3_PKSD_PT1_PKSH_PT2_PKSL_T4_iiT6__param_1,
	.param .u64 .ptr .align 1 _ZN3cub18CUB_300001_SM_10006detail10radix_sort29DeviceRadixSortOnesweepKernelINS1_5radix10policy_hubIiNS0_8NullTypeEyE10Policy1000ELNS0_9SortOrderE0EiS6_yiiNS1_21identity_decomposer_tEEEvPT5_SC_PT3_PKSD_PT1_PKSH_PT2_PKSL_T4_iiT6__param_2,
	.param .u64 .ptr .align 1 _ZN3cub18CUB_300001_SM_10006detail10radix_sort29DeviceRadixSortOnesweepKernelINS1_5radix10policy_hubIiNS0_8NullTypeEyE10Policy1000ELNS0_9SortOrderE0EiS6_yiiNS1_21identity_decomposer_tEEEvPT5_SC_PT3_PKSD_PT1_PKSH_PT2_PKSL_T4_iiT6__param_3,
	.param .u64 .ptr .align 1 _ZN3cub18CUB_300001_SM_10006detail10radix_sort29DeviceRadixSortOnesweepKernelINS1_5radix10policy_hubIiNS0_8NullTypeEyE10Policy1000ELNS0_9SortOrderE0EiS6_yiiNS1_21identity_decomposer_tEEEvPT5_SC_PT3_PKSD_PT1_PKSH_PT2_PKSL_T4_iiT6__param_4,
	.param .u64 .ptr .align 1 _ZN3cub18CUB_300001_SM_10006detail10radix_sort29DeviceRadixSortOnesweepKernelINS1_5radix10policy_hubIiNS0_8NullTypeEyE10Policy1000ELNS0_9SortOrderE0EiS6_yiiNS1_21identity_decomposer_tEEEvPT5_SC_PT3_PKSD_PT1_PKSH_PT2_PKSL_T4_iiT6__param_5,
	.param .u64 .ptr .align 1 _ZN3cub18CUB_300001_SM_10006detail10radix_sort29DeviceRadixSortOnesweepKernelINS1_5radix10policy_hubIiNS0_8NullTypeEyE10Policy1000ELNS0_9SortOrderE0EiS6_yiiNS1_21identity_decomposer_tEEEvPT5_SC_PT3_PKSD_PT1_PKSH_PT2_PKSL_T4_iiT6__param_6,
	.param .u64 .ptr .align 1 _ZN3cub18CUB_300001_SM_10006detail10radix_sort29DeviceRadixSortOnesweepKernelINS1_5radix10policy_hubIiNS0_8NullTypeEyE10Policy1000ELNS0_9SortOrderE0EiS6_yiiNS1_21identity_decomposer_tEEEvPT5_SC_PT3_PKSD_PT1_PKSH_PT2_PKSL_T4_iiT6__param_7,
	.param .u32 _ZN3cub18CUB_300001_SM_10006detail10radix_sort29DeviceRadixSortOnesweepKernelINS1_5radix10policy_hubIiNS0_8NullTypeEyE10Policy1000ELNS0_9SortOrderE0EiS6_yiiNS1_21identity_decomposer_tEEEvPT5_SC_PT3_PKSD_PT1_PKSH_PT2_PKSL_T4_iiT6__param_8,
	.param .u32 _ZN3cub18CUB_300001_SM_10006detail10radix_sort29DeviceRadixSortOnesweepKernelINS1_5radix10policy_hubIiNS0_8NullTypeEyE10Policy1000ELNS0_9SortOrderE0EiS6_yiiNS1_21identity_decomposer_tEEEvPT5_SC_PT3_PKSD_PT1_PKSH_PT2_PKSL_T4_iiT6__param_9,
	.param .u32 _ZN3cub18CUB_300001_SM_10006detail10radix_sort29DeviceRadixSortOnesweepKernelINS1_5radix10policy_hubIiNS0_8NullTypeEyE10Policy1000ELNS0_9SortOrderE0EiS6_yiiNS1_21identity_decomposer_tEEEvPT5_SC_PT3_PKSD_PT1_PKSH_PT2_PKSL_T4_iiT6__param_10,
	.param .align 1 .b8 _ZN3cub18CUB_300001_SM_10006detail10radix_sort29DeviceRadixSortOnesweepKernelINS1_5radix10policy_hubIiNS0_8NullTypeEyE10Policy1000ELNS0_9SortOrderE0EiS6_yiiNS1_21identity_decomposer_tEEEvPT5_SC_PT3_PKSD_PT1_PKSH_PT2_PKSL_T4_iiT6__param_11[1]
)
.maxntid 384
{
	.reg .pred 	%p<142>;
	.reg .b32 	%r<1806>;
	.reg .b64 	%rd<239>;
	// demoted variable
	.shared .align 16 .b8 _ZZN3cub18CUB_300001_SM_10006detail10radix_sort29DeviceRadixSortOnesweepKernelINS1_5radix10policy_hubIiNS0_8NullTypeEyE10Policy1000ELNS0_9SortOrderE0EiS6_yiiNS1_21identity_decomposer_tEEEvPT5_SC_PT3_PKSD_PT1_PKSH_PT2_PKSL_T4_iiT6_E1s[31232];
	ld.param.u64 	%rd21, [_ZN3cub18CUB_300001_SM_10006detail10radix_sort29DeviceRadixSortOnesweepKernelINS1_5radix10policy_hubIiNS0_8NullTypeEyE10Policy1000ELNS0_9SortOrderE0EiS6_yiiNS1_21identity_decomposer_tEEEvPT5_SC_PT3_PKSD_PT1_PKSH_PT2_PKSL_T4_iiT6__param_1];
	ld.param.u64 	%rd24, [_ZN3cub18CUB_300001_SM_10006detail10radix_sort29DeviceRadixSortOnesweepKernelINS1_5radix10policy_hubIiNS0_8NullTypeEyE10Policy1000ELNS0_9SortOrderE0EiS6_yiiNS1_21identity_decomposer_tEEEvPT5_SC_PT3_PKSD_PT1_PKSH_PT2_PKSL_T4_iiT6__param_4];
	ld.param.u64 	%rd25, [_ZN3cub18CUB_300001_SM_10006detail10radix_sort29DeviceRadixSortOnesweepKernelINS1_5radix10policy_hubIiNS0_8NullTypeEyE10Policy1000ELNS0_9SortOrderE0EiS6_yiiNS1_21identity_decomposer_tEEEvPT5_SC_PT3_PKSD_PT1_PKSH_PT2_PKSL_T4_iiT6__param_5];
	ld.param.u32 	%r293, [_ZN3cub18CUB_300001_SM_10006detail10radix_sort29DeviceRadixSortOnesweepKernelINS1_5radix10policy_hubIiNS0_8NullTypeEyE10Policy1000ELNS0_9SortOrderE0EiS6_yiiNS1_21identity_decomposer_tEEEvPT5_SC_PT3_PKSD_PT1_PKSH_PT2_PKSL_T4_iiT6__param_9];
	ld.param.u32 	%r294, [_ZN3cub18CUB_300001_SM_10006detail10radix_sort29DeviceRadixSortOnesweepKernelINS1_5radix10policy_hubIiNS0_8NullTypeEyE10Policy1000ELNS0_9SortOrderE0EiS6_yiiNS1_21identity_decomposer_tEEEvPT5_SC_PT3_PKSD_PT1_PKSH_PT2_PKSL_T4_iiT6__param_10];
	cvta.to.global.u64 	%rd1, %rd24;
	cvta.to.global.u64 	%rd2, %rd25;
	mov.u32 	%r1, %tid.x;
	// begin inline asm
	mov.u32 %r295, %laneid;
	// end inline asm
	setp.ne.s32 	%p1, %r1, 0;
	@%p1 bra 	$L__BB16_2;
	cvta.to.global.u64 	%rd26, %rd21;
	atom.global.add.u32 	%r296, [%rd26], 1;
	st.shared.u32 	[_ZZN3cub18CUB_300001_SM_10006detail10radix_sort29DeviceRadixSortOnesweepKernelINS1_5radix10policy_hubIiNS0_8NullTypeEyE10Policy1000ELNS0_9SortOrderE0EiS6_yiiNS1_21identity_decomposer_tEEEvPT5_SC_PT3_PKSD_PT1_PKSH_PT2_PKSL_T4_iiT6_E1s+29184], %r296;
$L__BB16_2:
	ld.param.u32 	%r1706, [_ZN3cub18CUB_300001_SM_10006detail10radix_sort29DeviceRadixSortOnesweepKernelINS1_5radix10policy_hubIiNS0_8NullTypeEyE10Policy1000ELNS0_9SortOrderE0EiS6_yiiNS1_21identity_decomposer_tEEEvPT5_SC_PT3_PKSD_PT1_PKSH_PT2_PKSL_T4_iiT6__param_8];
	bar.sync 	0;
	ld.shared.u32 	%r3, [_ZZN3cub18CUB_300001_SM_10006detail10radix_sort29DeviceRadixSortOnesweepKernelINS1_5radix10policy_hubIiNS0_8NullTypeEyE10Policy1000ELNS0_9SortOrderE0EiS6_yiiNS1_21identity_decomposer_tEEEvPT5_SC_PT3_PKSD_PT1_PKSH_PT2_PKSL_T4_iiT6_E1s+29184];
	mul.lo.s32 	%r297, %r3, 7296;
	add.s32 	%r4, %r297, 7296;
	setp.gt.s32 	%p2, %r4, %r1706;
	cvt.s64.s32 	%rd3, %r297;
	@%p2 bra 	$L__BB16_4;
	and.b32  	%r298, %r1, 31;
	and.b32  	%r299, %r1, 992;
	mul.lo.s32 	%r300, %r299, 19;
	or.b32  	%r301, %r300, %r298;
	cvt.u64.u32 	%rd27, %r301;
	add.s64 	%rd28, %rd27, %rd3;
	shl.b64 	%rd29, %rd28, 2;
	add.s64 	%rd30, %rd2, %rd29;
	ld.global.u32 	%r1732, [%rd30];
	ld.global.u32 	%r1733, [%rd30+128];
	ld.global.u32 	%r1734, [%rd30+256];
	ld.global.u32 	%r1735, [%rd30+384];
	ld.global.u32 	%r1736, [%rd30+512];
	ld.global.u32 	%r1737, [%rd30+640];
	ld.global.u32 	%r1738, [%rd30+768];
	ld.global.u32 	%r1739, [%rd30+896];
	ld.global.u32 	%r1740, [%rd30+1024];
	ld.global.u32 	%r1741, [%rd30+1152];
	ld.global.u32 	%r1742, [%rd30+1280];
	ld.global.u32 	%r1743, [%rd30+1408];
	ld.global.u32 	%r1744, [%rd30+1536];
	ld.global.u32 	%r1745, [%rd30+1664];
	ld.global.u32 	%r1746, [%rd30+1792];
	ld.global.u32 	%r1747, [%rd30+1920];
	ld.global.u32 	%r1748, [%rd30+2048];
	ld.global.u32 	%r1749, [%rd30+2176];
	ld.global.u32 	%r1750, [%rd30+2304];
	bra.uni 	$L__BB16_42;
$L__BB16_4:
	ld.param.u32 	%r1707, [_ZN3cub18CUB_300001_SM_10006detail10radix_sort29DeviceRadixSortOnesweepKernelINS1_5radix10policy_hubIiNS0_8NullTypeEyE10Policy1000ELNS0_9SortOrderE0EiS6_yiiNS1_21identity_decomposer_tEEEvPT5_SC_PT3_PKSD_PT1_PKSH_PT2_PKSL_T4_iiT6__param_8];
	cvt.u32.u64 	%r303, %rd3;
	sub.s32 	%r24, %r1707, %r303;
	and.b32  	%r304, %r1, 31;
	and.b32  	%r305, %r1, 992;
	mul.lo.s32 	%r306, %r305, 19;
	or.b32  	%r25, %r306, %r304;
	setp.ge.s32 	%p3, %r25, %r24;
	cvt.u64.u32 	%rd31, %r25;
	add.s64 	%rd32, %rd31, %rd3;
	shl.b64 	%rd33, %rd32, 2;
	add.s64 	%rd4, %rd2, %rd33;
	mov.b32 	%r1732, 2147483647;
	@%p3 bra 	$L__BB16_6;
	ld.global.u32 	%r1732, [%rd4];
$L__BB16_6:
	add.s32 	%r308, %r25, 32;
	setp.ge.s32 	%p4, %r308, %r24;
	mov.b32 	%r1733, 2147483647;
	@%p4 bra 	$L__BB16_8;
	ld.global.u32 	%r1733, [%rd4+128];
$L__BB16_8:
	add.s32 	%r310, %r25, 64;
	setp.ge.s32 	%p5, %r310, %r24;
	mov.b32 	%r1734, 2147483647;
	@%p5 bra 	$L__BB16_10;
	ld.global.u32 	%r1734, [%rd4+256];
$L__BB16_10:
	add.s32 	%r312, %r25, 96;
	setp.ge.s32 	%p6, %r312, %r24;
	mov.b32 	%r1735, 2147483647;
	@%p6 bra 	$L__BB16_12;
	ld.global.u32 	%r1735, [%rd4+384];
$L__BB16_12:
	add.s32 	%r314, %r25, 128;
	setp.ge.s32 	%p7, %r314, %r24;
	mov.b32 	%r1736, 2147483647;
	@%p7 bra 	$L__BB16_14;
	ld.global.u32 	%r1736, [%rd4+512];
$L__BB16_14:
	add.s32 	%r316, %r25, 160;
	setp.ge.s32 	%p8, %r316, %r24;
	mov.b32 	%r1737, 2147483647;
	@%p8 bra 	$L__BB16_16;
	ld.global.u32 	%r1737, [%rd4+640];
$L__BB16_16:
	add.s32 	%r318, %r25, 192;
	setp.ge.s32 	%p9, %r318, %r24;
	mov.b32 	%r1738, 2147483647;
	@%p9 bra 	$L__BB16_18;
	ld.global.u32 	%r1738, [%rd4+768];
$L__BB16_18:
	add.s32 	%r320, %r25, 224;
	setp.ge.s32 	%p10, %r320, %r24;
	mov.b32 	%r1739, 2147483647;
	@%p10 bra 	$L__BB16_20;
	ld.global.u32 	%r1739, [%rd4+896];
$L__BB16_20:
	add.s32 	%r322, %r25, 256;
	setp.ge.s32 	%p11, %r322, %r24;
	mov.b32 	%r1740, 2147483647;
	@%p11 bra 	$L__BB16_22;
	ld.global.u32 	%r1740, [%rd4+1024];
$L__BB16_22:
	add.s32 	%r324, %r25, 288;
	setp.ge.s32 	%p12, %r324, %r24;
	mov.b32 	%r1741, 2147483647;
	@%p12 bra 	$L__BB16_24;
	ld.global.u32 	%r1741, [%rd4+1152];
$L__BB16_24:
	add.s32 	%r326, %r25, 320;
	setp.ge.s32 	%p13, %r326, %r24;
	mov.b32 	%r1742, 2147483647;
	@%p13 bra 	$L__BB16_26;
	ld.global.u32 	%r1742, [%rd4+1280];
$L__BB16_26:
	add.s32 	%r328, %r25, 352;
	setp.ge.s32 	%p14, %r328, %r24;
	mov.b32 	%r1743, 2147483647;
	@%p14 bra 	$L__BB16_28;
	ld.global.u32 	%r1743, [%rd4+1408];
$L__BB16_28:
	add.s32 	%r330, %r25, 384;
	setp.ge.s32 	%p15, %r330, %r24;
	mov.b32 	%r1744, 2147483647;
	@%p15 bra 	$L__BB16_30;
	ld.global.u32 	%r1744, [%rd4+1536];
$L__BB16_30:
	add.s32 	%r332, %r25, 416;
	setp.ge.s32 	%p16, %r332, %r24;
	mov.b32 	%r1745, 2147483647;
	@%p16 bra 	$L__BB16_32;
	ld.global.u32 	%r1745, [%rd4+1664];
$L__BB16_32:
	add.s32 	%r334, %r25, 448;
	setp.ge.s32 	%p17, %r334, %r24;
	mov.b32 	%r1746, 2147483647;
	@%p17 bra 	$L__BB16_34;
	ld.global.u32 	%r1746, [%rd4+1792];
$L__BB16_34:
	add.s32 	%r336, %r25, 480;
	setp.ge.s32 	%p18, %r336, %r24;
	mov.b32 	%r1747, 2147483647;
	@%p18 bra 	$L__BB16_36;
	ld.global.u32 	%r1747, [%rd4+1920];
$L__BB16_36:
	add.s32 	%r338, %r25, 512;
	setp.ge.s32 	%p19, %r338, %r24;
	mov.b32 	%r1748, 2147483647;
	@%p19 bra 	$L__BB16_38;
	ld.global.u32 	%r1748, [%rd4+2048];
$L__BB16_38:
	add.s32 	%r340, %r25, 544;
	setp.ge.s32 	%p20, %r340, %r24;
	mov.b32 	%r1749, 2147483647;
	@%p20 bra 	$L__BB16_40;
	ld.global.u32 	%r1749, [%rd4+2176];
$L__BB16_40:
	add.s32 	%r342, %r25, 576;
	setp.ge.s32 	%p21, %r342, %r24;
	mov.b32 	%r1750, 2147483647;
	@%p21 bra 	$L__BB16_42;
	ld.global.u32 	%r1750, [%rd4+2304];
$L__BB16_42:
	mov.b32 	%r343, -1;
	shl.b32 	%r344, %r343, %r294;
	not.b32 	%r82, %r344;
	shr.u32 	%r83, %r1, 5;
	shl.b32 	%r345, %r83, 10;
	mov.u32 	%r346, _ZZN3cub18CUB_300001_SM_10006detail10radix_sort29DeviceRadixSortOnesweepKernelINS1_5radix10policy_hubIiNS0_8NullTypeEyE10Policy1000ELNS0_9SortOrderE0EiS6_yiiNS1_21identity_decomposer_tEEEvPT5_SC_PT3_PKSD_PT1_PKSH_PT2_PKSL_T4_iiT6_E1s;
	add.s32 	%r84, %r346, %r345;
	setp.gt.s32 	%p22, %r295, 255;
	@%p22 bra 	$L__BB16_55;
	max.s32 	%r347, %r295, 224;
	sub.s32 	%r348, %r347, %r295;
	add.s32 	%r349, %r348, 31;
	shr.u32 	%r350, %r349, 5;
	add.s32 	%r85, %r350, 1;
	and.b32  	%r86, %r85, 15;
	setp.lt.u32 	%p23, %r349, 480;
	mov.u32 	%r1754, %r295;
	@%p23 bra 	$L__BB16_46;
	and.b32  	%r351, %r85, 268435440;
	neg.s32 	%r1752, %r351;
	shl.b32 	%r353, %r295, 2;
	add.s32 	%r354, %r345, %r353;
	add.s32 	%r356, %r354, %r346;
	add.s32 	%r1751, %r356, 1024;
	mov.u32 	%r1754, %r295;
$L__BB16_45:
	.pragma "nounroll";
	mov.b32 	%r357, 0;
	st.shared.u32 	[%r1751+-1024], %r357;
	st.shared.u32 	[%r1751+-896], %r357;
	st.shared.u32 	[%r1751+-768], %r357;
	st.shared.u32 	[%r1751+-640], %r357;
	st.shared.u32 	[%r1751+-512], %r357;
	st.shared.u32 	[%r1751+-384], %r357;
	st.shared.u32 	[%r1751+-256], %r357;
	st.shared.u32 	[%r1751+-128], %r357;
	st.shared.u32 	[%r1751], %r357;
	st.shared.u32 	[%r1751+128], %r357;
	st.shared.u32 	[%r1751+256], %r357;
	st.shared.u32 	[%r1751+384], %r357;
	st.shared.u32 	[%r1751+512], %r357;
	st.shared.u32 	[%r1751+640], %r357;
	st.shared.u32 	[%r1751+768], %r357;
	st.shared.u32 	[%r1751+896], %r357;
	add.s32 	%r1754, %r1754, 512;
	add.s32 	%r1752, %r1752, 16;
	add.s32 	%r1751, %r1751, 2048;
	setp.ne.s32 	%p24, %r1752, 0;
	@%p24 bra 	$L__BB16_45;
$L__BB16_46:
	setp.eq.s32 	%p25, %r86, 0;
	@%p25 bra 	$L__BB16_55;
	and.b32  	%r96, %r85, 7;
	setp.lt.u32 	%p26, %r86, 8;
	@%p26 bra 	$L__BB16_49;
	shl.b32 	%r358, %r1754, 2;
	add.s32 	%r359, %r84, %r358;
	mov.b32 	%r360, 0;
	st.shared.u32 	[%r359], %r360;
	st.shared.u32 	[%r359+128], %r360;
	st.shared.u32 	[%r359+256], %r360;
	st.shared.u32 	[%r359+384], %r360;
	st.shared.u32 	[%r359+512], %r360;
	st.shared.u32 	[%r359+640], %r360;
	st.shared.u32 	[%r359+768], %r360;
	st.shared.u32 	[%r359+896], %r360;
	add.s32 	%r1754, %r1754, 256;
$L__BB16_49:
	setp.eq.s32 	%p27, %r96, 0;
	@%p27 bra 	$L__BB16_55;
	and.b32  	%r99, %r85, 3;
	setp.lt.u32 	%p28, %r96, 4;
	@%p28 bra 	$L__BB16_52;
	shl.b32 	%r361, %r1754, 2;
	add.s32 	%r362, %r84, %r361;
	mov.b32 	%r363, 0;
	st.shared.u32 	[%r362], %r363;
	st.shared.u32 	[%r362+128], %r363;
	st.shared.u32 	[%r362+256], %r363;
	st.shared.u32 	[%r362+384], %r363;
	add.s32 	%r1754, %r1754, 128;
$L__BB16_52:
	setp.eq.s32 	%p29, %r99, 0;
	@%p29 bra 	$L__BB16_55;
	shl.b32 	%r365, %r1754, 2;
	add.s32 	%r366, %r345, %r365;
	add.s32 	%r1758, %r346, %r366;
	neg.s32 	%r1757, %r99;
$L__BB16_54:
	.pragma "nounroll";
	mov.b32 	%r368, 0;
	st.shared.u32 	[%r1758], %r368;
	add.s32 	%r1758, %r1758, 128;
	add.s32 	%r1757, %r1757, 1;
	setp.ne.s32 	%p30, %r1757, 0;
	@%p30 bra 	$L__BB16_54;
$L__BB16_55:
	bar.warp.sync 	-1;
	xor.b32  	%r370, %r1732, -2147483648;
	shr.u32 	%r371, %r370, %r293;
	and.b32  	%r108, %r371, %r82;
	shl.b32 	%r372, %r108, 2;
	add.s32 	%r373, %r84, %r372;
	atom.shared.add.u32 	%r374, [%r373], 1;
	xor.b32  	%r375, %r1733, -2147483648;
	shr.u32 	%r376, %r375, %r293;
	and.b32  	%r377, %r376, %r82;
	shl.b32 	%r378, %r377, 2;
	add.s32 	%r379, %r84, %r378;
	atom.shared.add.u32 	%r380, [%r379], 1;
	xor.b32  	%r381, %r1734, -2147483648;
	shr.u32 	%r382, %r381, %r293;
	and.b32  	%r383, %r382, %r82;
	shl.b32 	%r384, %r383, 2;
	add.s32 	%r385, %r84, %r384;
	atom.shared.add.u32 	%r386, [%r385], 1;
	xor.b32  	%r387, %r1735, -2147483648;
	shr.u32 	%r388, %r387, %r293;
	and.b32  	%r389, %r388, %r82;
	shl.b32 	%r390, %r389, 2;
	add.s32 	%r391, %r84, %r390;
	atom.shared.add.u32 	%r392, [%r391], 1;
	xor.b32  	%r393, %r1736, -2147483648;
	shr.u32 	%r394, %r393, %r293;
	and.b32  	%r395, %r394, %r82;
	shl.b32 	%r396, %r395, 2;
	add.s32 	%r397, %r84, %r396;
	atom.shared.add.u32 	%r398, [%r397], 1;
	xor.b32  	%r399, %r1737, -2147483648;
	shr.u32 	%r400, %r399, %r293;
	and.b32  	%r401, %r400, %r82;
	shl.b32 	%r402, %r401, 2;
	add.s32 	%r403, %r84, %r402;
	atom.shared.add.u32 	%r404, [%r403], 1;
	xor.b32  	%r405, %r1738, -2147483648;
	shr.u32 	%r406, %r405, %r293;
	and.b32  	%r407, %r406, %r82;
	shl.b32 	%r408, %r407, 2;
	add.s32 	%r409, %r84, %r408;
	atom.shared.add.u32 	%r410, [%r409], 1;
	xor.b32  	%r1771, %r1739, -2147483648;
	shr.u32 	%r411, %r1771, %r293;
	and.b32  	%r412, %r411, %r82;
	shl.b32 	%r413, %r412, 2;
	add.s32 	%r414, %r84, %r413;
	atom.shared.add.u32 	%r415, [%r414], 1;
	xor.b32  	%r1772, %r1740, -2147483648;
	shr.u32 	%r416, %r1772, %r293;
	and.b32  	%r417, %r416, %r82;
	shl.b32 	%r418, %r417, 2;
	add.s32 	%r419, %r84, %r418;
	atom.shared.add.u32 	%r420, [%r419], 1;
	xor.b32  	%r421, %r1741, -2147483648;
	shr.u32 	%r422, %r421, %r293;
	and.b32  	%r423, %r422, %r82;
	shl.b32 	%r424, %r423, 2;
	add.s32 	%r425, %r84, %r424;
	atom.shared.add.u32 	%r426, [%r425], 1;
	xor.b32  	%r427, %r1742, -2147483648;
	shr.u32 	%r428, %r427, %r293;
	and.b32  	%r429, %r428, %r82;
	shl.b32 	%r430, %r429, 2;
	add.s32 	%r431, %r84, %r430;
	atom.shared.add.u32 	%r432, [%r431], 1;
	xor.b32  	%r433, %r1743, -2147483648;
	shr.u32 	%r434, %r433, %r293;
	and.b32  	%r435, %r434, %r82;
	shl.b32 	%r436, %r435, 2;
	add.s32 	%r437, %r84, %r436;
	atom.shared.add.u32 	%r438, [%r437], 1;
	xor.b32  	%r439, %r1744, -2147483648;
	shr.u32 	%r440, %r439, %r293;
	and.b32  	%r441, %r440, %r82;
	shl.b32 	%r442, %r441, 2;
	add.s32 	%r443, %r84, %r442;
	atom.shared.add.u32 	%r444, [%r443], 1;
	xor.b32  	%r445, %r1745, -2147483648;
	shr.u32 	%r446, %r445, %r293;
	and.b32  	%r447, %r446, %r82;
	shl.b32 	%r448, %r447, 2;
	add.s32 	%r449, %r84, %r448;
	atom.shared.add.u32 	%r450, [%r449], 1;
	xor.b32  	%r451, %r1746, -2147483648;
	shr.u32 	%r452, %r451, %r293;
	and.b32  	%r453, %r452, %r82;
	shl.b32 	%r454, %r453, 2;
	add.s32 	%r455, %r84, %r454;
	atom.shared.add.u32 	%r456, [%r455], 1;
	xor.b32  	%r457, %r1747, -2147483648;
	shr.u32 	%r458, %r457, %r293;
	and.b32  	%r459, %r458, %r82;
	shl.b32 	%r460, %r459, 2;
	add.s32 	%r461, %r84, %r460;
	atom.shared.add.u32 	%r462, [%r461], 1;
	xor.b32  	%r463, %r1748, -2147483648;
	shr.u32 	%r464, %r463, %r293;
	and.b32  	%r465, %r464, %r82;
	shl.b32 	%r466, %r465, 2;
	add.s32 	%r467, %r84, %r466;
	atom.shared.add.u32 	%r468, [%r467], 1;
	xor.b32  	%r469, %r1749, -2147483648;
	shr.u32 	%r470, %r469, %r293;
	and.b32  	%r471, %r470, %r82;
	shl.b32 	%r472, %r471, 2;
	add.s32 	%r473, %r84, %r472;
	atom.shared.add.u32 	%r474, [%r473], 1;
	xor.b32  	%r475, %r1750, -2147483648;
	shr.u32 	%r476, %r475, %r293;
	and.b32  	%r477, %r476, %r82;
	shl.b32 	%r478, %r477, 2;
	add.s32 	%r479, %r84, %r478;
	atom.shared.add.u32 	%r480, [%r479], 1;
	bar.sync 	0;
	setp.gt.u32 	%p31, %r1, 255;
	shl.b32 	%r481, %r1, 2;
	add.s32 	%r111, %r346, %r481;
	mov.b32 	%r1759, 0;
	@%p31 bra 	$L__BB16_57;
	ld.shared.u32 	%r483, [%r111];
	mov.b32 	%r484, 0;
	st.shared.u32 	[%r111], %r484;
	ld.shared.u32 	%r485, [%r111+1024];
	st.shared.u32 	[%r111+1024], %r483;
	add.s32 	%r486, %r485, %r483;
	ld.shared.u32 	%r487, [%r111+2048];
	st.shared.u32 	[%r111+2048], %r486;
	add.s32 	%r488, %r487, %r486;
	ld.shared.u32 	%r489, [%r111+3072];
	st.shared.u32 	[%r111+3072], %r488;
	add.s32 	%r490, %r489, %r488;
	ld.shared.u32 	%r491, [%r111+4096];
	st.shared.u32 	[%r111+4096], %r490;
	add.s32 	%r492, %r491, %r490;
	ld.shared.u32 	%r493, [%r111+5120];
	st.shared.u32 	[%r111+5120], %r492;
	add.s32 	%r494, %r493, %r492;
	ld.shared.u32 	%r495, [%r111+6144];
	st.shared.u32 	[%r111+6144], %r494;
	add.s32 	%r496, %r495, %r494;
	ld.shared.u32 	%r497, [%r111+7168];
	st.shared.u32 	[%r111+7168], %r496;
	add.s32 	%r498, %r497, %r496;
	ld.shared.u32 	%r499, [%r111+8192];
	st.shared.u32 	[%r111+8192], %r498;
	add.s32 	%r500, %r499, %r498;
	ld.shared.u32 	%r501, [%r111+9216];
	st.shared.u32 	[%r111+9216], %r500;
	add.s32 	%r502, %r501, %r500;
	ld.shared.u32 	%r503, [%r111+10240];
	st.shared.u32 	[%r111+10240], %r502;
	add.s32 	%r504, %r503, %r502;
	ld.shared.u32 	%r505, [%r111+11264];
	st.shared.u32 	[%r111+11264], %r504;
	add.s32 	%r1759, %r505, %r504;
$L__BB16_57:
	ld.param.u64 	%rd228, [_ZN3cub18CUB_300001_SM_10006detail10radix_sort29DeviceRadixSortOnesweepKernelINS1_5radix10policy_hubIiNS0_8NullTypeEyE10Policy1000ELNS0_9SortOrderE0EiS6_yiiNS1_21identity_decomposer_tEEEvPT5_SC_PT3_PKSD_PT1_PKSH_PT2_PKSL_T4_iiT6__param_0];
	setp.gt.u32 	%p32, %r1, 255;
	shl.b32 	%r506, %r3, 8;
	add.s32 	%r507, %r506, %r1;
	cvta.to.global.u64 	%rd5, %rd228;
	mul.wide.s32 	%rd34, %r507, 4;
	add.s64 	%rd6, %rd5, %rd34;
	@%p32 bra 	$L__BB16_59;
	or.b32  	%r508, %r1759, 1073741824;
	st.volatile.global.u32 	[%rd6], %r508;
$L__BB16_59:
	ld.param.u64 	%rd235, [_ZN3cub18CUB_300001_SM_10006detail10radix_sort29DeviceRadixSortOnesweepKernelINS1_5radix10policy_hubIiNS0_8NullTypeEyE10Policy1000ELNS0_9SortOrderE0EiS6_yiiNS1_21identity_decomposer_tEEEvPT5_SC_PT3_PKSD_PT1_PKSH_PT2_PKSL_T4_iiT6__param_3];
	xor.b32  	%r1773, %r1741, -2147483648;
	xor.b32  	%r1774, %r1742, -2147483648;
	xor.b32  	%r1765, %r1733, -2147483648;
	xor.b32  	%r1766, %r1734, -2147483648;
	xor.b32  	%r1777, %r1745, -2147483648;
	xor.b32  	%r1778, %r1746, -2147483648;
	xor.b32  	%r1764, %r1732, -2147483648;
	xor.b32  	%r1779, %r1747, -2147483648;
	xor.b32  	%r1780, %r1748, -2147483648;
	xor.b32  	%r1768, %r1736, -2147483648;
	xor.b32  	%r1767, %r1735, -2147483648;
	xor.b32  	%r1775, %r1743, -2147483648;
	xor.b32  	%r1782, %r1750, -2147483648;
	xor.b32  	%r1781, %r1749, -2147483648;
	xor.b32  	%r1769, %r1737, -2147483648;
	xor.b32  	%r1776, %r1744, -2147483648;
	xor.b32  	%r1770, %r1738, -2147483648;
	setp.lt.u32 	%p33, %r1, 256;
	setp.eq.s32 	%p34, %r1759, 7296;
	and.pred  	%p35, %p33, %p34;
	selp.u32 	%r509, 1, 0, %p35;
	{ 
	.reg .pred 	%p1; 
	.reg .pred 	%p2; 
	setp.ne.u32 	%p1, %r509, 0; 
	bar.red.or.pred 	%p2, 0, %p1; 
	selp.u32 	%r510, 1, 0, %p2; 
	}
	setp.eq.s32 	%p36, %r510, 0;
	cvt.u64.u32 	%rd7, %r1;
	cvta.to.global.u64 	%rd35, %rd235;
	mul.wide.u32 	%rd36, %r1, 8;
	add.s64 	%rd8, %rd35, %rd36;
	@%p36 bra 	$L__BB16_111;
	setp.gt.u32 	%p37, %r1, 255;
	setp.gt.u32 	%p38, %r1, %r108;
	selp.b32 	%r131, 7296, 0, %p38;
	shl.b32 	%r511, %r1, 3;
	mov.u32 	%r512, _ZZN3cub18CUB_300001_SM_10006detail10radix_sort29DeviceRadixSortOnesweepKernelINS1_5radix10policy_hubIiNS0_8NullTypeEyE10Policy1000ELNS0_9SortOrderE0EiS6_yiiNS1_21identity_decomposer_tEEEvPT5_SC_PT3_PKSD_PT1_PKSH_PT2_PKSL_T4_iiT6_E1s;
	add.s32 	%r513, %r512, %r511;
	add.s32 	%r132, %r513, 29184;
	@%p37 bra 	$L__BB16_68;
	ld.global.u64 	%rd37, [%rd8];
	cvt.u64.u32 	%rd38, %r131;
	sub.s64 	%rd237, %rd37, %rd38;
	st.shared.u64 	[%r132], %rd237;
	setp.lt.s32 	%p39, %r3, 1;
	mov.u32 	%r1763, %r1759;
	@%p39 bra 	$L__BB16_67;
	mov.b32 	%r1761, -1;
	mov.u32 	%r1760, %r3;
	mov.u32 	%r1763, %r1759;
$L__BB16_63:
	add.s32 	%r136, %r1760, -1;
	shl.b32 	%r515, %r136, 8;
	add.s32 	%r516, %r515, %r1;
	mul.wide.s32 	%rd39, %r516, 4;
	add.s64 	%rd10, %rd5, %rd39;
$L__BB16_64:
	membar.cta;
	ld.volatile.global.u32 	%r137, [%rd10];
	setp.eq.s32 	%p40, %r137, 0;
	@%p40 bra 	$L__BB16_64;
	and.b32  	%r517, %r137, 1073741823;
	add.s32 	%r1763, %r517, %r1763;
	setp.gt.s32 	%p41, %r137, -1;
	vote.sync.ballot.b32 	%r1761, %p41, %r1761;
	setp.gt.u32 	%p43, %r1760, 1;
	and.pred  	%p44, %p41, %p43;
	mov.u32 	%r1760, %r136;
	@%p44 bra 	$L__BB16_63;
	ld.shared.u64 	%rd237, [%r132];
$L__BB16_67:
	or.b32  	%r518, %r1763, -2147483648;
	st.volatile.global.u32 	[%rd6], %r518;
	sub.s32 	%r519, %r1763, %r1759;
	cvt.s64.s32 	%rd40, %r519;
	add.s64 	%rd41, %rd237, %rd40;
	st.shared.u64 	[%r132], %rd41;
$L__BB16_68:
	ld.param.u32 	%r1708, [_ZN3cub18CUB_300001_SM_10006detail10radix_sort29DeviceRadixSortOnesweepKernelINS1_5radix10policy_hubIiNS0_8NullTypeEyE10Policy1000ELNS0_9SortOrderE0EiS6_yiiNS1_21identity_decomposer_tEEEvPT5_SC_PT3_PKSD_PT1_PKSH_PT2_PKSL_T4_iiT6__param_8];
	ld.param.u64 	%rd231, [_ZN3cub18CUB_300001_SM_10006detail10radix_sort29DeviceRadixSortOnesweepKernelINS1_5radix10policy_hubIiNS0_8NullTypeEyE10Policy1000ELNS0_9SortOrderE0EiS6_yiiNS1_21identity_decomposer_tEEEvPT5_SC_PT3_PKSD_PT1_PKSH_PT2_PKSL_T4_iiT6__param_2];
	setp.gt.u32 	%p45, %r1, 255;
	setp.lt.s32 	%p46, %r4, %r1708;
	setp.eq.s64 	%p47, %rd231, 0;
	or.pred  	%p48, %p47, %p46;
	or.pred  	%p49, %p45, %p48;
	@%p49 bra 	$L__BB16_70;
	ld.param.u64 	%rd232, [_ZN3cub18CUB_300001_SM_10006detail10radix_sort29DeviceRadixSortOnesweepKernelINS1_5radix10policy_hubIiNS0_8NullTypeEyE10Policy1000ELNS0_9SortOrderE0EiS6_yiiNS1_21identity_decomposer_tEEEvPT5_SC_PT3_PKSD_PT1_PKSH_PT2_PKSL_T4_iiT6__param_2];
	ld.shared.u64 	%rd42, [%r132];
	cvt.u64.u32 	%rd43, %r131;
	cvt.s64.s32 	%rd44, %r1759;
	add.s64 	%rd45, %rd43, %rd44;
	add.s64 	%rd46, %rd45, %rd42;
	cvta.to.global.u64 	%rd47, %rd232;
	shl.b64 	%rd48, %rd7, 3;
	add.s64 	%rd49, %rd47, %rd48;
	st.global.u64 	[%rd49], %rd46;
$L__BB16_70:
	ld.param.u32 	%r1709, [_ZN3cub18CUB_300001_SM_10006detail10radix_sort29DeviceRadixSortOnesweepKernelINS1_5radix10policy_hubIiNS0_8NullTypeEyE10Policy1000ELNS0_9SortOrderE0EiS6_yiiNS1_21identity_decomposer_tEEEvPT5_SC_PT3_PKSD_PT1_PKSH_PT2_PKSL_T4_iiT6__param_8];
	setp.gt.s32 	%p50, %r4, %r1709;
	bar.sync 	0;
	shl.b32 	%r520, %r108, 3;
	add.s32 	%r522, %r512, %r520;
	ld.shared.u64 	%rd13, [%r522+29184];
	@%p50 bra 	$L__BB16_72;
	and.b32  	%r523, %r1, 31;
	and.b32  	%r524, %r1, 992;
	mul.lo.s32 	%r525, %r524, 19;
	or.b32  	%r526, %r525, %r523;
	cvt.u64.u32 	%rd50, %r526;
	add.s64 	%rd51, %rd13, %rd50;
	shl.b64 	%rd52, %rd51, 2;
	add.s64 	%rd53, %rd1, %rd52;
	st.global.u32 	[%rd53], %r1732;
	st.global.u32 	[%rd53+128], %r1733;
	st.global.u32 	[%rd53+256], %r1734;
	st.global.u32 	[%rd53+384], %r1735;
	st.global.u32 	[%rd53+512], %r1736;
	st.global.u32 	[%rd53+640], %r1737;
	st.global.u32 	[%rd53+768], %r1738;
	st.global.u32 	[%rd53+896], %r1739;
	st.global.u32 	[%rd53+1024], %r1740;
	st.global.u32 	[%rd53+1152], %r1741;
	st.global.u32 	[%rd53+1280], %r1742;
	st.global.u32 	[%rd53+1408], %r1743;
	st.global.u32 	[%rd53+1536], %r1744;
	st.global.u32 	[%rd53+1664], %r1745;
	st.global.u32 	[%rd53+1792], %r1746;
	st.global.u32 	[%rd53+1920], %r1747;
	st.global.u32 	[%rd53+2048], %r1748;
	st.global.u32 	[%rd53+2176], %r1749;
	st.global.u32 	[%rd53+2304], %r1750;
	bra.uni 	$L__BB16_110;
$L__BB16_72:
	ld.param.u32 	%r1710, [_ZN3cub18CUB_300001_SM_10006detail10radix_sort29DeviceRadixSortOnesweepKernelINS1_5radix10policy_hubIiNS0_8NullTypeEyE10Policy1000ELNS0_9SortOrderE0EiS6_yiiNS1_21identity_decomposer_tEEEvPT5_SC_PT3_PKSD_PT1_PKSH_PT2_PKSL_T4_iiT6__param_8];
	mad.lo.s32 	%r141, %r3, -7296, %r1710;
	and.b32  	%r527, %r1, 31;
	and.b32  	%r528, %r1, 992;
	mul.lo.s32 	%r529, %r528, 19;
	or.b32  	%r142, %r529, %r527;
	setp.ge.s32 	%p51, %r142, %r141;
	cvt.u64.u32 	%rd54, %r142;
	add.s64 	%rd55, %rd13, %rd54;
	shl.b64 	%rd56, %rd55, 2;
	add.s64 	%rd14, %rd1, %rd56;
	@%p51 bra 	$L__BB16_74;
	st.global.u32 	[%rd14], %r1732;
$L__BB16_74:
	add.s32 	%r530, %r142, 32;
	setp.ge.s32 	%p52, %r530, %r141;
	@%p52 bra 	$L__BB16_76;
	st.global.u32 	[%rd14+128], %r1733;
$L__BB16_76:
	add.s32 	%r531, %r142, 64;
	setp.ge.s32 	%p53, %r531, %r141;
	@%p53 bra 	$L__BB16_78;
	st.global.u32 	[%rd14+256], %r1734;
$L__BB16_78:
	add.s32 	%r532, %r142, 96;
	setp.ge.s32 	%p54, %r532, %r141;
	@%p54 bra 	$L__BB16_80;
	st.global.u32 	[%rd14+384], %r1735;
$L__BB16_80:
	add.s32 	%r533, %r142, 128;
	setp.ge.s32 	%p55, %r533, %r141;
	@%p55 bra 	$L__BB16_82;
	st.global.u32 	[%rd14+512], %r1736;
$L__BB16_82:
	add.s32 	%r534, %r142, 160;
	setp.ge.s32 	%p56, %r534, %r141;
	@%p56 bra 	$L__BB16_84;
	st.global.u32 	[%rd14+640], %r1737;
$L__BB16_84:
	add.s32 	%r535, %r142, 192;
	setp.ge.s32 	%p57, %r535, %r141;
	@%p57 bra 	$L__BB16_86;
	st.global.u32 	[%rd14+768], %r1738;
$L__BB16_86:
	add.s32 	%r536, %r142, 224;
	setp.ge.s32 	%p58, %r536, %r141;
	@%p58 bra 	$L__BB16_88;
	st.global.u32 	[%rd14+896], %r1739;
$L__BB16_88:
	add.s32 	%r537, %r142, 256;
	setp.ge.s32 	%p59, %r537, %r141;
	@%p59 bra 	$L__BB16_90;
	st.global.u32 	[%rd14+1024], %r1740;
$L__BB16_90:
	add.s32 	%r538, %r142, 288;
	setp.ge.s32 	%p60, %r538, %r141;
	@%p60 bra 	$L__BB16_92;
	st.global.u32 	[%rd14+1152], %r1741;
$L__BB16_92:
	add.s32 	%r539, %r142, 320;
	setp.ge.s32 	%p61, %r539, %r141;
	@%p61 bra 	$L__BB16_94;
	st.global.u32 	[%rd14+1280], %r1742;
$L__BB16_94:
	add.s32 	%r540, %r142, 352;
	setp.ge.s32 	%p62, %r540, %r141;
	@%p62 bra 	$L__BB16_96;
	st.global.u32 	[%rd14+1408], %r1743;
$L__BB16_96:
	add.s32 	%r541, %r142, 384;
	setp.ge.s32 	%p63, %r541, %r141;
	@%p63 bra 	$L__BB16_98;
	st.global.u32 	[%rd14+1536], %r1744;
$L__BB16_98:
	add.s32 	%r542, %r142, 416;
	setp.ge.s32 	%p64, %r542, %r141;
	@%p64 bra 	$L__BB16_100;
	st.global.u32 	[%rd14+1664], %r1745;
$L__BB16_100:
	add.s32 	%r543, %r142, 448;
	setp.ge.s32 	%p65, %r543, %r141;
	@%p65 bra 	$L__BB16_102;
	st.global.u32 	[%rd14+1792], %r1746;
$L__BB16_102:
	add.s32 	%r544, %r142, 480;
	setp.ge.s32 	%p66, %r544, %r141;
	@%p66 bra 	$L__BB16_104;
	st.global.u32 	[%rd14+1920], %r1747;
$L__BB16_104:
	add.s32 	%r545, %r142, 512;
	setp.ge.s32 	%p67, %r545, %r141;
	@%p67 bra 	$L__BB16_106;
	st.global.u32 	[%rd14+2048], %r1748;
$L__BB16_106:
	add.s32 	%r546, %r142, 544;
	setp.ge.s32 	%p68, %r546, %r141;
	@%p68 bra 	$L__BB16_108;
	st.global.u32 	[%rd14+2176], %r1749;
$L__BB16_108:
	add.s32 	%r547, %r142, 576;
	setp.ge.s32 	%p69, %r547, %r141;
	@%p69 bra 	$L__BB16_110;
	st.global.u32 	[%rd14+2304], %r1750;
$L__BB16_110:
	// begin inline asm
	exit;
	// end inline asm
	mov.u32 	%r1764, %r1732;
	mov.u32 	%r1765, %r1733;
	mov.u32 	%r1766, %r1734;
	mov.u32 	%r1767, %r1735;
	mov.u32 	%r1768, %r1736;
	mov.u32 	%r1769, %r1737;
	mov.u32 	%r1770, %r1738;
	mov.u32 	%r1771, %r1739;
	mov.u32 	%r1772, %r1740;
	mov.u32 	%r1773, %r1741;
	mov.u32 	%r1774, %r1742;
	mov.u32 	%r1775, %r1743;
	mov.u32 	%r1776, %r1744;
	mov.u32 	%r1777, %r1745;
	mov.u32 	%r1778, %r1746;
	mov.u32 	%r1779, %r1747;
	mov.u32 	%r1780, %r1748;
	mov.u32 	%r1781, %r1749;
	mov.u32 	%r1782, %r1750;
$L__BB16_111:
	mul.hi.u32 	%r548, %r1, 357913942;
	add.s32 	%r549, %r548, %r1;
	shl.b32 	%r550, %r549, 2;
	mov.u32 	%r551, _ZZN3cub18CUB_300001_SM_10006detail10radix_sort29DeviceRadixSortOnesweepKernelINS1_5radix10policy_hubIiNS0_8NullTypeEyE10Policy1000ELNS0_9SortOrderE0EiS6_yiiNS1_21identity_decomposer_tEEEvPT5_SC_PT3_PKSD_PT1_PKSH_PT2_PKSL_T4_iiT6_E1s;
	add.s32 	%r552, %r551, %r550;
	add.s32 	%r162, %r552, 13328;
	st.shared.u32 	[%r552+13328], %r1759;
	bar.sync 	0;
	setp.gt.u32 	%p70, %r1, 31;
	@%p70 bra 	$L__BB16_113;
	mad.lo.s32 	%r584, %r1, 52, %r551;
	ld.shared.u32 	%r585, [%r584+13328];
	ld.shared.u32 	%r586, [%r584+13332];
	ld.shared.u32 	%r587, [%r584+13336];
	ld.shared.u32 	%r588, [%r584+13340];
	ld.shared.u32 	%r589, [%r584+13344];
	ld.shared.u32 	%r590, [%r584+13348];
	ld.shared.u32 	%r591, [%r584+13352];
	ld.shared.u32 	%r592, [%r584+13356];
	ld.shared.u32 	%r593, [%r584+13360];
	ld.shared.u32 	%r594, [%r584+13364];
	ld.shared.u32 	%r595, [%r584+13368];
	ld.shared.u32 	%r596, [%r584+13372];
	add.s32 	%r597, %r586, %r585;
	add.s32 	%r598, %r597, %r587;
	add.s32 	%r599, %r598, %r588;
	add.s32 	%r600, %r599, %r589;
	add.s32 	%r601, %r600, %r590;
	add.s32 	%r602, %r601, %r591;
	add.s32 	%r603, %r602, %r592;
	add.s32 	%r604, %r603, %r593;
	add.s32 	%r605, %r604, %r594;
	add.s32 	%r606, %r605, %r595;
	add.s32 	%r557, %r606, %r596;
	mov.b32 	%r555, 1;
	mov.b32 	%r580, 0;
	mov.b32 	%r582, -1;
	// begin inline asm
	{  .reg .s32 r0;  .reg .pred p;  shfl.sync.up.b32 r0|p, %r557, %r555, %r580, %r582;  @p add.s32 r0, r0, %r557;  mov.s32 %r553, r0;}
	// end inline asm
	mov.b32 	%r561, 2;
	// begin inline asm
	{  .reg .s32 r0;  .reg .pred p;  shfl.sync.up.b32 r0|p, %r553, %r561, %r580, %r582;  @p add.s32 r0, r0, %r553;  mov.s32 %r559, r0;}
	// end inline asm
	mov.b32 	%r567, 4;
	// begin inline asm
	{  .reg .s32 r0;  .reg .pred p;  shfl.sync.up.b32 r0|p, %r559, %r567, %r580, %r582;  @p add.s32 r0, r0, %r559;  mov.s32 %r565, r0;}
	// end inline asm
	mov.b32 	%r573, 8;
	// begin inline asm
	{  .reg .s32 r0;  .reg .pred p;  shfl.sync.up.b32 r0|p, %r565, %r573, %r580, %r582;  @p add.s32 r0, r0, %r565;  mov.s32 %r571, r0;}
	// end inline asm
	mov.b32 	%r579, 16;
	// begin inline asm
	{  .reg .s32 r0;  .reg .pred p;  shfl.sync.up.b32 r0|p, %r571, %r579, %r580, %r582;  @p add.s32 r0, r0, %r571;  mov.s32 %r577, r0;}
	// end inline asm
	sub.s32 	%r607, %r577, %r557;
	add.s32 	%r608, %r585, %r607;
	add.s32 	%r609, %r586, %r608;
	add.s32 	%r610, %r587, %r609;
	add.s32 	%r611, %r588, %r610;
	add.s32 	%r612, %r589, %r611;
	add.s32 	%r613, %r590, %r612;
	add.s32 	%r614, %r591, %r613;
	add.s32 	%r615, %r592, %r614;
	add.s32 	%r616, %r593, %r615;
	add.s32 	%r617, %r594, %r616;
	add.s32 	%r618, %r595, %r617;
	st.shared.u32 	[%r584+13328], %r607;
	st.shared.u32 	[%r584+13332], %r608;
	st.shared.u32 	[%r584+13336], %r609;
	st.shared.u32 	[%r584+13340], %r610;
	st.shared.u32 	[%r584+13344], %r611;
	st.shared.u32 	[%r584+13348], %r612;
	st.shared.u32 	[%r584+13352], %r613;
	st.shared.u32 	[%r584+13356], %r614;
	st.shared.u32 	[%r584+13360], %r615;
	st.shared.u32 	[%r584+13364], %r616;
	st.shared.u32 	[%r584+13368], %r617;
	st.shared.u32 	[%r584+13372], %r618;
$L__BB16_113:
	setp.gt.u32 	%p71, %r1, 255;
	bar.sync 	0;
	ld.shared.u32 	%r163, [%r162];
	@%p71 bra 	$L__BB16_115;
	shl.b32 	%r619, %r1, 2;
	add.s32 	%r621, %r551, %r619;
	ld.shared.u32 	%r622, [%r621];
	add.s32 	%r623, %r622, %r163;
	st.shared.u32 	[%r621], %r623;
	ld.shared.u32 	%r624, [%r621+1024];
	add.s32 	%r625, %r624, %r163;
	st.shared.u32 	[%r621+1024], %r625;
	ld.shared.u32 	%r626, [%r621+2048];
	add.s32 	%r627, %r626, %r163;
	st.shared.u32 	[%r621+2048], %r627;
	ld.shared.u32 	%r628, [%r621+3072];
	add.s32 	%r629, %r628, %r163;
	st.shared.u32 	[%r621+3072], %r629;
	ld.shared.u32 	%r630, [%r621+4096];
	add.s32 	%r631, %r630, %r163;
	st.shared.u32 	[%r621+4096], %r631;
	ld.shared.u32 	%r632, [%r621+5120];
	add.s32 	%r633, %r632, %r163;
	st.shared.u32 	[%r621+5120], %r633;
	ld.shared.u32 	%r634, [%r621+6144];
	add.s32 	%r635, %r634, %r163;
	st.shared.u32 	[%r621+6144], %r635;
	ld.shared.u32 	%r636, [%r621+7168];
	add.s32 	%r637, %r636, %r163;
	st.shared.u32 	[%r621+7168], %r637;
	ld.shared.u32 	%r638, [%r621+8192];
	add.s32 	%r639, %r638, %r163;
	st.shared.u32 	[%r621+8192], %r639;
	ld.shared.u32 	%r640, [%r621+9216];
	add.s32 	%r641, %r640, %r163;
	st.shared.u32 	[%r621+9216], %r641;
	ld.shared.u32 	%r642, [%r621+10240];
	add.s32 	%r643, %r642, %r163;
	st.shared.u32 	[%r621+10240], %r643;
	ld.shared.u32 	%r644, [%r621+11264];
	add.s32 	%r645, %r644, %r163;
	st.shared.u32 	[%r621+11264], %r645;
$L__BB16_115:
	shl.b32 	%r672, %r1, 5;
	and.b32  	%r673, %r672, 31744;
	add.s32 	%r164, %r551, %r673;
	bar.sync 	0;
	// begin inline asm
	mov.u32 %r646, %lanemask_le;
	// end inline asm
	shr.u32 	%r675, %r1764, %r293;
	and.b32  	%r669, %r675, %r82;
	mov.b32 	%r649, 1;
	// begin inline asm
	{
    .reg .pred p;
    and.b32 %r647, %r669, %r649;    setp.ne.u32 p, %r647, 0;
    vote.ballot.sync.b32 %r647, p, 0xffffffff;
    @!p not.b32 %r647, %r647;
}

	// end inline asm
	mov.b32 	%r652, 2;
	// begin inline asm
	{
    .reg .pred p;
    and.b32 %r650, %r669, %r652;    setp.ne.u32 p, %r650, 0;
    vote.ballot.sync.b32 %r650, p, 0xffffffff;
    @!p not.b32 %r650, %r650;
}

	// end inline asm
	and.b32  	%r676, %r650, %r647;
	mov.b32 	%r655, 4;
	// begin inline asm
	{
    .reg .pred p;
    and.b32 %r653, %r669, %r655;    setp.ne.u32 p, %r653, 0;
    vote.ballot.sync.b32 %r653, p, 0xffffffff;
    @!p not.b32 %r653, %r653;
}

	// end inline asm
	and.b32  	%r677, %r653, %r676;
	mov.b32 	%r658, 8;
	// begin inline asm
	{
    .reg .pred p;
    and.b32 %r656, %r669, %r658;    setp.ne.u32 p, %r656, 0;
    vote.ballot.sync.b32 %r656, p, 0xffffffff;
    @!p not.b32 %r656, %r656;
}

	// end inline asm
	and.b32  	%r678, %r656, %r677;
	mov.b32 	%r661, 16;
	// begin inline asm
	{
    .reg .pred p;
    and.b32 %r659, %r669, %r661;    setp.ne.u32 p, %r659, 0;
    vote.ballot.sync.b32 %r659, p, 0xffffffff;
    @!p not.b32 %r659, %r659;
}

	// end inline asm
	and.b32  	%r679, %r659, %r678;
	mov.b32 	%r664, 32;
	// begin inline asm
	{
    .reg .pred p;
    and.b32 %r662, %r669, %r664;    setp.ne.u32 p, %r662, 0;
    vote.ballot.sync.b32 %r662, p, 0xffffffff;
    @!p not.b32 %r662, %r662;
}

	// end inline asm
	and.b32  	%r680, %r662, %r679;
	mov.b32 	%r667, 64;
	// begin inline asm
	{
    .reg .pred p;
    and.b32 %r665, %r669, %r667;    setp.ne.u32 p, %r665, 0;
    vote.ballot.sync.b32 %r665, p, 0xffffffff;
    @!p not.b32 %r665, %r665;
}

	// end inline asm
	and.b32  	%r681, %r665, %r680;
	mov.b32 	%r670, 128;
	// begin inline asm
	{
    .reg .pred p;
    and.b32 %r668, %r669, %r670;    setp.ne.u32 p, %r668, 0;
    vote.ballot.sync.b32 %r668, p, 0xffffffff;
    @!p not.b32 %r668, %r668;
}

	// end inline asm
	and.b32  	%r682, %r668, %r681;
	clz.b32 	%r683, %r682;
	sub.s32 	%r167, 31, %r683;
	and.b32  	%r684, %r646, %r682;
	popc.b32 	%r168, %r684;
	setp.ne.s32 	%p72, %r295, %r167;
	mov.b32 	%r1783, 0;
	@%p72 bra 	$L__BB16_117;
	shl.b32 	%r685, %r669, 2;
	add.s32 	%r686, %r164, %r685;
	atom.shared.add.u32 	%r1783, [%r686], %r168;
$L__BB16_117:
	shfl.sync.idx.b32	%r712|%p73, %r1783, %r167, 31, -1;
	add.s32 	%r171, %r168, %r712;
	shr.u32 	%r713, %r1765, %r293;
	and.b32  	%r709, %r713, %r82;
	mov.b32 	%r689, 1;
	// begin inline asm
	{
    .reg .pred p;
    and.b32 %r687, %r709, %r689;    setp.ne.u32 p, %r687, 0;
    vote.ballot.sync.b32 %r687, p, 0xffffffff;
    @!p not.b32 %r687, %r687;
}

	// end inline asm
	mov.b32 	%r692, 2;
	// begin inline asm
	{
    .reg .pred p;
    and.b32 %r690, %r709, %r692;    setp.ne.u32 p, %r690, 0;
    vote.ballot.sync.b32 %r690, p, 0xffffffff;
    @!p not.b32 %r690, %r690;
}

	// end inline asm
	and.b32  	%r714, %r690, %r687;
	mov.b32 	%r695, 4;
	// begin inline asm
	{
    .reg .pred p;
    and.b32 %r693, %r709, %r695;    setp.ne.u32 p, %r693, 0;
    vote.ballot.sync.b32 %r693, p, 0xffffffff;
    @!p not.b32 %r693, %r693;
}

	// end inline asm
	and.b32  	%r715, %r693, %r714;
	mov.b32 	%r698, 8;
	// begin inline asm
	{
    .reg .pred p;
    and.b32 %r696, %r709, %r698;    setp.ne.u32 p, %r696, 0;
    vote.ballot.sync.b32 %r696, p, 0xffffffff;
    @!p not.b32 %r696, %r696;
}

	// end inline asm
	and.b32  	%r716, %r696, %r715;
	mov.b32 	%r701, 16;
	// begin inline asm
	{
    .reg .pred p;
    and.b32 %r699, %r709, %r701;    setp.ne.u32 p, %r699, 0;
    vote.ballot.sync.b32 %r699, p, 0xffffffff;
    @!p not.b32 %r699, %r699;
}

	// end inline asm
	and.b32  	%r717, %r699, %r716;
	mov.b32 	%r704, 32;
	// begin inline asm
	{
    .reg .pred p;
    and.b32 %r702, %r709, %r704;    setp.ne.u32 p, %r702, 0;
    vote.ballot.sync.b32 %r702, p, 0xffffffff;
    @!p not.b32 %r702, %r702;
}

	// end inline asm
	and.b32  	%r718, %r702, %r717;
	mov.b32 	%r707, 64;
	// begin inline asm
	{
    .reg .pred p;
    and.b32 %r705, %r709, %r707;    setp.ne.u32 p, %r705, 0;
    vote.ballot.sync.b32 %r705, p, 0xffffffff;
    @!p not.b32 %r705, %r705;
}

	// end inline asm
	and.b32  	%r719, %r705, %r718;
	mov.b32 	%r710, 128;
	// begin inline asm
	{
    .reg .pred p;
    and.b32 %r708, %r709, %r710;    setp.ne.u32 p, %r708, 0;
    vote.ballot.sync.b32 %r708, p, 0xffffffff;
    @!p not.b32 %r708, %r708;
}

	// end inline asm
	and.b32  	%r720, %r708, %r719;
	clz.b32 	%r721, %r720;
	sub.s32 	%r173, 31, %r721;
	and.b32  	%r722, %r646, %r720;
	popc.b32 	%r174, %r722;
	setp.ne.s32 	%p74, %r295, %r173;
	mov.b32 	%r1784, 0;
	@%p74 bra 	$L__BB16_119;
	shl.b32 	%r723, %r709, 2;
	add.s32 	%r724, %r164, %r723;
	atom.shared.add.u32 	%r1784, [%r724], %r174;
$L__BB16_119:
	shfl.sync.idx.b32	%r750|%p75, %r1784, %r173, 31, -1;
	add.s32 	%r177, %r174, %r750;
	shr.u32 	%r751, %r1766, %r293;
	and.b32  	%r747, %r751, %r82;
	mov.b32 	%r727, 1;
	// begin inline asm
	{
    .reg .pred p;
    and.b32 %r725, %r747, %r727;    setp.ne.u32 p, %r725, 0;
    vote.ballot.sync.b32 %r725, p, 0xffffffff;
    @!p not.b32 %r725, %r725;
}

	// end inline asm
	mov.b32 	%r730, 2;
	// begin inline asm
	{
    .reg .pred p;
    and.b32 %r728, %r747, %r730;    setp.ne.u32 p, %r728, 0;
    vote.ballot.sync.b32 %r728, p, 0xffffffff;
    @!p not.b32 %r728, %r728;
}

	// end inline asm
	and.b32  	%r752, %r728, %r725;
	mov.b32 	%r733, 4;
	// begin inline asm
	{
    .reg .pred p;
    and.b32 %r731, %r747, %r733;    setp.ne.u32 p, %r731, 0;
    vote.ballot.sync.b32 %r731, p, 0xffffffff;
    @!p not.b32 %r731, %r731;
}

	// end inline asm
	and.b32  	%r753, %r731, %r752;
	mov.b32 	%r736, 8;
	// begin inline asm
	{
    .reg .pred p;
    and.b32 %r734, %r747, %r736;    setp.ne.u32 p, %r734, 0;
    vote.ballot.sync.b32 %r734, p, 0xffffffff;
    @!p not.b32 %r734, %r734;
}

	// end inline asm
	and.b32  	%r754, %r734, %r753;
	mov.b32 	%r739, 16;
	// begin inline asm
	{
    .reg .pred p;
    and.b32 %r737, %r747, %r739;    setp.ne.u32 p, %r737, 0;
    vote.ballot.sync.b32 %r737, p, 0xffffffff;
    @!p not.b32 %r737, %r737;
}

	// end inline asm
	and.b32  	%r755, %r737, %r754;
	mov.b32 	%r742, 32;
	// begin inline asm
	{
    .reg .pred p;
    and.b32 %r740, %r747, %r742;    setp.ne.u32 p, %r740, 0;
    vote.ballot.sync.b32 %r740, p, 0xffffffff;
    @!p not.b32 %r740, %r740;
}

	// end inline asm
	and.b32  	%r756, %r740, %r755;
	mov.b32 	%r745, 64;
	// begin inline asm
	{
    .reg .pred p;
    and.b32 %r743, %r747, %r745;    setp.ne.u32 p, %r743, 0;
    vote.ballot.sync.b32 %r743, p, 0xffffffff;
    @!p not.b32 %r743, %r743;
}

	// end inline asm
	and.b32  	%r757, %r743, %r756;
	mov.b32 	%r748, 128;
	// begin inline asm
	{
    .reg .pred p;
    and.b32 %r746, %r747, %r748;    setp.ne.u32 p, %r746, 0;
    vote.ballot.sync.b32 %r746, p, 0xffffffff;
    @!p not.b32 %r746, %r746;
}

	// end inline asm
	and.b32  	%r758, %r746, %r757;
	clz.b32 	%r759, %r758;
	sub.s32 	%r179, 31, %r759;
	and.b32  	%r760, %r646, %r758;
	popc.b32 	%r180, %r760;
	setp.ne.s32 	%p76, %r295, %r179;
	mov.b32 	%r1785, 0;
	@%p76 bra 	$L__BB16_121;
	shl.b32 	%r761, %r747, 2;
	add.s32 	%r762, %r164, %r761;
	atom.shared.add.u32 	%r1785, [%r762], %r180;
$L__BB16_121:
	shfl.sync.idx.b32	%r788|%p77, %r1785, %r179, 31, -1;
	add.s32 	%r183, %r180, %r788;
	shr.u32 	%r789, %r1767, %r293;
	and.b32  	%r785, %r789, %r82;
	mov.b32 	%r765, 1;
	// begin inline asm
	{
    .reg .pred p;
    and.b32 %r763, %r785, %r765;    setp.ne.u32 p, %r763, 0;
    vote.ballot.sync.b32 %r763, p, 0xffffffff;
    @!p not.b32 %r763, %r763;
}

	// end inline asm
	mov.b32 	%r768, 2;
	// begin inline asm
	{
    .reg .pred p;
    and.b32 %r766, %r785, %r768;    setp.ne.u32 p, %r766, 0;
    vote.ballot.sync.b32 %r766, p, 0xffffffff;
    @!p not.b32 %r766, %r766;
}

	// end inline asm
	and.b32  	%r790, %r766, %r763;
	mov.b32 	%r771, 4;
	// begin inline asm
	{
    .reg .pred p;
    and.b32 %r769, %r785, %r771;    setp.ne.u32 p, %r769, 0;
    vote.ballot.sync.b32 %r769, p, 0xffffffff;
    @!p not.b32 %r769, %r769;
}

	// end inline asm
	and.b32  	%r791, %r769, %r790;
	mov.b32 	%r774, 8;
	// begin inline asm
	{
    .reg .pred p;
    and.b32 %r772, %r785, %r774;    setp.ne.u32 p, %r772, 0;
    vote.ballot.sync.b32 %r772, p, 0xffffffff;
    @!p not.b32 %r772, %r772;
}

	// end inline asm
	and.b32  	%r792, %r772, %r791;
	mov.b32 	%r777, 16;
	// begin inline asm
	{
    .reg .pred p;
    and.b32 %r775, %r785, %r777;    setp.ne.u32 p, %r775, 0;
    vote.ballot.sync.b32 %r775, p, 0xffffffff;
    @!p not.b32 %r775, %r775;
}

	// end inline asm
	and.b32  	%r793, %r775, %r792;
	mov.b32 	%r780, 32;
	// begin inline asm
	{
    .reg .pred p;
    and.b32 %r778, %r785, %r780;    setp.ne.u32 p, %r778, 0;
    vote.ballot.sync.b32 %r778, p, 0xffffffff;
    @!p not.b32 %r778, %r778;
}

	// end inline asm
	and.b32  	%r794, %r778, %r793;
	mov.b32 	%r783, 64;
	// begin inline asm
	{
    .reg .pred p;
    and.b32 %r781, %r785, %r783;    setp.ne.u32 p, %r781, 0;
    vote.ballot.sync.b32 %r781, p, 0xffffffff;
    @!p not.b32 %r781, %r781;
}

	// end inline asm
	and.b32  	%r795, %r781, %r794;
	mov.b32 	%r786, 128;
	// begin inline asm
	{
    .reg .pred p;
    and.b32 %r784, %r785, %r786;    setp.ne.u32 p, %r784, 0;
    vote.ballot.sync.b32 %r784, p, 0xffffffff;
    @!p not.b32 %r784, %r784;
}

	// end inline asm
	and.b32  	%r796, %r784, %r795;
	clz.b32 	%r797, %r796;
	sub.s32 	%r185, 31, %r797;
	and.b32  	%r798, %r646, %r796;
	popc.b32 	%r186, %r798;
	setp.ne.s32 	%p78, %r295, %r185;
	mov.b32 	%r1786, 0;
	@%p78 bra 	$L__BB16_123;
	shl.b32 	%r799, %r785, 2;
	add.s32 	%r800, %r164, %r799;
	atom.shared.add.u32 	%r1786, [%r800], %r186;
$L__BB16_123:
	shfl.sync.idx.b32	%r826|%p79, %r1786, %r185, 31, -1;
	add.s32 	%r189, %r186, %r826;
	shr.u32 	%r827, %r1768, %r293;
	and.b32  	%r823, %r827, %r82;
	mov.b32 	%r803, 1;
	// begin inline asm
	{
    .reg .pred p;
    and.b32 %r801, %r823, %r803;    setp.ne.u32 p, %r801, 0;
    vote.ballot.sync.b32 %r801, p, 0xffffffff;
    @!p not.b32 %r801, %r801;
}

	// end inline asm
	mov.b32 	%r806, 2;
	// begin inline asm
	{
    .reg .pred p;
    and.b32 %r804, %r823, %r806;    setp.ne.u32 p, %r804, 0;
    vote.ballot.sync.b32 %r804, p, 0xffffffff;
    @!p not.b32 %r804, %r804;
}

	// end inline asm
	and.b32  	%r828, %r804, %r801;
	mov.b32 	%r809, 4;
	// begin inline asm
	{
    .reg .pred p;
    and.b32 %r807, %r823, %r809;    setp.ne.u32 p, %r807, 0;
    vote.ballot.sync.b32 %r807, p, 0xffffffff;
    @!p not.b32 %r807, %r807;
}

	// end inline asm
	and.b32  	%r829, %r807, %r828;
	mov.b32 	%r812, 8;
	// begin inline asm
	{
    .reg .pred p;
    and.b32 %r810, %r823, %r812;    setp.ne.u32 p, %r810, 0;
    vote.ballot.sync.b32 %r810, p, 0xffffffff;
    @!p not.b32 %r810, %r810;
}

	// end inline asm
	and.b32  	%r830, %r810, %r829;
	mov.b32 	%r815, 16;
	// begin inline asm
	{
    .reg .pred p;
    and.b32 %r813, %r823, %r815;    setp.ne.u32 p, %r813, 0;
    vote.ballot.sync.b32 %r813, p, 0xffffffff;
    @!p not.b32 %r813, %r813;
}

	// end inline asm
	and.b32  	%r831, %r813, %r830;
	mov.b32 	%r818, 32;
	// begin inline asm
	{
    .reg .pred p;
    and.b32 %r816, %r823, %r818;    setp.ne.u32 p, %r816, 0;
    vote.ballot.sync.b32 %r816, p, 0xffffffff;
    @!p not.b32 %r816, %r816;
}

	// end inline asm
	and.b32  	%r832, %r816, %r831;
	mov.b32 	%r821, 64;
	// begin inline asm
	{
    .reg .pred p;
    and.b32 %r819, %r823, %r821;    setp.ne.u32 p, %r819, 0;
    vote.ballot.sync.b32 %r819, p, 0xffffffff;
    @!p not.b32 %r819, %r819;
}

	// end inline asm
	and.b32  	%r833, %r819, %r832;
	mov.b32 	%r824, 128;
	// begin inline asm
	{
    .reg .pred p;
    and.b32 %r822, %r823, %r824;    setp.ne.u32 p, %r822, 0;
    vote.ballot.sync.b32 %r822, p, 0xffffffff;
    @!p not.b32 %r822, %r822;
}

	// end inline asm
	and.b32  	%r834, %r822, %r833;
	clz.b32 	%r835, %r834;
	sub.s32 	%r191, 31, %r835;
	and.b32  	%r836, %r646, %r834;
	popc.b32 	%r192, %r836;
	setp.ne.s32 	%p80, %r295, %r191;
	mov.b32 	%r1787, 0;
	@%p80 bra 	$L__BB16_125;
	shl.b32 	%r837, %r823, 2;
	add.s32 	%r838, %r164, %r837;
	atom.shared.add.u32 	%r1787, [%r838], %r192;
$L__BB16_125:
	shfl.sync.idx.b32	%r864|%p81, %r1787, %r191, 31, -1;
	add.s32 	%r195, %r192, %r864;
	shr.u32 	%r865, %r1769, %r293;
	and.b32  	%r861, %r865, %r82;
	mov.b32 	%r841, 1;
	// begin inline asm
	{
    .reg .pred p;
    and.b32 %r839, %r861, %r841;    setp.ne.u32 p, %r839, 0;
    vote.ballot.sync.b32 %r839, p, 0xffffffff;
    @!p not.b32 %r839, %r839;
}

	// end inline asm
	mov.b32 	%r844, 2;
	// begin inline asm
	{
    .reg .pred p;
    and.b32 %r842, %r861, %r844;    setp.ne.u32 p, %r842, 0;
    vote.ballot.sync.b32 %r842, p, 0xffffffff;
    @!p not.b32 %r842, %r842;
}

	// end inline asm
	and.b32  	%r866, %r842, %r839;
	mov.b32 	%r847, 4;
	// begin inline asm
	{
    .reg .pred p;
    and.b32 %r845, %r861, %r847;    setp.ne.u32 p, %r845, 0;
    vote.ballot.sync.b32 %r845, p, 0xffffffff;
    @!p not.b32 %r845, %r845;
}

	// end inline asm
	and.b32  	%r867, %r845, %r866;
	mov.b32 	%r850, 8;
	// begin inline asm
	{
    .reg .pred p;
    and.b32 %r848, %r861, %r850;    setp.ne.u32 p, %r848, 0;
    vote.ballot.sync.b32 %r848, p, 0xffffffff;
    @!p not.b32 %r848, %r848;
}

	// end inline asm
	and.b32  	%r868, %r848, %r867;
	mov.b32 	%r853, 16;
	// begin inline asm
	{
    .reg .pred p;
    and.b32 %r851, %r861, %r853;    setp.ne.u32 p, %r851, 0;
    vote.ballot.sync.b32 %r851, p, 0xffffffff;
    @!p not.b32 %r851, %r851;
}

	// end inline asm
	and.b32  	%r869, %r851, %r868;
	mov.b32 	%r856, 32;
	// begin inline asm
	{
    .reg .pred p;
    and.b32 %r854, %r861, %r856;    setp.ne.u32 p, %r854, 0;
    vote.ballot.sync.b32 %r854, p, 0xffffffff;
    @!p not.b32 %r854, %r854;
}

	// end inline asm
	and.b32  	%r870, %r854, %r869;
	mov.b32 	%r859, 64;
	// begin inline asm
	{
    .reg .pred p;
    and.b32 %r857, %r861, %r859;    setp.ne.u32 p, %r857, 0;
    vote.ballot.sync.b32 %r857, p, 0xffffffff;
    @!p not.b32 %r857, %r857;
}

	// end inline asm
	and.b32  	%r871, %r857, %r870;
	mov.b32 	%r862, 128;
	// begin inline asm
	{
    .reg .pred p;
    and.b32 %r860, %r861, %r862;    setp.ne.u32 p, %r860, 0;
    vote.ballot.sync.b32 %r860, p, 0xffffffff;
    @!p not.b32 %r860, %r860;
}

	// end inline asm
	and.b32  	%r872, %r860, %r871;
	clz.b32 	%r873, %r872;
	sub.s32 	%r197, 31, %r873;
	and.b32  	%r874, %r646, %r872;
	popc.b32 	%r198, %r874;
	setp.ne.s32 	%p82, %r295, %r197;
	mov.b32 	%r1788, 0;
	@%p82 bra 	$L__BB16_127;
	shl.b32 	%r875, %r861, 2;
	add.s32 	%r876, %r164, %r875;
	atom.shared.add.u32 	%r1788, [%r876], %r198;
$L__BB16_127:
	shfl.sync.idx.b32	%r902|%p83, %r1788, %r197, 31, -1;
	add.s32 	%r201, %r198, %r902;
	shr.u32 	%r903, %r1770, %r293;
	and.b32  	%r899, %r903, %r82;
	mov.b32 	%r879, 1;
	// begin inline asm
	{
    .reg .pred p;
    and.b32 %r877, %r899, %r879;    setp.ne.u32 p, %r877, 0;
    vote.ballot.sync.b32 %r877, p, 0xffffffff;
    @!p not.b32 %r877, %r877;
}

	// end inline asm
	mov.b32 	%r882, 2;
	// begin inline asm
	{
    .reg .pred p;
    and.b32 %r880, %r899, %r882;    setp.ne.u32 p, %r880, 0;
    vote.ballot.sync.b32 %r880, p, 0xffffffff;
    @!p not.b32 %r880, %r880;
}

	// end inline asm
	and.b32  	%r904, %r880, %r877;
	mov.b32 	%r885, 4;
	// begin inline asm
	{
    .reg .pred p;
    and.b32 %r883, %r899, %r885;    setp.ne.u32 p, %r883, 0;
    vote.ballot.sync.b32 %r883, p, 0xffffffff;
    @!p not.b32 %r883, %r883;
}

	// end inline asm
	and.b32  	%r905, %r883, %r904;
	mov.b32 	%r888, 8;
	// begin inline asm
	{
    .reg .pred p;
    and.b32 %r886, %r899, %r888;    setp.ne.u32 p, %r886, 0;
    vote.ballot.sync.b32 %r886, p, 0xffffffff;
    @!p not.b32 %r886, %r886;
}

	// end inline asm
	and.b32  	%r906, %r886, %r905;
	mov.b32 	%r891, 16;
	// begin inline asm
	{
    .reg .pred p;
    and.b32 %r889, %r899, %r891;    setp.ne.u32 p, %r889, 0;
    vote.ballot.sync.b32 %r889, p, 0xffffffff;
    @!p not.b32 %r889, %r889;
}

	// end inline asm
	and.b32  	%r907, %r889, %r906;
	mov.b32 	%r894, 32;
	// begin inline asm
	{
    .reg .pred p;
    and.b32 %r892, %r899, %r894;    setp.ne.u32 p, %r892, 0;
    vote.ballot.sync.b32 %r892, p, 0xffffffff;
    @!p not.b32 %r892, %r892;
}

	// end inline asm
	and.b32  	%r908, %r892, %r907;
	mov.b32 	%r897, 64;
	// begin inline asm
	{
    .reg .pred p;
    and.b32 %r895, %r899, %r897;    setp.ne.u32 p, %r895, 0;
    vote.ballot.sync.b32 %r895, p, 0xffffffff;
    @!p not.b32 %r895, %r895;
}

	// end inline asm
	and.b32  	%r909, %r895, %r908;
	mov.b32 	%r900, 128;
	// begin inline asm
	{
    .reg .pred p;
    and.b32 %r898, %r899, %r900;    setp.ne.u32 p, %r898, 0;
    vote.ballot.sync.b32 %r898, p, 0xffffffff;
    @!p not.b32 %r898, %r898;
}

	// end inline asm
	and.b32  	%r910, %r898, %r909;
	clz.b32 	%r911, %r910;
	sub.s32 	%r203, 31, %r911;
	and.b32  	%r912, %r646, %r910;
	popc.b32 	%r204, %r912;
	setp.ne.s32 	%p84, %r295, %r203;
	mov.b32 	%r1789, 0;
	@%p84 bra 	$L__BB16_129;
	shl.b32 	%r913, %r899, 2;
	add.s32 	%r914, %r164, %r913;
	atom.shared.add.u32 	%r1789, [%r914], %r204;
$L__BB16_129:
	shfl.sync.idx.b32	%r940|%p85, %r1789, %r203, 31, -1;
	add.s32 	%r207, %r204, %r940;
	shr.u32 	%r941, %r1771, %r293;
	and.b32  	%r937, %r941, %r82;
	mov.b32 	%r917, 1;
	// begin inline asm
	{
    .reg .pred p;
    and.b32 %r915, %r937, %r917;    setp.ne.u32 p, %r915, 0;
    vote.ballot.sync.b32 %r915, p, 0xffffffff;
    @!p not.b32 %r915, %r915;
}

	// end inline asm
	mov.b32 	%r920, 2;
	// begin inline asm
	{
    .reg .pred p;
    and.b32 %r918, %r937, %r920;    setp.ne.u32 p, %r918, 0;
    vote.ballot.sync.b32 %r918, p, 0xffffffff;
    @!p not.b32 %r918, %r918;
}

	// end inline asm
	and.b32  	%r942, %r918, %r915;
	mov.b32 	%r923, 4;
	// begin inline asm
	{
    .reg .pred p;
    and.b32 %r921, %r937, %r923;    setp.ne.u32 p, %r921, 0;
    vote.ballot.sync.b32 %r921, p, 0xffffffff;
    @!p not.b32 %r921, %r921;
}

	// end inline asm
	and.b32  	%r943, %r921, %r942;
	mov.b32 	%r926, 8;
	// begin inline asm
	{
    .reg .pred p;
    and.b32 %r924, %r937, %r926;    setp.ne.u32 p, %r924, 0;
    vote.ballot.sync.b32 %r924, p, 0xffffffff;
    @!p not.b32 %r924, %r924;
}

	// end inline asm
	and.b32  	%r944, %r924, %r943;
	mov.b32 	%r929, 16;
	// begin inline asm
	{
    .reg .pred p;
    and.b32 %r927, %r937, %r929;    setp.ne.u32 p, %r927, 0;
    vote.ballot.sync.b32 %r927, p, 0xffffffff;
    @!p not.b32 %r927, %r927;
}

	// end inline asm
	and.b32  	%r945, %r927, %r944;
	mov.b32 	%r932, 32;
	// begin inline asm
	{
    .reg .pred p;
    and.b32 %r930, %r937, %r932;    setp.ne.u32 p, %r930, 0;
    vote.ballot.sync.b32 %r930, p, 0xffffffff;
    @!p not.b32 %r930, %r930;
}

	// end inline asm
	and.b32  	%r946, %r930, %r945;
	mov.b32 	%r935, 64;
	// begin inline asm
	{
    .reg .pred p;
    and.b32 %r933, %r937, %r935;    setp.ne.u32 p, %r933, 0;
    vote.ballot.sync.b32 %r933, p, 0xffffffff;
    @!p not.b32 %r933, %r933;
}

	// end inline asm
	and.b32  	%r947, %r933, %r946;
	mov.b32 	%r938, 128;
	// begin inline asm
	{
    .reg .pred p;
    and.b32 %r936, %r937, %r938;    setp.ne.u32 p, %r936, 0;
    vote.ballot.sync.b32 %r936, p, 0xffffffff;
    @!p not.b32 %r936, %r936;
}

	// end inline asm
	and.b32  	%r948, %r936, %r947;
	clz.b32 	%r949, %r948;
	sub.s32 	%r209, 31, %r949;
	and.b32  	%r950, %r646, %r948;
	popc.b32 	%r210, %r950;
	setp.ne.s32 	%p86, %r295, %r209;
	mov.b32 	%r1790, 0;
	@%p86 bra 	$L__BB16_131;
	shl.b32 	%r951, %r937, 2;
	add.s32 	%r952, %r164, %r951;
	atom.shared.add.u32 	%r1790, [%r952], %r210;
$L__BB16_131:
	shfl.sync.idx.b32	%r978|%p87, %r1790, %r209, 31, -1;
	add.s32 	%r213, %r210, %r978;
	shr.u32 	%r979, %r1772, %r293;
	and.b32  	%r975, %r979, %r82;
	mov.b32 	%r955, 1;
	// begin inline asm
	{
    .reg .pred p;
    and.b32 %r953, %r975, %r955;    setp.ne.u32 p, %r953, 0;
    vote.ballot.sync.b32 %r953, p, 0xffffffff;
    @!p not.b32 %r953, %r953;
}

	// end inline asm
	mov.b32 	%r958, 2;
	// begin inline asm
	{
    .reg .pred p;
    and.b32 %r956, %r975, %r958;    setp.ne.u32 p, %r956, 0;
    vote.ballot.sync.b32 %r956, p, 0xffffffff;
    @!p not.b32 %r956, %r956;
}

	// end inline asm
	and.b32  	%r980, %r956, %r953;
	mov.b32 	%r961, 4;
	// begin inline asm
	{
    .reg .pred p;
    and.b32 %r959, %r975, %r961;    setp.ne.u32 p, %r959, 0;
    vote.ballot.sync.b32 %r959, p, 0xffffffff;
    @!p not.b32 %r959, %r959;
}

	// end inline asm
	and.b32  	%r981, %r959, %r980;
	mov.b32 	%r964, 8;
	// begin inline asm
	{
    .reg .pred p;
    and.b32 %r962, %r975, %r964;    setp.ne.u32 p, %r962, 0;
    vote.ballot.sync.b32 %r962, p, 0xffffffff;
    @!p not.b32 %r962, %r962;
}

	// end inline asm
	and.b32  	%r982, %r962, %r981;
	mov.b32 	%r967, 16;
	// begin inline asm
	{
    .reg .pred p;
    and.b32 %r965, %r975, %r967;    setp.ne.u32 p, %r965, 0;
    vote.ballot.sync.b32 %r965, p, 0xffffffff;
    @!p not.b32 %r965, %r965;
}

	// end inline asm
	and.b32  	%r983, %r965, %r982;
	mov.b32 	%r970, 32;
	// begin inline asm
	{
    .reg .pred p;
    and.b32 %r968, %r975, %r970;    setp.ne.u32 p, %r968, 0;
    vote.ballot.sync.b32 %r968, p, 0xffffffff;
    @!p not.b32 %r968, %r968;
}

	// end inline asm
	and.b32  	%r984, %r968, %r983;
	mov.b32 	%r973, 64;
	// begin inline asm
	{
    .reg .pred p;
    and.b32 %r971, %r975, %r973;    setp.ne.u32 p, %r971, 0;
    vote.ballot.sync.b32 %r971, p, 0xffffffff;
    @!p not.b32 %r971, %r971;
}

	// end inline asm
	and.b32  	%r985, %r971, %r984;
	mov.b32 	%r976, 128;
	// begin inline asm
	{
    .reg .pred p;
    and.b32 %r974, %r975, %r976;    setp.ne.u32 p, %r974, 0;
    vote.ballot.sync.b32 %r974, p, 0xffffffff;
    @!p not.b32 %r974, %r974;
}

	// end inline asm
	and.b32  	%r986, %r974, %r985;
	clz.b32 	%r987, %r986;
	sub.s32 	%r215, 31, %r987;
	and.b32  	%r988, %r646, %r986;
	popc.b32 	%r216, %r988;
	setp.ne.s32 	%p88, %r295, %r215;
	mov.b32 	%r1791, 0;
	@%p88 bra 	$L__BB16_133;
	shl.b32 	%r989, %r975, 2;
	add.s32 	%r990, %r164, %r989;
	atom.shared.add.u32 	%r1791, [%r990], %r216;
$L__BB16_133:
	shfl.sync.idx.b32	%r1016|%p89, %r1791, %r215, 31, -1;
	add.s32 	%r219, %r216, %r1016;
	shr.u32 	%r1017, %r1773, %r293;
	and.b32  	%r1013, %r1017, %r82;
	mov.b32 	%r993, 1;
	// begin inline asm
	{
    .reg .pred p;
    and.b32 %r991, %r1013, %r993;    setp.ne.u32 p, %r991, 0;
    vote.ballot.sync.b32 %r991, p, 0xffffffff;
    @!p not.b32 %r991, %r991;
}

	// end inline asm
	mov.b32 	%r996, 2;
	// begin inline asm
	{
    .reg .pred p;
    and.b32 %r994, %r1013, %r996;    setp.ne.u32 p, %r994, 0;
    vote.ballot.sync.b32 %r994, p, 0xffffffff;
    @!p not.b32 %r994, %r994;
}

	// end inline asm
	and.b32  	%r1018, %r994, %r991;
	mov.b32 	%r999, 4;
	// begin inline asm
	{
    .reg .pred p;
    and.b32 %r997, %r1013, %r999;    setp.ne.u32 p, %r997, 0;
    vote.ballot.sync.b32 %r997, p, 0xffffffff;
    @!p not.b32 %r997, %r997;
}

	// end inline asm
	and.b32  	%r1019, %r997, %r1018;
	mov.b32 	%r1002, 8;
	// begin inline asm
	{
    .reg .pred p;
    and.b32 %r1000, %r1013, %r1002;    setp.ne.u32 p, %r1000, 0;
    vote.ballot.sync.b32 %r1000, p, 0xffffffff;
    @!p not.b32 %r1000, %r1000;
}

	// end inline asm
	and.b32  	%r1020, %r1000, %r1019;
	mov.b32 	%r1005, 16;
	// begin inline asm
	{
    .reg .pred p;
    and.b32 %r1003, %r1013, %r1005;    setp.ne.u32 p, %r1003, 0;
    vote.ballot.sync.b32 %r1003, p, 0xffffffff;
    @!p not.b32 %r1003, %r1003;
}

	// end inline asm
	and.b32  	%r1021, %r1003, %r1020;
	mov.b32 	%r1008, 32;
	// begin inline asm
	{
    .reg .pred p;
    and.b32 %r1006, %r1013, %r1008;    setp.ne.u32 p, %r1006, 0;
    vote.ballot.sync.b32 %r1006, p, 0xffffffff;
    @!p not.b32 %r1006, %r1006;
}

	// end inline asm
	and.b32  	%r1022, %r1006, %r1021;
	mov.b32 	%r1011, 64;
	// begin inline asm
	{
    .reg .pred p;
    and.b32 %r1009, %r1013, %r1011;    setp.ne.u32 p, %r1009, 0;
    vote.ballot.sync.b32 %r1009, p, 0xffffffff;
    @!p not.b32 %r1009, %r1009;
}

	// end inline asm
	and.b32  	%r1023, %r1009, %r1022;
	mov.b32 	%r1014, 128;
	// begin inline asm
	{
    .reg .pred p;
    and.b32 %r1012, %r1013, %r1014;    setp.ne.u32 p, %r1012, 0;
    vote.ballot.sync.b32 %r1012, p, 0xffffffff;
    @!p not.b32 %r1012, %r1012;
}

	// end inline asm
	and.b32  	%r1024, %r1012, %r1023;
	clz.b32 	%r1025, %r1024;
	sub.s32 	%r221, 31, %r1025;
	and.b32  	%r1026, %r646, %r1024;
	popc.b32 	%r222, %r1026;
	setp.ne.s32 	%p90, %r295, %r221;
	mov.b32 	%r1792, 0;
	@%p90 bra 	$L__BB16_135;
	shl.b32 	%r1027, %r1013, 2;
	add.s32 	%r1028, %r164, %r1027;
	atom.shared.add.u32 	%r1792, [%r1028], %r222;
$L__BB16_135:
	shfl.sync.idx.b32	%r1054|%p91, %r1792, %r221, 31, -1;
	add.s32 	%r225, %r222, %r1054;
	shr.u32 	%r1055, %r1774, %r293;
	and.b32  	%r1051, %r1055, %r82;
	mov.b32 	%r1031, 1;
	// begin inline asm
	{
    .reg .pred p;
    and.b32 %r1029, %r1051, %r1031;    setp.ne.u32 p, %r1029, 0;
    vote.ballot.sync.b32 %r1029, p, 0xffffffff;
    @!p not.b32 %r1029, %r1029;
}

	// end inline asm
	mov.b32 	%r1034, 2;
	// begin inline asm
	{
    .reg .pred p;
    and.b32 %r1032, %r1051, %r1034;    setp.ne.u32 p, %r1032, 0;
    vote.ballot.sync.b32 %r1032, p, 0xffffffff;
    @!p not.b32 %r1032, %r1032;
}

	// end inline asm
	and.b32  	%r1056, %r1032, %r1029;
	mov.b32 	%r1037, 4;
	// begin inline asm
	{
    .reg .pred p;
    and.b32 %r1035, %r1051, %r1037;    setp.ne.u32 p, %r1035, 0;
    vote.ballot.sync.b32 %r1035, p, 0xffffffff;
    @!p not.b32 %r1035, %r1035;
}

	// end inline asm
	and.b32  	%r1057, %r1035, %r1056;
	mov.b32 	%r1040, 8;
	// begin inline asm
	{
    .reg .pred p;
    and.b32 %r1038, %r1051, %r1040;    setp.ne.u32 p, %r1038, 0;
    vote.ballot.sync.b32 %r1038, p, 0xffffffff;
    @!p not.b32 %r1038, %r1038;
}

	// end inline asm
	and.b32  	%r1058, %r1038, %r1057;
	mov.b32 	%r1043, 16;
	// begin inline asm
	{
    .reg .pred p;
    and.b32 %r1041, %r1051, %r1043;    setp.ne.u32 p, %r1041, 0;
    vote.ballot.sync.b32 %r1041, p, 0xffffffff;
    @!p not.b32 %r1041, %r1041;
}

	// end inline asm
	and.b32  	%r1059, %r1041, %r1058;
	mov.b32 	%r1046, 32;
	// begin inline asm
	{
    .reg .pred p;
    and.b32 %r1044, %r1051, %r1046;    setp.ne.u32 p, %r1044, 0;
    vote.ballot.sync.b32 %r1044, p, 0xffffffff;
    @!p not.b32 %r1044, %r1044;
}

	// end inline asm
	and.b32  	%r1060, %r1044, %r1059;
	mov.b32 	%r1049, 64;
	// begin inline asm
	{
    .reg .pred p;
    and.b32 %r1047, %r1051, %r1049;    setp.ne.u32 p, %r1047, 0;
    vote.ballot.sync.b32 %r1047, p, 0xffffffff;
    @!p not.b32 %r1047, %r1047;
}

	// end inline asm
	and.b32  	%r1061, %r1047, %r1060;
	mov.b32 	%r1052, 128;
	// begin inline asm
	{
    .reg .pred p;
    and.b32 %r1050, %r1051, %r1052;    setp.ne.u32 p, %r1050, 0;
    vote.ballot.sync.b32 %r1050, p, 0xffffffff;
    @!p not.b32 %r1050, %r1050;
}

	// end inline asm
	and.b32  	%r1062, %r1050, %r1061;
	clz.b32 	%r1063, %r1062;
	sub.s32 	%r227, 31, %r1063;
	and.b32  	%r1064, %r646, %r1062;
	popc.b32 	%r228, %r1064;
	setp.ne.s32 	%p92, %r295, %r227;
	mov.b32 	%r1793, 0;
	@%p92 bra 	$L__BB16_137;
	shl.b32 	%r1065, %r1051, 2;
	add.s32 	%r1066, %r164, %r1065;
	atom.shared.add.u32 	%r1793, [%r1066], %r228;
$L__BB16_137:
	shfl.sync.idx.b32	%r1092|%p93, %r1793, %r227, 31, -1;
	add.s32 	%r231, %r228, %r1092;
	shr.u32 	%r1093, %r1775, %r293;
	and.b32  	%r1089, %r1093, %r82;
	mov.b32 	%r1069, 1;
	// begin inline asm
	{
    .reg .pred p;
    and.b32 %r1067, %r1089, %r1069;    setp.ne.u32 p, %r1067, 0;
    vote.ballot.sync.b32 %r1067, p, 0xffffffff;
    @!p not.b32 %r1067, %r1067;
}

	// end inline asm
	mov.b32 	%r1072, 2;
	// begin inline asm
	{
    .reg .pred p;
    and.b32 %r1070, %r1089, %r1072;    setp.ne.u32 p, %r1070, 0;
    vote.ballot.sync.b32 %r1070, p, 0xffffffff;
    @!p not.b32 %r1070, %r1070;
}

	// end inline asm
	and.b32  	%r1094, %r1070, %r1067;
	mov.b32 	%r1075, 4;
	// begin inline asm
	{
    .reg .pred p;
    and.b32 %r1073, %r1089, %r1075;    setp.ne.u32 p, %r1073, 0;
    vote.ballot.sync.b32 %r1073, p, 0xffffffff;
    @!p not.b32 %r1073, %r1073;
}

	// end inline asm
	and.b32  	%r1095, %r1073, %r1094;
	mov.b32 	%r1078, 8;
	// begin inline asm
	{
    .reg .pred p;
    and.b32 %r1076, %r1089, %r1078;    setp.ne.u32 p, %r1076, 0;
    vote.ballot.sync.b32 %r1076, p, 0xffffffff;
    @!p not.b32 %r1076, %r1076;
}

	// end inline asm
	and.b32  	%r1096, %r1076, %r1095;
	mov.b32 	%r1081, 16;
	// begin inline asm
	{
    .reg .pred p;
    and.b32 %r1079, %r1089, %r1081;    setp.ne.u32 p, %r1079, 0;
    vote.ballot.sync.b32 %r1079, p, 0xffffffff;
    @!p not.b32 %r1079, %r1079;
}

	// end inline asm
	and.b32  	%r1097, %r1079, %r1096;
	mov.b32 	%r1084, 32;
	// begin inline asm
	{
    .reg .pred p;
    and.b32 %r1082, %r1089, %r1084;    setp.ne.u32 p, %r1082, 0;
    vote.ballot.sync.b32 %r1082, p, 0xffffffff;
    @!p not.b32 %r1082, %r1082;
}

	// end inline asm
	and.b32  	%r1098, %r1082, %r1097;
	mov.b32 	%r1087, 64;
	// begin inline asm
	{
    .reg .pred p;
    and.b32 %r1085, %r1089, %r1087;    setp.ne.u32 p, %r1085, 0;
    vote.ballot.sync.b32 %r1085, p, 0xffffffff;
    @!p not.b32 %r1085, %r1085;
}

	// end inline asm
	and.b32  	%r1099, %r1085, %r1098;
	mov.b32 	%r1090, 128;
	// begin inline asm
	{
    .reg .pred p;
    and.b32 %r1088, %r1089, %r1090;    setp.ne.u32 p, %r1088, 0;
    vote.ballot.sync.b32 %r1088, p, 0xffffffff;
    @!p not.b32 %r1088, %r1088;
}

	// end inline asm
	and.b32  	%r1100, %r1088, %r1099;
	clz.b32 	%r1101, %r1100;
	sub.s32 	%r233, 31, %r1101;
	and.b32  	%r1102, %r646, %r1100;
	popc.b32 	%r234, %r1102;
	setp.ne.s32 	%p94, %r295, %r233;
	mov.b32 	%r1794, 0;
	@%p94 bra 	$L__BB16_139;
	shl.b32 	%r1103, %r1089, 2;
	add.s32 	%r1104, %r164, %r1103;
	atom.shared.add.u32 	%r1794, [%r1104], %r234;
$L__BB16_139:
	shfl.sync.idx.b32	%r1130|%p95, %r1794, %r233, 31, -1;
	add.s32 	%r237, %r234, %r1130;
	shr.u32 	%r1131, %r1776, %r293;
	and.b32  	%r1127, %r1131, %r82;
	mov.b32 	%r1107, 1;
	// begin inline asm
	{
    .reg .pred p;
    and.b32 %r1105, %r1127, %r1107;    setp.ne.u32 p, %r1105, 0;
    vote.ballot.sync.b32 %r1105, p, 0xffffffff;
    @!p not.b32 %r1105, %r1105;
}

	// end inline asm
	mov.b32 	%r1110, 2;
	// begin inline asm
	{
    .reg .pred p;
    and.b32 %r1108, %r1127, %r1110;    setp.ne.u32 p, %r1108, 0;
    vote.ballot.sync.b32 %r1108, p, 0xffffffff;
    @!p not.b32 %r1108, %r1108;
}

	// end inline asm
	and.b32  	%r1132, %r1108, %r1105;
	mov.b32 	%r1113, 4;
	// begin inline asm
	{
    .reg .pred p;
    and.b32 %r1111, %r1127, %r1113;    setp.ne.u32 p, %r1111, 0;
    vote.ballot.sync.b32 %r1111, p, 0xffffffff;
    @!p not.b32 %r1111, %r1111;
}

	// end inline asm
	and.b32  	%r1133, %r1111, %r1132;
	mov.b32 	%r1116, 8;
	// begin inline asm
	{
    .reg .pred p;
    and.b32 %r1114, %r1127, %r1116;    setp.ne.u32 p, %r1114, 0;
    vote.ballot.sync.b32 %r1114, p, 0xffffffff;
    @!p not.b32 %r1114, %r1114;
}

	// end inline asm
	and.b32  	%r1134, %r1114, %r1133;
	mov.b32 	%r1119, 16;
	// begin inline asm
	{
    .reg .pred p;
    and.b32 %r1117, %r1127, %r1119;    setp.ne.u32 p, %r1117, 0;
    vote.ballot.sync.b32 %r1117, p, 0xffffffff;
    @!p not.b32 %r1117, %r1117;
}

	// end inline asm
	and.b32  	%r1135, %r1117, %r1134;
	mov.b32 	%r1122, 32;
	// begin inline asm
	{
    .reg .pred p;
    and.b32 %r1120, %r1127, %r1122;    setp.ne.u32 p, %r1120, 0;
    vote.ballot.sync.b32 %r1120, p, 0xffffffff;
    @!p not.b32 %r1120, %r1120;
}

	// end inline asm
	and.b32  	%r1136, %r1120, %r1135;
	mov.b32 	%r1125, 64;
	// begin inline asm
	{
    .reg .pred p;
    and.b32 %r1123, %r1127, %r1125;    setp.ne.u32 p, %r1123, 0;
    vote.ballot.sync.b32 %r1123, p, 0xffffffff;
    @!p not.b32 %r1123, %r1123;
}

	// end inline asm
	and.b32  	%r1137, %r1123, %r1136;
	mov.b32 	%r1128, 128;
	// begin inline asm
	{
    .reg .pred p;
    and.b32 %r1126, %r1127, %r1128;    setp.ne.u32 p, %r1126, 0;
    vote.ballot.sync.b32 %r1126, p, 0xffffffff;
    @!p not.b32 %r1126, %r1126;
}

	// end inline asm
	and.b32  	%r1138, %r1126, %r1137;
	clz.b32 	%r1139, %r1138;
	sub.s32 	%r239, 31, %r1139;
	and.b32  	%r1140, %r646, %r1138;
	popc.b32 	%r240, %r1140;
	setp.ne.s32 	%p96, %r295, %r239;
	mov.b32 	%r1795, 0;
	@%p96 bra 	$L__BB16_141;
	shl.b32 	%r1141, %r1127, 2;
	add.s32 	%r1142, %r164, %r1141;
	atom.shared.add.u32 	%r1795, [%r1142], %r240;
$L__BB16_141:
	shfl.sync.idx.b32	%r1168|%p97, %r1795, %r239, 31, -1;
	add.s32 	%r243, %r240, %r1168;
	shr.u32 	%r1169, %r1777, %r293;
	and.b32  	%r1165, %r1169, %r82;
	mov.b32 	%r1145, 1;
	// begin inline asm
	{
    .reg .pred p;
    and.b32 %r1143, %r1165, %r1145;    setp.ne.u32 p, %r1143, 0;
    vote.ballot.sync.b32 %r1143, p, 0xffffffff;
    @!p not.b32 %r1143, %r1143;
}

	// end inline asm
	mov.b32 	%r1148, 2;
	// begin inline asm
	{
    .reg .pred p;
    and.b32 %r1146, %r1165, %r1148;    setp.ne.u32 p, %r1146, 0;
    vote.ballot.sync.b32 %r1146, p, 0xffffffff;
    @!p not.b32 %r1146, %r1146;
}

	// end inline asm
	and.b32  	%r1170, %r1146, %r1143;
	mov.b32 	%r1151, 4;
	// begin inline asm
	{
    .reg .pred p;
    and.b32 %r1149, %r1165, %r1151;    setp.ne.u32 p, %r1149, 0;
    vote.ballot.sync.b32 %r1149, p, 0xffffffff;
    @!p not.b32 %r1149, %r1149;
}

	// end inline asm
	and.b32  	%r1171, %r1149, %r1170;
	mov.b32 	%r1154, 8;
	// begin inline asm
	{
    .reg .pred p;
    and.b32 %r1152, %r1165, %r1154;    setp.ne.u32 p, %r1152, 0;
    vote.ballot.sync.b32 %r1152, p, 0xffffffff;
    @!p not.b32 %r1152, %r1152;
}

	// end inline asm
	and.b32  	%r1172, %r1152, %r1171;
	mov.b32 	%r1157, 16;
	// begin inline asm
	{
    .reg .pred p;
    and.b32 %r1155, %r1165, %r1157;    setp.ne.u32 p, %r1155, 0;
    vote.ballot.sync.b32 %r1155, p, 0xffffffff;
    @!p not.b32 %r1155, %r1155;
}

	// end inline asm
	and.b32  	%r1173, %r1155, %r1172;
	mov.b32 	%r1160, 32;
	// begin inline asm
	{
    .reg .pred p;
    and.b32 %r1158, %r1165, %r1160;    setp.ne.u32 p, %r1158, 0;
    vote.ballot.sync.b32 %r1158, p, 0xffffffff;
    @!p not.b32 %r1158, %r1158;
}

	// end inline asm
	and.b32  	%r1174, %r1158, %r1173;
	mov.b32 	%r1163, 64;
	// begin inline asm
	{
    .reg .pred p;
    and.b32 %r1161, %r1165, %r1163;    setp.ne.u32 p, %r1161, 0;
    vote.ballot.sync.b32 %r1161, p, 0xffffffff;
    @!p not.b32 %r1161, %r1161;
}

	// end inline asm
	and.b32  	%r1175, %r1161, %r1174;
	mov.b32 	%r1166, 128;
	// begin inline asm
	{
    .reg .pred p;
    and.b32 %r1164, %r1165, %r1166;    setp.ne.u32 p, %r1164, 0;
    vote.ballot.sync.b32 %r1164, p, 0xffffffff;
    @!p not.b32 %r1164, %r1164;
}

	// end inline asm
	and.b32  	%r1176, %r1164, %r1175;
	clz.b32 	%r1177, %r1176;
	sub.s32 	%r245, 31, %r1177;
	and.b32  	%r1178, %r646, %r1176;
	popc.b32 	%r246, %r1178;
	setp.ne.s32 	%p98, %r295, %r245;
	mov.b32 	%r1796, 0;
	@%p98 bra 	$L__BB16_143;
	shl.b32 	%r1179, %r1165, 2;
	add.s32 	%r1180, %r164, %r1179;
	atom.shared.add.u32 	%r1796, [%r1180], %r246;
$L__BB16_143:
	shfl.sync.idx.b32	%r1206|%p99, %r1796, %r245, 31, -1;
	add.s32 	%r249, %r246, %r1206;
	shr.u32 	%r1207, %r1778, %r293;
	and.b32  	%r1203, %r1207, %r82;
	mov.b32 	%r1183, 1;
	// begin inline asm
	{
    .reg .pred p;
    and.b32 %r1181, %r1203, %r1183;    setp.ne.u32 p, %r1181, 0;
    vote.ballot.sync.b32 %r1181, p, 0xffffffff;
    @!p not.b32 %r1181, %r1181;
}

	// end inline asm
	mov.b32 	%r1186, 2;
	// begin inline asm
	{
    .reg .pred p;
    and.b32 %r1184, %r1203, %r1186;    setp.ne.u32 p, %r1184, 0;
    vote.ballot.sync.b32 %r1184, p, 0xffffffff;
    @!p not.b32 %r1184, %r1184;
}

	// end inline asm
	and.b32  	%r1208, %r1184, %r1181;
	mov.b32 	%r1189, 4;
	// begin inline asm
	{
    .reg .pred p;
    and.b32 %r1187, %r1203, %r1189;    setp.ne.u32 p, %r1187, 0;
    vote.ballot.sync.b32 %r1187, p, 0xffffffff;
    @!p not.b32 %r1187, %r1187;
}

	// end inline asm
	and.b32  	%r1209, %r1187, %r1208;
	mov.b32 	%r1192, 8;
	// begin inline asm
	{
    .reg .pred p;
    and.b32 %r1190, %r1203, %r1192;    setp.ne.u32 p, %r1190, 0;
    vote.ballot.sync.b32 %r1190, p, 0xffffffff;
    @!p not.b32 %r1190, %r1190;
}

	// end inline asm
	and.b32  	%r1210, %r1190, %r1209;
	mov.b32 	%r1195, 16;
	// begin inline asm
	{
    .reg .pred p;
    and.b32 %r1193, %r1203, %r1195;    setp.ne.u32 p, %r1193, 0;
    vote.ballot.sync.b32 %r1193, p, 0xffffffff;
    @!p not.b32 %r1193, %r1193;
}

	// end inline asm
	and.b32  	%r1211, %r1193, %r1210;
	mov.b32 	%r1198, 32;
	// begin inline asm
	{
    .reg .pred p;
    and.b32 %r1196, %r1203, %r1198;    setp.ne.u32 p, %r1196, 0;
    vote.ballot.sync.b32 %r1196, p, 0xffffffff;
    @!p not.b32 %r1196, %r1196;
}

	// end inline asm
	and.b32  	%r1212, %r1196, %r1211;
	mov.b32 	%r1201, 64;
	// begin inline asm
	{
    .reg .pred p;
    and.b32 %r1199, %r1203, %r1201;    setp.ne.u32 p, %r1199, 0;
    vote.ballot.sync.b32 %r1199, p, 0xffffffff;
    @!p not.b32 %r1199, %r1199;
}

	// end inline asm
	and.b32  	%r1213, %r1199, %r1212;
	mov.b32 	%r1204, 128;
	// begin inline asm
	{
    .reg .pred p;
    and.b32 %r1202, %r1203, %r1204;    setp.ne.u32 p, %r1202, 0;
    vote.ballot.sync.b32 %r1202, p, 0xffffffff;
    @!p not.b32 %r1202, %r1202;
}

	// end inline asm
	and.b32  	%r1214, %r1202, %r1213;
	clz.b32 	%r1215, %r1214;
	sub.s32 	%r251, 31, %r1215;
	and.b32  	%r1216, %r646, %r1214;
	popc.b32 	%r252, %r1216;
	setp.ne.s32 	%p100, %r295, %r251;
	mov.b32 	%r1797, 0;
	@%p100 bra 	$L__BB16_145;
	shl.b32 	%r1217, %r1203, 2;
	add.s32 	%r1218, %r164, %r1217;
	atom.shared.add.u32 	%r1797, [%r1218], %r252;
$L__BB16_145:
	shfl.sync.idx.b32	%r1244|%p101, %r1797, %r251, 31, -1;
	add.s32 	%r255, %r252, %r1244;
	shr.u32 	%r1245, %r1779, %r293;
	and.b32  	%r1241, %r1245, %r82;
	mov.b32 	%r1221, 1;
	// begin inline asm
	{
    .reg .pred p;
    and.b32 %r1219, %r1241, %r1221;    setp.ne.u32 p, %r1219, 0;
    vote.ballot.sync.b32 %r1219, p, 0xffffffff;
    @!p not.b32 %r1219, %r1219;
}

	// end inline asm
	mov.b32 	%r1224, 2;
	// begin inline asm
	{
    .reg .pred p;
    and.b32 %r1222, %r1241, %r1224;    setp.ne.u32 p, %r1222, 0;
    vote.ballot.sync.b32 %r1222, p, 0xffffffff;
    @!p not.b32 %r1222, %r1222;
}

	// end inline asm
	and.b32  	%r1246, %r1222, %r1219;
	mov.b32 	%r1227, 4;
	// begin inline asm
	{
    .reg .pred p;
    and.b32 %r1225, %r1241, %r1227;    setp.ne.u32 p, %r1225, 0;
    vote.ballot.sync.b32 %r1225, p, 0xffffffff;
    @!p not.b32 %r1225, %r1225;
}

	// end inline asm
	and.b32  	%r1247, %r1225, %r1246;
	mov.b32 	%r1230, 8;
	// begin inline asm
	{
    .reg .pred p;
    and.b32 %r1228, %r1241, %r1230;    setp.ne.u32 p, %r1228, 0;
    vote.ballot.sync.b32 %r1228, p, 0xffffffff;
    @!p not.b32 %r1228, %r1228;
}

	// end inline asm
	and.b32  	%r1248, %r1228, %r1247;
	mov.b32 	%r1233, 16;
	// begin inline asm
	{
    .reg .pred p;
    and.b32 %r1231, %r1241, %r1233;    setp.ne.u32 p, %r1231, 0;
    vote.ballot.sync.b32 %r1231, p, 0xffffffff;
    @!p not.b32 %r1231, %r1231;
}

	// end inline asm
	and.b32  	%r1249, %r1231, %r1248;
	mov.b32 	%r1236, 32;
	// begin inline asm
	{
    .reg .pred p;
    and.b32 %r1234, %r1241, %r1236;    setp.ne.u32 p, %r1234, 0;
    vote.ballot.sync.b32 %r1234, p, 0xffffffff;
    @!p not.b32 %r1234, %r1234;
}

	// end inline asm
	and.b32  	%r1250, %r1234, %r1249;
	mov.b32 	%r1239, 64;
	// begin inline asm
	{
    .reg .pred p;
    and.b32 %r1237, %r1241, %r1239;    setp.ne.u32 p, %r1237, 0;
    vote.ballot.sync.b32 %r1237, p, 0xffffffff;
    @!p not.b32 %r1237, %r1237;
}

	// end inline asm
	and.b32  	%r1251, %r1237, %r1250;
	mov.b32 	%r1242, 128;
	// begin inline asm
	{
    .reg .pred p;
    and.b32 %r1240, %r1241, %r1242;    setp.ne.u32 p, %r1240, 0;
    vote.ballot.sync.b32 %r1240, p, 0xffffffff;
    @!p not.b32 %r1240, %r1240;
}

	// end inline asm
	and.b32  	%r1252, %r1240, %r1251;
	clz.b32 	%r1253, %r1252;
	sub.s32 	%r257, 31, %r1253;
	and.b32  	%r1254, %r646, %r1252;
	popc.b32 	%r258, %r1254;
	setp.ne.s32 	%p102, %r295, %r257;
	mov.b32 	%r1798, 0;
	@%p102 bra 	$L__BB16_147;
	shl.b32 	%r1259, %r1241, 2;
	add.s32 	%r1260, %r164, %r1259;
	atom.shared.add.u32 	%r1798, [%r1260], %r258;
$L__BB16_147:
	shfl.sync.idx.b32	%r1286|%p103, %r1798, %r257, 31, -1;
	add.s32 	%r261, %r258, %r1286;
	shr.u32 	%r1287, %r1780, %r293;
	and.b32  	%r1283, %r1287, %r82;
	mov.b32 	%r1263, 1;
	// begin inline asm
	{
    .reg .pred p;
    and.b32 %r1261, %r1283, %r1263;    setp.ne.u32 p, %r1261, 0;
    vote.ballot.sync.b32 %r1261, p, 0xffffffff;
    @!p not.b32 %r1261, %r1261;
}

	// end inline asm
	mov.b32 	%r1266, 2;
	// begin inline asm
	{
    .reg .pred p;
    and.b32 %r1264, %r1283, %r1266;    setp.ne.u32 p, %r1264, 0;
    vote.ballot.sync.b32 %r1264, p, 0xffffffff;
    @!p not.b32 %r1264, %r1264;
}

	// end inline asm
	and.b32  	%r1288, %r1264, %r1261;
	mov.b32 	%r1269, 4;
	// begin inline asm
	{
    .reg .pred p;
    and.b32 %r1267, %r1283, %r1269;    setp.ne.u32 p, %r1267, 0;
    vote.ballot.sync.b32 %r1267, p, 0xffffffff;
    @!p not.b32 %r1267, %r1267;
}

	// end inline asm
	and.b32  	%r1289, %r1267, %r1288;
	mov.b32 	%r1272, 8;
	// begin inline asm
	{
    .reg .pred p;
    and.b32 %r1270, %r1283, %r1272;    setp.ne.u32 p, %r1270, 0;
    vote.ballot.sync.b32 %r1270, p, 0xffffffff;
    @!p not.b32 %r1270, %r1270;
}

	// end inline asm
	and.b32  	%r1290, %r1270, %r1289;
	mov.b32 	%r1275, 16;
	// begin inline asm
	{
    .reg .pred p;
    and.b32 %r1273, %r1283, %r1275;    setp.ne.u32 p, %r1273, 0;
    vote.ballot.sync.b32 %r1273, p, 0xffffffff;
    @!p not.b32 %r1273, %r1273;
}

	// end inline asm
	and.b32  	%r1291, %r1273, %r1290;
	mov.b32 	%r1278, 32;
	// begin inline asm
	{
    .reg .pred p;
    and.b32 %r1276, %r1283, %r1278;    setp.ne.u32 p, %r1276, 0;
    vote.ballot.sync.b32 %r1276, p, 0xffffffff;
    @!p not.b32 %r1276, %r1276;
}

	// end inline asm
	and.b32  	%r1292, %r1276, %r1291;
	mov.b32 	%r1281, 64;
	// begin inline asm
	{
    .reg .pred p;
    and.b32 %r1279, %r1283, %r1281;    setp.ne.u32 p, %r1279, 0;
    vote.ballot.sync.b32 %r1279, p, 0xffffffff;
    @!p not.b32 %r1279, %r1279;
}

	// end inline asm
	and.b32  	%r1293, %r1279, %r1292;
	mov.b32 	%r1284, 128;
	// begin inline asm
	{
    .reg .pred p;
    and.b32 %r1282, %r1283, %r1284;    setp.ne.u32 p, %r1282, 0;
    vote.ballot.sync.b32 %r1282, p, 0xffffffff;
    @!p not.b32 %r1282, %r1282;
}

	// end inline asm
	and.b32  	%r1294, %r1282, %r1293;
	clz.b32 	%r1295, %r1294;
	sub.s32 	%r263, 31, %r1295;
	and.b32  	%r1296, %r646, %r1294;
	popc.b32 	%r264, %r1296;
	setp.ne.s32 	%p104, %r295, %r263;
	mov.b32 	%r1799, 0;
	@%p104 bra 	$L__BB16_149;
	shl.b32 	%r1301, %r1283, 2;
	add.s32 	%r1302, %r164, %r1301;
	atom.shared.add.u32 	%r1799, [%r1302], %r264;
$L__BB16_149:
	shfl.sync.idx.b32	%r1328|%p105, %r1799, %r263, 31, -1;
	add.s32 	%r267, %r264, %r1328;
	shr.u32 	%r1329, %r1781, %r293;
	and.b32  	%r1325, %r1329, %r82;
	mov.b32 	%r1305, 1;
	// begin inline asm
	{
    .reg .pred p;
    and.b32 %r1303, %r1325, %r1305;    setp.ne.u32 p, %r1303, 0;
    vote.ballot.sync.b32 %r1303, p, 0xffffffff;
    @!p not.b32 %r1303, %r1303;
}

	// end inline asm
	mov.b32 	%r1308, 2;
	// begin inline asm
	{
    .reg .pred p;
    and.b32 %r1306, %r1325, %r1308;    setp.ne.u32 p, %r1306, 0;
    vote.ballot.sync.b32 %r1306, p, 0xffffffff;
    @!p not.b32 %r1306, %r1306;
}

	// end inline asm
	and.b32  	%r1330, %r1306, %r1303;
	mov.b32 	%r1311, 4;
	// begin inline asm
	{
    .reg .pred p;
    and.b32 %r1309, %r1325, %r1311;    setp.ne.u32 p, %r1309, 0;
    vote.ballot.sync.b32 %r1309, p, 0xffffffff;
    @!p not.b32 %r1309, %r1309;
}

	// end inline asm
	and.b32  	%r1331, %r1309, %r1330;
	mov.b32 	%r1314, 8;
	// begin inline asm
	{
    .reg .pred p;
    and.b32 %r1312, %r1325, %r1314;    setp.ne.u32 p, %r1312, 0;
    vote.ballot.sync.b32 %r1312, p, 0xffffffff;
    @!p not.b32 %r1312, %r1312;
}

	// end inline asm
	and.b32  	%r1332, %r1312, %r1331;
	mov.b32 	%r1317, 16;
	// begin inline asm
	{
    .reg .pred p;
    and.b32 %r1315, %r1325, %r1317;    setp.ne.u32 p, %r1315, 0;
    vote.ballot.sync.b32 %r1315, p, 0xffffffff;
    @!p not.b32 %r1315, %r1315;
}

	// end inline asm
	and.b32  	%r1333, %r1315, %r1332;
	mov.b32 	%r1320, 32;
	// begin inline asm
	{
    .reg .pred p;
    and.b32 %r1318, %r1325, %r1320;    setp.ne.u32 p, %r1318, 0;
    vote.ballot.sync.b32 %r1318, p, 0xffffffff;
    @!p not.b32 %r1318, %r1318;
}

	// end inline asm
	and.b32  	%r1334, %r1318, %r1333;
	mov.b32 	%r1323, 64;
	// begin inline asm
	{
    .reg .pred p;
    and.b32 %r1321, %r1325, %r1323;    setp.ne.u32 p, %r1321, 0;
    vote.ballot.sync.b32 %r1321, p, 0xffffffff;
    @!p not.b32 %r1321, %r1321;
}

	// end inline asm
	and.b32  	%r1335, %r1321, %r1334;
	mov.b32 	%r1326, 128;
	// begin inline asm
	{
    .reg .pred p;
    and.b32 %r1324, %r1325, %r1326;    setp.ne.u32 p, %r1324, 0;
    vote.ballot.sync.b32 %r1324, p, 0xffffffff;
    @!p not.b32 %r1324, %r1324;
}

	// end inline asm
	and.b32  	%r1336, %r1324, %r1335;
	clz.b32 	%r1337, %r1336;
	sub.s32 	%r269, 31, %r1337;
	and.b32  	%r1338, %r646, %r1336;
	popc.b32 	%r270, %r1338;
	setp.ne.s32 	%p106, %r295, %r269;
	mov.b32 	%r1800, 0;
	@%p106 bra 	$L__BB16_151;
	shl.b32 	%r1339, %r1, 5;
	and.b32  	%r1340, %r1339, 31744;
	add.s32 	%r1342, %r551, %r1340;
	shl.b32 	%r1343, %r1325, 2;
	add.s32 	%r1344, %r1342, %r1343;
	atom.shared.add.u32 	%r1800, [%r1344], %r270;
$L__BB16_151:
	shfl.sync.idx.b32	%r1370|%p107, %r1800, %r269, 31, -1;
	add.s32 	%r273, %r270, %r1370;
	shr.u32 	%r1371, %r1782, %r293;
	and.b32  	%r1367, %r1371, %r82;
	mov.b32 	%r1347, 1;
	// begin inline asm
	{
    .reg .pred p;
    and.b32 %r1345, %r1367, %r1347;    setp.ne.u32 p, %r1345, 0;
    vote.ballot.sync.b32 %r1345, p, 0xffffffff;
    @!p not.b32 %r1345, %r1345;
}

	// end inline asm
	mov.b32 	%r1350, 2;
	// begin inline asm
	{
    .reg .pred p;
    and.b32 %r1348, %r1367, %r1350;    setp.ne.u32 p, %r1348, 0;
    vote.ballot.sync.b32 %r1348, p, 0xffffffff;
    @!p not.b32 %r1348, %r1348;
}

	// end inline asm
	and.b32  	%r1372, %r1348, %r1345;
	mov.b32 	%r1353, 4;
	// begin inline asm
	{
    .reg .pred p;
    and.b32 %r1351, %r1367, %r1353;    setp.ne.u32 p, %r1351, 0;
    vote.ballot.sync.b32 %r1351, p, 0xffffffff;
    @!p not.b32 %r1351, %r1351;
}

	// end inline asm
	and.b32  	%r1373, %r1351, %r1372;
	mov.b32 	%r1356, 8;
	// begin inline asm
	{
    .reg .pred p;
    and.b32 %r1354, %r1367, %r1356;    setp.ne.u32 p, %r1354, 0;
    vote.ballot.sync.b32 %r1354, p, 0xffffffff;
    @!p not.b32 %r1354, %r1354;
}

	// end inline asm
	and.b32  	%r1374, %r1354, %r1373;
	mov.b32 	%r1359, 16;
	// begin inline asm
	{
    .reg .pred p;
    and.b32 %r1357, %r1367, %r1359;    setp.ne.u32 p, %r1357, 0;
    vote.ballot.sync.b32 %r1357, p, 0xffffffff;
    @!p not.b32 %r1357, %r1357;
}

	// end inline asm
	and.b32  	%r1375, %r1357, %r1374;
	mov.b32 	%r1362, 32;
	// begin inline asm
	{
    .reg .pred p;
    and.b32 %r1360, %r1367, %r1362;    setp.ne.u32 p, %r1360, 0;
    vote.ballot.sync.b32 %r1360, p, 0xffffffff;
    @!p not.b32 %r1360, %r1360;
}

	// end inline asm
	and.b32  	%r1376, %r1360, %r1375;
	mov.b32 	%r1365, 64;
	// begin inline asm
	{
    .reg .pred p;
    and.b32 %r1363, %r1367, %r1365;    setp.ne.u32 p, %r1363, 0;
    vote.ballot.sync.b32 %r1363, p, 0xffffffff;
    @!p not.b32 %r1363, %r1363;
}

	// end inline asm
	and.b32  	%r1377, %r1363, %r1376;
	mov.b32 	%r1368, 128;
	// begin inline asm
	{
    .reg .pred p;
    and.b32 %r1366, %r1367, %r1368;    setp.ne.u32 p, %r1366, 0;
    vote.ballot.sync.b32 %r1366, p, 0xffffffff;
    @!p not.b32 %r1366, %r1366;
}

	// end inline asm
	and.b32  	%r1378, %r1366, %r1377;
	clz.b32 	%r1379, %r1378;
	sub.s32 	%r275, 31, %r1379;
	and.b32  	%r1380, %r646, %r1378;
	popc.b32 	%r276, %r1380;
	setp.ne.s32 	%p108, %r295, %r275;
	mov.b32 	%r1801, 0;
	@%p108 bra 	$L__BB16_153;
	shl.b32 	%r1385, %r1367, 2;
	add.s32 	%r1386, %r164, %r1385;
	atom.shared.add.u32 	%r1801, [%r1386], %r276;
$L__BB16_153:
	setp.gt.u32 	%p109, %r1, 255;
	shfl.sync.idx.b32	%r1387|%p110, %r1801, %r275, 31, -1;
	add.s32 	%r1388, %r276, %r1387;
	bar.sync 	0;
	shl.b32 	%r1389, %r171, 2;
	add.s32 	%r1391, %r551, %r1389;
	st.shared.u32 	[%r1391+-4], %r1764;
	shl.b32 	%r1392, %r177, 2;
	add.s32 	%r1393, %r551, %r1392;
	st.shared.u32 	[%r1393+-4], %r1765;
	shl.b32 	%r1394, %r183, 2;
	add.s32 	%r1395, %r551, %r1394;
	st.shared.u32 	[%r1395+-4], %r1766;
	shl.b32 	%r1396, %r189, 2;
	add.s32 	%r1397, %r551, %r1396;
	st.shared.u32 	[%r1397+-4], %r1767;
	shl.b32 	%r1398, %r195, 2;
	add.s32 	%r1399, %r551, %r1398;
	st.shared.u32 	[%r1399+-4], %r1768;
	shl.b32 	%r1400, %r201, 2;
	add.s32 	%r1401, %r551, %r1400;
	st.shared.u32 	[%r1401+-4], %r1769;
	shl.b32 	%r1402, %r207, 2;
	add.s32 	%r1403, %r551, %r1402;
	st.shared.u32 	[%r1403+-4], %r1770;
	shl.b32 	%r1404, %r213, 2;
	add.s32 	%r1405, %r551, %r1404;
	st.shared.u32 	[%r1405+-4], %r1771;
	shl.b32 	%r1406, %r219, 2;
	add.s32 	%r1407, %r551, %r1406;
	st.shared.u32 	[%r1407+-4], %r1772;
	shl.b32 	%r1408, %r225, 2;
	add.s32 	%r1409, %r551, %r1408;
	st.shared.u32 	[%r1409+-4], %r1773;
	shl.b32 	%r1410, %r231, 2;
	add.s32 	%r1411, %r551, %r1410;
	st.shared.u32 	[%r1411+-4], %r1774;
	shl.b32 	%r1412, %r237, 2;
	add.s32 	%r1413, %r551, %r1412;
	st.shared.u32 	[%r1413+-4], %r1775;
	shl.b32 	%r1414, %r243, 2;
	add.s32 	%r1415, %r551, %r1414;
	st.shared.u32 	[%r1415+-4], %r1776;
	shl.b32 	%r1416, %r249, 2;
	add.s32 	%r1417, %r551, %r1416;
	st.shared.u32 	[%r1417+-4], %r1777;
	shl.b32 	%r1418, %r255, 2;
	add.s32 	%r1419, %r551, %r1418;
	st.shared.u32 	[%r1419+-4], %r1778;
	shl.b32 	%r1420, %r261, 2;
	add.s32 	%r1421, %r551, %r1420;
	st.shared.u32 	[%r1421+-4], %r1779;
	shl.b32 	%r1422, %r267, 2;
	add.s32 	%r1423, %r551, %r1422;
	st.shared.u32 	[%r1423+-4], %r1780;
	shl.b32 	%r1424, %r273, 2;
	add.s32 	%r1425, %r551, %r1424;
	st.shared.u32 	[%r1425+-4], %r1781;
	shl.b32 	%r1426, %r1388, 2;
	add.s32 	%r1427, %r551, %r1426;
	st.shared.u32 	[%r1427+-4], %r1782;
	shl.b32 	%r1428, %r1, 3;
	add.s32 	%r1429, %r551, %r1428;
	add.s32 	%r279, %r1429, 29184;
	@%p109 bra 	$L__BB16_161;
	ld.param.u64 	%rd236, [_ZN3cub18CUB_300001_SM_10006detail10radix_sort29DeviceRadixSortOnesweepKernelINS1_5radix10policy_hubIiNS0_8NullTypeEyE10Policy1000ELNS0_9SortOrderE0EiS6_yiiNS1_21identity_decomposer_tEEEvPT5_SC_PT3_PKSD_PT1_PKSH_PT2_PKSL_T4_iiT6__param_3];
	cvta.to.global.u64 	%rd57, %rd236;
	shl.b64 	%rd58, %rd7, 3;
	add.s64 	%rd59, %rd57, %rd58;
	ld.global.u64 	%rd60, [%rd59];
	cvt.s64.s32 	%rd61, %r163;
	sub.s64 	%rd238, %rd60, %rd61;
	st.shared.u64 	[%r279], %rd238;
	setp.lt.s32 	%p111, %r3, 1;
	mov.u32 	%r1805, %r1759;
	@%p111 bra 	$L__BB16_160;
	mov.b32 	%r1803, -1;
	mov.u32 	%r1802, %r3;
	mov.u32 	%r1805, %r1759;
$L__BB16_156:
	ld.param.u64 	%rd229, [_ZN3cub18CUB_300001_SM_10006detail10radix_sort29DeviceRadixSortOnesweepKernelINS1_5radix10policy_hubIiNS0_8NullTypeEyE10Policy1000ELNS0_9SortOrderE0EiS6_yiiNS1_21identity_decomposer_tEEEvPT5_SC_PT3_PKSD_PT1_PKSH_PT2_PKSL_T4_iiT6__param_0];
	add.s32 	%r283, %r1802, -1;
	shl.b32 	%r1431, %r283, 8;
	add.s32 	%r1432, %r1431, %r1;
	cvta.to.global.u64 	%rd62, %rd229;
	mul.wide.s32 	%rd63, %r1432, 4;
	add.s64 	%rd16, %rd62, %rd63;
$L__BB16_157:
	membar.cta;
	ld.volatile.global.u32 	%r284, [%rd16];
	setp.eq.s32 	%p112, %r284, 0;
	@%p112 bra 	$L__BB16_157;
	and.b32  	%r1433, %r284, 1073741823;
	add.s32 	%r1805, %r1433, %r1805;
	setp.gt.s32 	%p113, %r284, -1;
	vote.sync.ballot.b32 	%r1803, %p113, %r1803;
	setp.gt.u32 	%p115, %r1802, 1;
	and.pred  	%p116, %p113, %p115;
	mov.u32 	%r1802, %r283;
	@%p116 bra 	$L__BB16_156;
	ld.shared.u64 	%rd238, [%r279];
$L__BB16_160:
	ld.param.u64 	%rd230, [_ZN3cub18CUB_300001_SM_10006detail10radix_sort29DeviceRadixSortOnesweepKernelINS1_5radix10policy_hubIiNS0_8NullTypeEyE10Policy1000ELNS0_9SortOrderE0EiS6_yiiNS1_21identity_decomposer_tEEEvPT5_SC_PT3_PKSD_PT1_PKSH_PT2_PKSL_T4_iiT6__param_0];
	or.b32  	%r1434, %r1805, -2147483648;
	cvta.to.global.u64 	%rd64, %rd230;
	shl.b32 	%r1435, %r3, 8;
	add.s32 	%r1436, %r1435, %r1;
	mul.wide.s32 	%rd65, %r1436, 4;
	add.s64 	%rd66, %rd64, %rd65;
	st.volatile.global.u32 	[%rd66], %r1434;
	sub.s32 	%r1437, %r1805, %r1759;
	cvt.s64.s32 	%rd67, %r1437;
	add.s64 	%rd68, %rd238, %rd67;
	st.shared.u64 	[%r279], %rd68;
$L__BB16_161:
	ld.param.u32 	%r1711, [_ZN3cub18CUB_300001_SM_10006detail10radix_sort29DeviceRadixSortOnesweepKernelINS1_5radix10policy_hubIiNS0_8NullTypeEyE10Policy1000ELNS0_9SortOrderE0EiS6_yiiNS1_21identity_decomposer_tEEEvPT5_SC_PT3_PKSD_PT1_PKSH_PT2_PKSL_T4_iiT6__param_8];
	ld.param.u64 	%rd233, [_ZN3cub18CUB_300001_SM_10006detail10radix_sort29DeviceRadixSortOnesweepKernelINS1_5radix10policy_hubIiNS0_8NullTypeEyE10Policy1000ELNS0_9SortOrderE0EiS6_yiiNS1_21identity_decomposer_tEEEvPT5_SC_PT3_PKSD_PT1_PKSH_PT2_PKSL_T4_iiT6__param_2];
	setp.gt.u32 	%p117, %r1, 255;
	mad.lo.s32 	%r288, %r3, 7296, 7296;
	setp.lt.s32 	%p118, %r288, %r1711;
	setp.eq.s64 	%p119, %rd233, 0;
	or.pred  	%p120, %p119, %p118;
	or.pred  	%p121, %p117, %p120;
	@%p121 bra 	$L__BB16_163;
	ld.param.u64 	%rd234, [_ZN3cub18CUB_300001_SM_10006detail10radix_sort29DeviceRadixSortOnesweepKernelINS1_5radix10policy_hubIiNS0_8NullTypeEyE10Policy1000ELNS0_9SortOrderE0EiS6_yiiNS1_21identity_decomposer_tEEEvPT5_SC_PT3_PKSD_PT1_PKSH_PT2_PKSL_T4_iiT6__param_2];
	ld.shared.u64 	%rd69, [%r279];
	cvt.s64.s32 	%rd70, %r1759;
	cvt.s64.s32 	%rd71, %r163;
	add.s64 	%rd72, %rd71, %rd70;
	add.s64 	%rd73, %rd72, %rd69;
	cvta.to.global.u64 	%rd74, %rd234;
	shl.b64 	%rd75, %rd7, 3;
	add.s64 	%rd76, %rd74, %rd75;
	st.global.u64 	[%rd76], %rd73;
$L__BB16_163:
	ld.param.u32 	%r1712, [_ZN3cub18CUB_300001_SM_10006detail10radix_sort29DeviceRadixSortOnesweepKernelINS1_5radix10policy_hubIiNS0_8NullTypeEyE10Policy1000ELNS0_9SortOrderE0EiS6_yiiNS1_21identity_decomposer_tEEEvPT5_SC_PT3_PKSD_PT1_PKSH_PT2_PKSL_T4_iiT6__param_8];
	shl.b32 	%r1438, %r1, 2;
	add.s32 	%r289, %r551, %r1438;
	setp.gt.s32 	%p122, %r288, %r1712;
	bar.sync 	0;
	@%p122 bra 	$L__BB16_165;
	ld.shared.u32 	%r1440, [%r289];
	shr.u32 	%r1441, %r1440, %r293;
	and.b32  	%r1442, %r1441, %r82;
	shl.b32 	%r1443, %r1442, 3;
	add.s32 	%r1445, %r551, 29184;
	add.s32 	%r1446, %r1445, %r1443;
	ld.shared.u64 	%rd77, [%r1446];
	add.s64 	%rd78, %rd77, %rd7;
	xor.b32  	%r1447, %r1440, -2147483648;
	shl.b64 	%rd79, %rd78, 2;
	add.s64 	%rd80, %rd1, %rd79;
	st.global.u32 	[%rd80], %r1447;
	bar.warp.sync 	-1;
	ld.shared.u32 	%r1448, [%r289+1536];
	shr.u32 	%r1449, %r1448, %r293;
	and.b32  	%r1450, %r1449, %r82;
	shl.b32 	%r1451, %r1450, 3;
	add.s32 	%r1452, %r1445, %r1451;
	ld.shared.u64 	%rd81, [%r1452];
	add.s64 	%rd82, %rd81, %rd7;
	xor.b32  	%r1453, %r1448, -2147483648;
	shl.b64 	%rd83, %rd82, 2;
	add.s64 	%rd84, %rd1, %rd83;
	st.global.u32 	[%rd84+1536], %r1453;
	bar.warp.sync 	-1;
	ld.shared.u32 	%r1454, [%r289+3072];
	shr.u32 	%r1455, %r1454, %r293;
	and.b32  	%r1456, %r1455, %r82;
	shl.b32 	%r1457, %r1456, 3;
	add.s32 	%r1458, %r1445, %r1457;
	ld.shared.u64 	%rd85, [%r1458];
	add.s64 	%rd86, %rd85, %rd7;
	xor.b32  	%r1459, %r1454, -2147483648;
	shl.b64 	%rd87, %rd86, 2;
	add.s64 	%rd88, %rd1, %rd87;
	st.global.u32 	[%rd88+3072], %r1459;
	bar.warp.sync 	-1;
	ld.shared.u32 	%r1460, [%r289+4608];
	shr.u32 	%r1461, %r1460, %r293;
	and.b32  	%r1462, %r1461, %r82;
	shl.b32 	%r1463, %r1462, 3;
	add.s32 	%r1464, %r1445, %r1463;
	ld.shared.u64 	%rd89, [%r1464];
	add.s64 	%rd90, %rd89, %rd7;
	xor.b32  	%r1465, %r1460, -2147483648;
	shl.b64 	%rd91, %rd90, 2;
	add.s64 	%rd92, %rd1, %rd91;
	st.global.u32 	[%rd92+4608], %r1465;
	bar.warp.sync 	-1;
	ld.shared.u32 	%r1466, [%r289+6144];
	shr.u32 	%r1467, %r1466, %r293;
	and.b32  	%r1468, %r1467, %r82;
	shl.b32 	%r1469, %r1468, 3;
	add.s32 	%r1470, %r1445, %r1469;
	ld.shared.u64 	%rd93, [%r1470];
	add.s64 	%rd94, %rd93, %rd7;
	xor.b32  	%r1471, %r1466, -2147483648;
	shl.b64 	%rd95, %rd94, 2;
	add.s64 	%rd96, %rd1, %rd95;
	st.global.u32 	[%rd96+6144], %r1471;
	bar.warp.sync 	-1;
	ld.shared.u32 	%r1472, [%r289+7680];
	shr.u32 	%r1473, %r1472, %r293;
	and.b32  	%r1474, %r1473, %r82;
	shl.b32 	%r1475, %r1474, 3;
	add.s32 	%r1476, %r1445, %r1475;
	ld.shared.u64 	%rd97, [%r1476];
	add.s64 	%rd98, %rd97, %rd7;
	xor.b32  	%r1477, %r1472, -2147483648;
	shl.b64 	%rd99, %rd98, 2;
	add.s64 	%rd100, %rd1, %rd99;
	st.global.u32 	[%rd100+7680], %r1477;
	bar.warp.sync 	-1;
	ld.shared.u32 	%r1478, [%r289+9216];
	shr.u32 	%r1479, %r1478, %r293;
	and.b32  	%r1480, %r1479, %r82;
	shl.b32 	%r1481, %r1480, 3;
	add.s32 	%r1482, %r1445, %r1481;
	ld.shared.u64 	%rd101, [%r1482];
	add.s64 	%rd102, %rd101, %rd7;
	xor.b32  	%r1483, %r1478, -2147483648;
	shl.b64 	%rd103, %rd102, 2;
	add.s64 	%rd104, %rd1, %rd103;
	st.global.u32 	[%rd104+9216], %r1483;
	bar.warp.sync 	-1;
	ld.shared.u32 	%r1484, [%r289+10752];
	shr.u32 	%r1485, %r1484, %r293;
	and.b32  	%r1486, %r1485, %r82;
	shl.b32 	%r1487, %r1486, 3;
	add.s32 	%r1488, %r1445, %r1487;
	ld.shared.u64 	%rd105, [%r1488];
	add.s64 	%rd106, %rd105, %rd7;
	xor.b32  	%r1489, %r1484, -2147483648;
	shl.b64 	%rd107, %rd106, 2;
	add.s64 	%rd108, %rd1, %rd107;
	st.global.u32 	[%rd108+10752], %r1489;
	bar.warp.sync 	-1;
	ld.shared.u32 	%r1490, [%r289+12288];
	shr.u32 	%r1491, %r1490, %r293;
	and.b32  	%r1492, %r1491, %r82;
	shl.b32 	%r1493, %r1492, 3;
	add.s32 	%r1494, %r1445, %r1493;
	ld.shared.u64 	%rd109, [%r1494];
	add.s64 	%rd110, %rd109, %rd7;
	xor.b32  	%r1495, %r1490, -2147483648;
	shl.b64 	%rd111, %rd110, 2;
	add.s64 	%rd112, %rd1, %rd111;
	st.global.u32 	[%rd112+12288], %r1495;
	bar.warp.sync 	-1;
	ld.shared.u32 	%r1496, [%r289+13824];
	shr.u32 	%r1497, %r1496, %r293;
	and.b32  	%r1498, %r1497, %r82;
	shl.b32 	%r1499, %r1498, 3;
	add.s32 	%r1500, %r1445, %r1499;
	ld.shared.u64 	%rd113, [%r1500];
	add.s64 	%rd114, %rd113, %rd7;
	xor.b32  	%r1501, %r1496, -2147483648;
	shl.b64 	%rd115, %rd114, 2;
	add.s64 	%rd116, %rd1, %rd115;
	st.global.u32 	[%rd116+13824], %r1501;
	bar.warp.sync 	-1;
	ld.shared.u32 	%r1502, [%r289+15360];
	shr.u32 	%r1503, %r1502, %r293;
	and.b32  	%r1504, %r1503, %r82;
	shl.b32 	%r1505, %r1504, 3;
	add.s32 	%r1506, %r1445, %r1505;
	ld.shared.u64 	%rd117, [%r1506];
	add.s64 	%rd118, %rd117, %rd7;
	xor.b32  	%r1507, %r1502, -2147483648;
	shl.b64 	%rd119, %rd118, 2;
	add.s64 	%rd120, %rd1, %rd119;
	st.global.u32 	[%rd120+15360], %r1507;
	bar.warp.sync 	-1;
	ld.shared.u32 	%r1508, [%r289+16896];
	shr.u32 	%r1509, %r1508, %r293;
	and.b32  	%r1510, %r1509, %r82;
	shl.b32 	%r1511, %r1510, 3;
	add.s32 	%r1512, %r1445, %r1511;
	ld.shared.u64 	%rd121, [%r1512];
	add.s64 	%rd122, %rd121, %rd7;
	xor.b32  	%r1513, %r1508, -2147483648;
	shl.b64 	%rd123, %rd122, 2;
	add.s64 	%rd124, %rd1, %rd123;
	st.global.u32 	[%rd124+16896], %r1513;
	bar.warp.sync 	-1;
	ld.shared.u32 	%r1514, [%r289+18432];
	shr.u32 	%r1515, %r1514, %r293;
	and.b32  	%r1516, %r1515, %r82;
	shl.b32 	%r1517, %r1516, 3;
	add.s32 	%r1518, %r1445, %r1517;
	ld.shared.u64 	%rd125, [%r1518];
	add.s64 	%rd126, %rd125, %rd7;
	xor.b32  	%r1519, %r1514, -2147483648;
	shl.b64 	%rd127, %rd126, 2;
	add.s64 	%rd128, %rd1, %rd127;
	st.global.u32 	[%rd128+18432], %r1519;
	bar.warp.sync 	-1;
	ld.shared.u32 	%r1520, [%r289+19968];
	shr.u32 	%r1521, %r1520, %r293;
	and.b32  	%r1522, %r1521, %r82;
	shl.b32 	%r1523, %r1522, 3;
	add.s32 	%r1524, %r1445, %r1523;
	ld.shared.u64 	%rd129, [%r1524];
	add.s64 	%rd130, %rd129, %rd7;
	xor.b32  	%r1525, %r1520, -2147483648;
	shl.b64 	%rd131, %rd130, 2;
	add.s64 	%rd132, %rd1, %rd131;
	st.global.u32 	[%rd132+19968], %r1525;
	bar.warp.sync 	-1;
	ld.shared.u32 	%r1526, [%r289+21504];
	shr.u32 	%r1527, %r1526, %r293;
	and.b32  	%r1528, %r1527, %r82;
	shl.b32 	%r1529, %r1528, 3;
	add.s32 	%r1530, %r1445, %r1529;
	ld.shared.u64 	%rd133, [%r1530];
	add.s64 	%rd134, %rd133, %rd7;
	xor.b32  	%r1531, %r1526, -2147483648;
	shl.b64 	%rd135, %rd134, 2;
	add.s64 	%rd136, %rd1, %rd135;
	st.global.u32 	[%rd136+21504], %r1531;
	bar.warp.sync 	-1;
	ld.shared.u32 	%r1532, [%r289+23040];
	shr.u32 	%r1533, %r1532, %r293;
	and.b32  	%r1534, %r1533, %r82;
	shl.b32 	%r1535, %r1534, 3;
	add.s32 	%r1536, %r1445, %r1535;
	ld.shared.u64 	%rd137, [%r1536];
	add.s64 	%rd138, %rd137, %rd7;
	xor.b32  	%r1537, %r1532, -2147483648;
	shl.b64 	%rd139, %rd138, 2;
	add.s64 	%rd140, %rd1, %rd139;
	st.global.u32 	[%rd140+23040], %r1537;
	bar.warp.sync 	-1;
	ld.shared.u32 	%r1538, [%r289+24576];
	shr.u32 	%r1539, %r1538, %r293;
	and.b32  	%r1540, %r1539, %r82;
	shl.b32 	%r1541, %r1540, 3;
	add.s32 	%r1542, %r1445, %r1541;
	ld.shared.u64 	%rd141, [%r1542];
	add.s64 	%rd142, %rd141, %rd7;
	xor.b32  	%r1543, %r1538, -2147483648;
	shl.b64 	%rd143, %rd142, 2;
	add.s64 	%rd144, %rd1, %rd143;
	st.global.u32 	[%rd144+24576], %r1543;
	bar.warp.sync 	-1;
	ld.shared.u32 	%r1544, [%r289+26112];
	shr.u32 	%r1545, %r1544, %r293;
	and.b32  	%r1546, %r1545, %r82;
	shl.b32 	%r1547, %r1546, 3;
	add.s32 	%r1548, %r1445, %r1547;
	ld.shared.u64 	%rd145, [%r1548];
	add.s64 	%rd146, %rd145, %rd7;
	xor.b32  	%r1549, %r1544, -2147483648;
	shl.b64 	%rd147, %rd146, 2;
	add.s64 	%rd148, %rd1, %rd147;
	st.global.u32 	[%rd148+26112], %r1549;
	bar.warp.sync 	-1;
	ld.shared.u32 	%r1550, [%r289+27648];
	shr.u32 	%r1551, %r1550, %r293;
	and.b32  	%r1552, %r1551, %r82;
	shl.b32 	%r1553, %r1552, 3;
	add.s32 	%r1554, %r1445, %r1553;
	ld.shared.u64 	%rd149, [%r1554];
	add.s64 	%rd150, %rd149, %rd7;
	xor.b32  	%r1555, %r1550, -2147483648;
	shl.b64 	%rd151, %rd150, 2;
	add.s64 	%rd152, %rd1, %rd151;
	st.global.u32 	[%rd152+27648], %r1555;
	bar.warp.sync 	-1;
	bra.uni 	$L__BB16_204;
$L__BB16_165:
	ld.param.u32 	%r1713, [_ZN3cub18CUB_300001_SM_10006detail10radix_sort29DeviceRadixSortOnesweepKernelINS1_5radix10policy_hubIiNS0_8NullTypeEyE10Policy1000ELNS0_9SortOrderE0EiS6_yiiNS1_21identity_decomposer_tEEEvPT5_SC_PT3_PKSD_PT1_PKSH_PT2_PKSL_T4_iiT6__param_8];
	mad.lo.s32 	%r290, %r3, -7296, %r1713;
	setp.ge.s32 	%p123, %r1, %r290;
	@%p123 bra 	$L__BB16_167;
	ld.shared.u32 	%r1556, [%r289];
	shr.u32 	%r1557, %r1556, %r293;
	and.b32  	%r1558, %r1557, %r82;
	shl.b32 	%r1559, %r1558, 3;
	add.s32 	%r1561, %r551, %r1559;
	ld.shared.u64 	%rd153, [%r1561+29184];
	xor.b32  	%r1562, %r1556, -2147483648;
	add.s64 	%rd154, %rd153, %rd7;
	shl.b64 	%rd155, %rd154, 2;
	add.s64 	%rd156, %rd1, %rd155;
	st.global.u32 	[%rd156], %r1562;
$L__BB16_167:
	bar.warp.sync 	-1;
	add.s32 	%r1563, %r1, 384;
	setp.ge.s32 	%p124, %r1563, %r290;
	@%p124 bra 	$L__BB16_169;
	ld.shared.u32 	%r1564, [%r289+1536];
	shr.u32 	%r1565, %r1564, %r293;
	and.b32  	%r1566, %r1565, %r82;
	shl.b32 	%r1567, %r1566, 3;
	add.s32 	%r1569, %r551, %r1567;
	ld.shared.u64 	%rd157, [%r1569+29184];
	xor.b32  	%r1570, %r1564, -2147483648;
	add.s64 	%rd158, %rd157, %rd7;
	shl.b64 	%rd159, %rd158, 2;
	add.s64 	%rd160, %rd1, %rd159;
	st.global.u32 	[%rd160+1536], %r1570;
$L__BB16_169:
	bar.warp.sync 	-1;
	add.s32 	%r1571, %r1, 768;
	setp.ge.s32 	%p125, %r1571, %r290;
	@%p125 bra 	$L__BB16_171;
	ld.shared.u32 	%r1572, [%r289+3072];
	shr.u32 	%r1573, %r1572, %r293;
	and.b32  	%r1574, %r1573, %r82;
	shl.b32 	%r1575, %r1574, 3;
	add.s32 	%r1577, %r551, %r1575;
	ld.shared.u64 	%rd161, [%r1577+29184];
	xor.b32  	%r1578, %r1572, -2147483648;
	add.s64 	%rd162, %rd161, %rd7;
	shl.b64 	%rd163, %rd162, 2;
	add.s64 	%rd164, %rd1, %rd163;
	st.global.u32 	[%rd164+3072], %r1578;
$L__BB16_171:
	bar.warp.sync 	-1;
	add.s32 	%r1579, %r1, 1152;
	setp.ge.s32 	%p126, %r1579, %r290;
	@%p126 bra 	$L__BB16_173;
	ld.shared.u32 	%r1580, [%r289+4608];
	shr.u32 	%r1581, %r1580, %r293;
	and.b32  	%r1582, %r1581, %r82;
	shl.b32 	%r1583, %r1582, 3;
	add.s32 	%r1585, %r551, %r1583;
	ld.shared.u64 	%rd165, [%r1585+29184];
	xor.b32  	%r1586, %r1580, -2147483648;
	add.s64 	%rd166, %rd165, %rd7;
	shl.b64 	%rd167, %rd166, 2;
	add.s64 	%rd168, %rd1, %rd167;
	st.global.u32 	[%rd168+4608], %r1586;
$L__BB16_173:
	bar.warp.sync 	-1;
	add.s32 	%r1587, %r1, 1536;
	setp.ge.s32 	%p127, %r1587, %r290;
	@%p127 bra 	$L__BB16_175;
	ld.shared.u32 	%r1588, [%r289+6144];
	shr.u32 	%r1589, %r1588, %r293;
	and.b32  	%r1590, %r1589, %r82;
	shl.b32 	%r1591, %r1590, 3;
	add.s32 	%r1593, %r551, %r1591;
	ld.shared.u64 	%rd169, [%r1593+29184];
	xor.b32  	%r1594, %r1588, -2147483648;
	add.s64 	%rd170, %rd169, %rd7;
	shl.b64 	%rd171, %rd170, 2;
	add.s64 	%rd172, %rd1, %rd171;
	st.global.u32 	[%rd172+6144], %r1594;
$L__BB16_175:
	bar.warp.sync 	-1;
	add.s32 	%r1595, %r1, 1920;
	setp.ge.s32 	%p128, %r1595, %r290;
	@%p128 bra 	$L__BB16_177;
	ld.shared.u32 	%r1596, [%r289+7680];
	shr.u32 	%r1597, %r1596, %r293;
	and.b32  	%r1598, %r1597, %r82;
	shl.b32 	%r1599, %r1598, 3;
	add.s32 	%r1601, %r551, %r1599;
	ld.shared.u64 	%rd173, [%r1601+29184];
	xor.b32  	%r1602, %r1596, -2147483648;
	add.s64 	%rd174, %rd173, %rd7;
	shl.b64 	%rd175, %rd174, 2;
	add.s64 	%rd176, %rd1, %rd175;
	st.global.u32 	[%rd176+7680], %r1602;
$L__BB16_177:
	bar.warp.sync 	-1;
	add.s32 	%r1603, %r1, 2304;
	setp.ge.s32 	%p129, %r1603, %r290;
	@%p129 bra 	$L__BB16_179;
	ld.shared.u32 	%r1604, [%r289+9216];
	shr.u32 	%r1605, %r1604, %r293;
	and.b32  	%r1606, %r1605, %r82;
	shl.b32 	%r1607, %r1606, 3;
	add.s32 	%r1609, %r551, %r1607;
	ld.shared.u64 	%rd177, [%r1609+29184];
	xor.b32  	%r1610, %r1604, -2147483648;
	add.s64 	%rd178, %rd177, %rd7;
	shl.b64 	%rd179, %rd178, 2;
	add.s64 	%rd180, %rd1, %rd179;
	st.global.u32 	[%rd180+9216], %r1610;
$L__BB16_179:
	bar.warp.sync 	-1;
	add.s32 	%r1611, %r1, 2688;
	setp.ge.s32 	%p130, %r1611, %r290;
	@%p130 bra 	$L__BB16_181;
	ld.shared.u32 	%r1612, [%r289+10752];
	shr.u32 	%r1613, %r1612, %r293;
	and.b32  	%r1614, %r1613, %r82;
	shl.b32 	%r1615, %r1614, 3;
	add.s32 	%r1617, %r551, %r1615;
	ld.shared.u64 	%rd181, [%r1617+29184];
	xor.b32  	%r1618, %r1612, -2147483648;
	add.s64 	%rd182, %rd181, %rd7;
	shl.b64 	%rd183, %rd182, 2;
	add.s64 	%rd184, %rd1, %rd183;
	st.global.u32 	[%rd184+10752], %r1618;
$L__BB16_181:
	bar.warp.sync 	-1;
	or.b32  	%r1619, %r1, 3072;
	setp.ge.s32 	%p131, %r1619, %r290;
	@%p131 bra 	$L__BB16_183;
	ld.shared.u32 	%r1620, [%r289+12288];
	shr.u32 	%r1621, %r1620, %r293;
	and.b32  	%r1622, %r1621, %r82;
	shl.b32 	%r1623, %r1622, 3;
	add.s32 	%r1625, %r551, %r1623;
	ld.shared.u64 	%rd185, [%r1625+29184];
	xor.b32  	%r1626, %r1620, -2147483648;
	add.s64 	%rd186, %rd185, %rd7;
	shl.b64 	%rd187, %rd186, 2;
	add.s64 	%rd188, %rd1, %rd187;
	st.global.u32 	[%rd188+12288], %r1626;
$L__BB16_183:
	bar.warp.sync 	-1;
	add.s32 	%r1627, %r1, 3456;
	setp.ge.s32 	%p132, %r1627, %r290;
	@%p132 bra 	$L__BB16_185;
	ld.shared.u32 	%r1628, [%r289+13824];
	shr.u32 	%r1629, %r1628, %r293;
	and.b32  	%r1630, %r1629, %r82;
	shl.b32 	%r1631, %r1630, 3;
	add.s32 	%r1633, %r551, %r1631;
	ld.shared.u64 	%rd189, [%r1633+29184];
	xor.b32  	%r1634, %r1628, -2147483648;
	add.s64 	%rd190, %rd189, %rd7;
	shl.b64 	%rd191, %rd190, 2;
	add.s64 	%rd192, %rd1, %rd191;
	st.global.u32 	[%rd192+13824], %r1634;
$L__BB16_185:
	bar.warp.sync 	-1;
	add.s32 	%r1635, %r1, 3840;
	setp.ge.s32 	%p133, %r1635, %r290;
	@%p133 bra 	$L__BB16_187;
	ld.shared.u32 	%r1636, [%r289+15360];
	shr.u32 	%r1637, %r1636, %r293;
	and.b32  	%r1638, %r1637, %r82;
	shl.b32 	%r1639, %r1638, 3;
	add.s32 	%r1641, %r551, %r1639;
	ld.shared.u64 	%rd193, [%r1641+29184];
	xor.b32  	%r1642, %r1636, -2147483648;
	add.s64 	%rd194, %rd193, %rd7;
	shl.b64 	%rd195, %rd194, 2;
	add.s64 	%rd196, %rd1, %rd195;
	st.global.u32 	[%rd196+15360], %r1642;
$L__BB16_187:
	bar.warp.sync 	-1;
	add.s32 	%r1643, %r1, 4224;
	setp.ge.s32 	%p134, %r1643, %r290;
	@%p134 bra 	$L__BB16_189;
	ld.shared.u32 	%r1644, [%r289+16896];
	shr.u32 	%r1645, %r1644, %r293;
	and.b32  	%r1646, %r1645, %r82;
	shl.b32 	%r1647, %r1646, 3;
	add.s32 	%r1649, %r551, %r1647;
	ld.shared.u64 	%rd197, [%r1649+29184];
	xor.b32  	%r1650, %r1644, -2147483648;
	add.s64 	%rd198, %rd197, %rd7;
	shl.b64 	%rd199, %rd198, 2;
	add.s64 	%rd200, %rd1, %rd199;
	st.global.u32 	[%rd200+16896], %r1650;
$L__BB16_189:
	bar.warp.sync 	-1;
	add.s32 	%r1651, %r1, 4608;
	setp.ge.s32 	%p135, %r1651, %r290;
	@%p135 bra 	$L__BB16_191;
	ld.shared.u32 	%r1652, [%r289+18432];
	shr.u32 	%r1653, %r1652, %r293;
	and.b32  	%r1654, %r1653, %r82;
	shl.b32 	%r1655, %r1654, 3;
	add.s32 	%r1657, %r551, %r1655;
	ld.shared.u64 	%rd201, [%r1657+29184];
	xor.b32  	%r1658, %r1652, -2147483648;
	add.s64 	%rd202, %rd201, %rd7;
	shl.b64 	%rd203, %rd202, 2;
	add.s64 	%rd204, %rd1, %rd203;
	st.global.u32 	[%rd204+18432], %r1658;
$L__BB16_191:
	bar.warp.sync 	-1;
	add.s32 	%r1659, %r1, 4992;
	setp.ge.s32 	%p136, %r1659, %r290;
	@%p136 bra 	$L__BB16_193;
	ld.shared.u32 	%r1660, [%r289+19968];
	shr.u32 	%r1661, %r1660, %r293;
	and.b32  	%r1662, %r1661, %r82;
	shl.b32 	%r1663, %r1662, 3;
	add.s32 	%r1665, %r551, %r1663;
	ld.shared.u64 	%rd205, [%r1665+29184];
	xor.b32  	%r1666, %r1660, -2147483648;
	add.s64 	%rd206, %rd205, %rd7;
	shl.b64 	%rd207, %rd206, 2;
	add.s64 	%rd208, %rd1, %rd207;
	st.global.u32 	[%rd208+19968], %r1666;
$L__BB16_193:
	bar.warp.sync 	-1;
	add.s32 	%r1667, %r1, 5376;
	setp.ge.s32 	%p137, %r1667, %r290;
	@%p137 bra 	$L__BB16_195;
	ld.shared.u32 	%r1668, [%r289+21504];
	shr.u32 	%r1669, %r1668, %r293;
	and.b32  	%r1670, %r1669, %r82;
	shl.b32 	%r1671, %r1670, 3;
	add.s32 	%r1673, %r551, %r1671;
	ld.shared.u64 	%rd209, [%r1673+29184];
	xor.b32  	%r1674, %r1668, -2147483648;
	add.s64 	%rd210, %rd209, %rd7;
	shl.b64 	%rd211, %rd210, 2;
	add.s64 	%rd212, %rd1, %rd211;
	st.global.u32 	[%rd212+21504], %r1674;
$L__BB16_195:
	bar.warp.sync 	-1;
	add.s32 	%r1675, %r1, 5760;
	setp.ge.s32 	%p138, %r1675, %r290;
	@%p138 bra 	$L__BB16_197;
	ld.shared.u32 	%r1676, [%r289+23040];
	shr.u32 	%r1677, %r1676, %r293;
	and.b32  	%r1678, %r1677, %r82;
	shl.b32 	%r1679, %r1678, 3;
	add.s32 	%r1681, %r551, %r1679;
	ld.shared.u64 	%rd213, [%r1681+29184];
	xor.b32  	%r1682, %r1676, -2147483648;
	add.s64 	%rd214, %rd213, %rd7;
	shl.b64 	%rd215, %rd214, 2;
	add.s64 	%rd216, %rd1, %rd215;
	st.global.u32 	[%rd216+23040], %r1682;
$L__BB16_197:
	bar.warp.sync 	-1;
	or.b32  	%r1683, %r1, 6144;
	setp.ge.s32 	%p139, %r1683, %r290;
	@%p139 bra 	$L__BB16_199;
	ld.shared.u32 	%r1684, [%r289+24576];
	shr.u32 	%r1685, %r1684, %r293;
	and.b32  	%r1686, %r1685, %r82;
	shl.b32 	%r1687, %r1686, 3;
	add.s32 	%r1689, %r551, %r1687;
	ld.shared.u64 	%rd217, [%r1689+29184];
	xor.b32  	%r1690, %r1684, -2147483648;
	add.s64 	%rd218, %rd217, %rd7;
	shl.b64 	%rd219, %rd218, 2;
	add.s64 	%rd220, %rd1, %rd219;
	st.global.u32 	[%rd220+24576], %r1690;
$L__BB16_199:
	bar.warp.sync 	-1;
	add.s32 	%r1691, %r1, 6528;
	setp.ge.s32 	%p140, %r1691, %r290;
	@%p140 bra 	$L__BB16_201;
	ld.shared.u32 	%r1692, [%r289+26112];
	shr.u32 	%r1693, %r1692, %r293;
	and.b32  	%r1694, %r1693, %r82;
	shl.b32 	%r1695, %r1694, 3;
	add.s32 	%r1697, %r551, %r1695;
	ld.shared.u64 	%rd221, [%r1697+29184];
	xor.b32  	%r1698, %r1692, -2147483648;
	add.s64 	%rd222, %rd221, %rd7;
	shl.b64 	%rd223, %rd222, 2;
	add.s64 	%rd224, %rd1, %rd223;
	st.global.u32 	[%rd224+26112], %r1698;
$L__BB16_201:
	bar.warp.sync 	-1;
	add.s32 	%r1699, %r1, 6912;
	ld.shared.u32 	%r291, [%r289+27648];
	shr.u32 	%r1700, %r291, %r293;
	and.b32  	%r1701, %r1700, %r82;
	shl.b32 	%r1702, %r1701, 3;
	add.s32 	%r1704, %r551, %r1702;
	ld.shared.u64 	%rd225, [%r1704+29184];
	add.s64 	%rd19, %rd225, %rd7;
	setp.ge.s32 	%p141, %r1699, %r290;
	@%p141 bra 	$L__BB16_203;
	xor.b32  	%r1705, %r291, -2147483648;
	shl.b64 	%rd226, %rd19, 2;
	add.s64 	%rd227, %rd1, %rd226;
	st.global.u32 	[%rd227+27648], %r1705;
$L__BB16_203:
	bar.warp.sync 	-1;
$L__BB16_204:
	ret;

}


// ===== COMPILED SASS (sm_100) =====

	.target	sm_100

	.elftype	@"ET_EXEC"


//--------------------- .note.nv.tkinfo           --------------------------
	.section	.note.nv.tkinfo,"",@"SHT_NOTE"
	.sectionflags	@"SHF_NOTE_NV_TKINFO"
	.tkinfo
        /*0018*/ 	.word	0x00000002
        /*0030*/ 	.string	""
        /*0030*/ 	.string	"ptxas"
        /*0030*/ 	.string	"Cuda compilation tools, release 13.0, V13.0.88"
        /*0030*/ 	.string	"Build cuda_13.0.r13.0/compiler.36424714_0"
        /*0030*/ 	.string	"-arch sm_100 -m 64 "



//--------------------- .note.nv.cuinfo           --------------------------
	.section	.note.nv.cuinfo,"",@"SHT_NOTE"
	.sectionflags	@"SHF_NOTE_NV_CUINFO"
        /*0018*/ 	.short	0x0002
        /*001a*/ 	.short	0x0064
        /*001c*/ 	.short	0x0082
	.zero		2


//--------------------- .nv.info                  --------------------------
	.section	.nv.info,"",@"SHT_CUDA_INFO"
	.align	4


	//----- nvinfo : EIATTR_REGCOUNT
	.align		4
        /*0000*/ 	.byte	0x04, 0x2f
        /*0002*/ 	.short	(.L_46 - .L_45)
	.align		4
.L_45:
        /*0004*/ 	.word	index@(_ZN3cub18CUB_300001_SM_10006detail11EmptyKernelIvEEvv)
        /*0008*/ 	.word	0x00000004


	//----- nvinfo : EIATTR_FRAME_SIZE
	.align		4
.L_46:
        /*000c*/ 	.byte	0x04, 0x11
        /*000e*/ 	.short	(.L_48 - .L_47)
	.align		4
.L_47:
        /*0010*/ 	.word	index@(_ZN3cub18CUB_300001_SM_10006detail11EmptyKernelIvEEvv)
        /*0014*/ 	.word	0x00000000


	//----- nvinfo : EIATTR_REGCOUNT
	.align		4
.L_48:
        /*0018*/ 	.byte	0x04, 0x2f
        /*001a*/ 	.short	(.L_50 - .L_49)
	.align		4
.L_49:
        /*001c*/ 	.word	index@(_ZN3cub18CUB_300001_SM_10006detail8for_each13static_kernelINS2_12policy_hub_t12policy_500_tEmN6thrust24THRUST_300001_SM_1000_NS8cuda_cub20__uninitialized_fill7functorINS7_10device_ptrIiEEiEEEEvT0_T1_)
        /*0020*/ 	.word	0x00000008


	//----- nvinfo : EIATTR_FRAME_SIZE
	.align		4
.L_50:
        /*0024*/ 	.byte	0x04, 0x11
        /*0026*/ 	.short	(.L_52 - .L_51)
	.align		4
.L_51:
        /*0028*/ 	.word	index@(_ZN3cub18CUB_300001_SM_10006detail8for_each13static_kernelINS2_12policy_hub_t12policy_500_tEmN6thrust24THRUST_300001_SM_1000_NS8cuda_cub20__uninitialized_fill7functorINS7_10device_ptrIiEEiEEEEvT0_T1_)
        /*002c*/ 	.word	0x00000000


	//----- nvinfo : EIATTR_REGCOUNT
	.align		4
.L_52:
        /*0030*/ 	.byte	0x04, 0x2f
        /*0032*/ 	.short	(.L_54 - .L_53)
	.align		4
.L_53:
        /*0034*/ 	.word	index@(_ZN3cub18CUB_300001_SM_10006detail8for_each13static_kernelINS2_12policy_hub_t12policy_500_tElN6thrust24THRUST_300001_SM_1000_NS8cuda_cub10__tabulate7functorINS7_6detail15normal_iteratorINS7_10device_ptrIiEEEENS7_6system6detail7generic6detail22compute_sequence_valueIivEElEEEEvT0_T1_)
        /*0038*/ 	.word	0x0000000a


	//----- nvinfo : EIATTR_FRAME_SIZE
	.align		4
.L_54:
        /*003c*/ 	.byte	0x04, 0x11
        /*003e*/ 	.short	(.L_56 - .L_55)
	.align		4
.L_55:
        /*0040*/ 	.word	index@(_ZN3cub18CUB_300001_SM_10006detail8for_each13static_kernelINS2_12policy_hub_t12policy_500_tElN6thrust24THRUST_300001_SM_1000_NS8cuda_cub10__tabulate7functorINS7_6detail15normal_iteratorINS7_10device_ptrIiEEEENS7_6system6detail7generic6detail22compute_sequence_valueIivEElEEEEvT0_T1_)
        /*0044*/ 	.word	0x00000000


	//----- nvinfo : EIATTR_REGCOUNT
	.align		4
.L_56:
        /*0048*/ 	.byte	0x04, 0x2f
        /*004a*/ 	.short	(.L_58 - .L_57)
	.align		4
.L_57:
        /*004c*/ 	.word	index@(_ZN3cub18CUB_300001_SM_10006detail9transform16transform_kernelINS2_10policy_hubILb1EN4cuda3std3__45tupleIJN6thrust24THRUST_300001_SM_1000_NS6detail15normal_iteratorINSA_10device_ptrIiEEEEEEEE10policy1000Ei14isPrimeFunctorSF_JPiEEEvT0_iT1_T2_DpNS2_10kernel_argIT3_EE)
        /*0050*/ 	.word	0x00000018


	//----- nvinfo : EIATTR_FRAME_SIZE
	.align		4
.L_58:
        /*0054*/ 	.byte	0x04, 0x11
        /*0056*/ 	.short	(.L_60 - .L_59)
	.align		4
.L_59:
        /*0058*/ 	.word	index@(_ZN3cub18CUB_300001_SM_10006detail9transform16transform_kernelINS2_10policy_hubILb1EN4cuda3std3__45tupleIJN6thrust24THRUST_300001_SM_1000_NS6detail15normal_iteratorINSA_10device_ptrIiEEEEEEEE10policy1000Ei14isPrimeFunctorSF_JPiEEEvT0_iT1_T2_DpNS2_10kernel_argIT3_EE)
        /*005c*/ 	.word	0x00000000


	//----- nvinfo : EIATTR_REGCOUNT
	.align		4
.L_60:
        /*0060*/ 	.byte	0x04, 0x2f
        /*0062*/ 	.short	(.L_62 - .L_61)
	.align		4
.L_61:
        /*0064*/ 	.word	index@(_ZN3cub18CUB_300001_SM_10006detail9transform16transform_kernelINS2_10policy_hubILb1EN4cuda3std3__45tupleIJN6thrust24THRUST_300001_SM_1000_NS6detail15normal_iteratorINSA_10device_ptrIiEEEEEEEE10policy1000El14isPrimeFunctorSF_JPiEEEvT0_iT1_T2_DpNS2_10kernel_argIT3_EE)
        /*0068*/ 	.word	0x00000018


	//----- nvinfo : EIATTR_FRAME_SIZE
	.align		4
.L_62:
        /*006c*/ 	.byte	0x04, 0x11
        /*006e*/ 	.short	(.L_64 - .L_63)
	.align		4
.L_63:
        /*0070*/ 	.word	index@(_ZN3cub18CUB_300001_SM_10006detail9transform16transform_kernelINS2_10policy_hubILb1EN4cuda3std3__45tupleIJN6thrust24THRUST_300001_SM_1000_NS6detail15normal_iteratorINSA_10device_ptrIiEEEEEEEE10policy1000El14isPrimeFunctorSF_JPiEEEvT0_iT1_T2_DpNS2_10kernel_argIT3_EE)
        /*0074*/ 	.word	0x00000000


	//----- nvinfo : EIATTR_REGCOUNT
	.align		4
.L_64:
        /*0078*/ 	.byte	0x04, 0x2f
        /*007a*/ 	.short	(.L_66 - .L_65)
	.align		4
.L_65:
        /*007c*/ 	.word	index@(_ZN3cub18CUB_300001_SM_10006detail6reduce28DeviceReduceSingleTileKernelINS2_10policy_hubIljN4cuda3std3__44plusIlEEE10Policy1000EN6thrust24THRUST_300001_SM_1000_NS18transform_iteratorI16isNotZeroFunctorNSD_6detail15normal_iteratorINSD_10device_ptrIiEEEEllEEPljS9_llNS7_10__identityEEEvT0_T1_T2_T3_T4_T6_)
        /*0080*/ 	.word	0x00000028


	//----- nvinfo : EIATTR_FRAME_SIZE
	.align		4
.L_66:
        /*0084*/ 	.byte	0x04, 0x11
        /*0086*/ 	.short	(.L_68 - .L_67)
	.align		4
.L_67:
        /*0088*/ 	.word	index@(_ZN3cub18CUB_300001_SM_10006detail6reduce28DeviceReduceSingleTileKernelINS2_10policy_hubIljN4cuda3std3__44plusIlEEE10Policy1000EN6thrust24THRUST_300001_SM_1000_NS18transform_iteratorI16isNotZeroFunctorNSD_6detail15normal_iteratorINSD_10device_ptrIiEEEEllEEPljS9_llNS7_10__identityEEEvT0_T1_T2_T3_T4_T6_)
        /*008c*/ 	.word	0x00000000


	//----- nvinfo : EIATTR_REGCOUNT
	.align		4
.L_68:
        /*0090*/ 	.byte	0x04, 0x2f
        /*0092*/ 	.short	(.L_70 - .L_69)
	.align		4
.L_69:
        /*0094*/ 	.word	index@(_ZN3cub18CUB_300001_SM_10006detail6reduce18DeviceReduceKernelINS2_10policy_hubIljN4cuda3std3__44plusIlEEE10Policy1000EN6thrust24THRUST_300001_SM_1000_NS18transform_iteratorI16isNotZeroFunctorNSD_6detail15normal_iteratorINSD_10device_ptrIiEEEEllEEjS9_lNS7_10__identityEEEvT0_PT3_T1_NS0_13GridEvenShareISQ_EET2_T4_)
        /*0098*/ 	.word	0x00000020


	//----- nvinfo : EIATTR_FRAME_SIZE
	.align		4
.L_70:
        /*009c*/ 	.byte	0x04, 0x11
        /*009e*/ 	.short	(.L_72 - .L_71)
	.align		4
.L_71:
        /*00a0*/ 	.word	index@(_ZN3cub18CUB_300001_SM_10006detail6reduce18DeviceReduceKernelINS2_10policy_hubIljN4cuda3std3__44plusIlEEE10Policy1000EN6thrust24THRUST_300001_SM_1000_NS18transform_iteratorI16isNotZeroFunctorNSD_6detail15normal_iteratorINSD_10device_ptrIiEEEEllEEjS9_lNS7_10__identityEEEvT0_PT3_T1_NS0_13GridEvenShareISQ_EET2_T4_)
        /*00a4*/ 	.word	0x00000000


	//----- nvinfo : EIATTR_REGCOUNT
	.align		4
.L_72:
        /*00a8*/ 	.byte	0x04, 0x2f
        /*00aa*/ 	.short	(.L_74 - .L_73)
	.align		4
.L_73:
        /*00ac*/ 	.word	index@(_ZN3cub18CUB_300001_SM_10006detail6reduce28DeviceReduceSingleTileKernelINS2_10policy_hubIljN4cuda3std3__44plusIlEEE10Policy1000EPlSC_iS9_llNS7_10__identityEEEvT0_T1_T2_T3_T4_T6_)
        /*00b0*/ 	.word	0x00000030


	//----- nvinfo : EIATTR_FRAME_SIZE
	.align		4
.L_74:
        /*00b4*/ 	.byte	0x04, 0x11
        /*00b6*/ 	.short	(.L_76 - .L_75)
	.align		4
.L_75:
        /*00b8*/ 	.word	index@(_ZN3cub18CUB_300001_SM_10006detail6reduce28DeviceReduceSingleTileKernelINS2_10policy_hubIljN4cuda3std3__44plusIlEEE10Policy1000EPlSC_iS9_llNS7_10__identityEEEvT0_T1_T2_T3_T4_T6_)
        /*00bc*/ 	.word	0x00000000


	//----- nvinfo : EIATTR_REGCOUNT
	.align		4
.L_76:
        /*00c0*/ 	.byte	0x04, 0x2f
        /*00c2*/ 	.short	(.L_78 - .L_77)
	.align		4
.L_77:
        /*00c4*/ 	.word	index@(_ZN3cub18CUB_300001_SM_10006detail6reduce28DeviceReduceSingleTileKernelINS2_10policy_hubIlyN4cuda3std3__44plusIlEEE10Policy1000EN6thrust24THRUST_300001_SM_1000_NS18transform_iteratorI16isNotZeroFunctorNSD_6detail15normal_iteratorINSD_10device_ptrIiEEEEllEEPlyS9_llNS7_10__identityEEEvT0_T1_T2_T3_T4_T6_)
        /*00c8*/ 	.word	0x00000026


	//----- nvinfo : EIATTR_FRAME_SIZE
	.align		4
.L_78:
        /*00cc*/ 	.byte	0x04, 0x11
        /*00ce*/ 	.short	(.L_80 - .L_79)
	.align		4
.L_79:
        /*00d0*/ 	.word	index@(_ZN3cub18CUB_300001_SM_10006detail6reduce28DeviceReduceSingleTileKernelINS2_10policy_hubIlyN4cuda3std3__44plusIlEEE10Policy1000EN6thrust24THRUST_300001_SM_1000_NS18transform_iteratorI16isNotZeroFunctorNSD_6detail15normal_iteratorINSD_10device_ptrIiEEEEllEEPlyS9_llNS7_10__identityEEEvT0_T1_T2_T3_T4_T6_)
        /*00d4*/ 	.word	0x00000000


	//----- nvinfo : EIATTR_REGCOUNT
	.align		4
.L_80:
        /*00d8*/ 	.byte	0x04, 0x2f
        /*00da*/ 	.short	(.L_82 - .L_81)
	.align		4
.L_81:
        /*00dc*/ 	.word	index@(_ZN3cub18CUB_300001_SM_10006detail6reduce18DeviceReduceKernelINS2_10policy_hubIlyN4cuda3std3__44plusIlEEE10Policy1000EN6thrust24THRUST_300001_SM_1000_NS18transform_iteratorI16isNotZeroFunctorNSD_6detail15normal_iteratorINSD_10device_ptrIiEEEEllEEyS9_lNS7_10__identityEEEvT0_PT3_T1_NS0_13GridEvenShareISQ_EET2_T4_)
        /*00e0*/ 	.word	0x0000001f


	//----- nvinfo : EIATTR_FRAME_SIZE
	.align		4
.L_82:
        /*00e4*/ 	.byte	0x04, 0x11
        /*00e6*/ 	.short	(.L_84 - .L_83)
	.align		4
.L_83:
        /*00e8*/ 	.word	index@(_ZN3cub18CUB_300001_SM_10006detail6reduce18DeviceReduceKernelINS2_10policy_hubIlyN4cuda3std3__44plusIlEEE10Policy1000EN6thrust24THRUST_300001_SM_1000_NS18transform_iteratorI16isNotZeroFunctorNSD_6detail15normal_iteratorINSD_10device_ptrIiEEEEllEEyS9_lNS7_10__identityEEEvT0_PT3_T1_NS0_13GridEvenShareISQ_EET2_T4_)
        /*00ec*/ 	.word	0x00000000


	//----- nvinfo : EIATTR_REGCOUNT
	.align		4
.L_84:
        /*00f0*/ 	.byte	0x04, 0x2f
        /*00f2*/ 	.short	(.L_86 - .L_85)
	.align		4
.L_85:
        /*00f4*/ 	.word	index@(_ZN3cub18CUB_300001_SM_10006detail6reduce28DeviceReduceSingleTileKernelINS2_10policy_hubIlyN4cuda3std3__44plusIlEEE10Policy1000EPlSC_iS9_llNS7_10__identityEEEvT0_T1_T2_T3_T4_T6_)
        /*00f8*/ 	.word	0x00000030


	//----- nvinfo : EIATTR_FRAME_SIZE
	.align		4
.L_86:
        /*00fc*/ 	.byte	0x04, 0x11
        /*00fe*/ 	.short	(.L_88 - .L_87)
	.align		4
.L_87:
        /*0100*/ 	.word	index@(_ZN3cub18CUB_300001_SM_10006detail6reduce28DeviceReduceSingleTileKernelINS2_10policy_hubIlyN4cuda3std3__44plusIlEEE10Policy1000EPlSC_iS9_llNS7_10__identityEEEvT0_T1_T2_T3_T4_T6_)
        /*0104*/ 	.word	0x00000000


	//----- nvinfo : EIATTR_REGCOUNT
	.align		4
.L_88:
        /*0108*/ 	.byte	0x04, 0x2f
        /*010a*/ 	.short	(.L_90 - .L_89)
	.align		4
.L_89:
        /*010c*/ 	.word	index@(_ZN3cub18CUB_300001_SM_10006detail4scan23DeviceCompactInitKernelINS0_13ScanTileStateIiLb1EEEPlEEvT_iT0_)
        /*0110*/ 	.word	0x0000000a


	//----- nvinfo : EIATTR_FRAME_SIZE
	.align		4
.L_90:
        /*0114*/ 	.byte	0x04, 0x11
        /*0116*/ 	.short	(.L_92 - .L_91)
	.align		4
.L_91:
        /*0118*/ 	.word	index@(_ZN3cub18CUB_300001_SM_10006detail4scan23DeviceCompactInitKernelINS0_13ScanTileStateIiLb1EEEPlEEvT_iT0_)
        /*011c*/ 	.word	0x00000000


	//----- nvinfo : EIATTR_REGCOUNT
	.align		4
.L_92:
        /*0120*/ 	.byte	0x04, 0x2f
        /*0122*/ 	.short	(.L_94 - .L_93)
	.align		4
.L_93:
        /*0124*/ 	.word	index@(_ZN3cub18CUB_300001_SM_10006detail6select23DeviceSelectSweepKernelINS2_10policy_hubIiNS0_8NullTypeEiLb0ELNS0_10SelectImplE0EE10Policy1000EN6thrust24THRUST_300001_SM_1000_NS6detail15normal_iteratorINSA_10device_ptrIiEEEEPS5_SF_PlNS0_13ScanTileStateIiLb1EEE16isNotZeroFunctorS5_iNS2_19streaming_context_tIlLb1EEELS6_0EEEvT0_T1_T2_T3_T4_T5_T6_T7_iT8_NS1_7vsmem_tE)
        /*0128*/ 	.word	0x00000038


	//----- nvinfo : EIATTR_FRAME_SIZE
	.align		4
.L_94:
        /*012c*/ 	.byte	0x04, 0x11
        /*012e*/ 	.short	(.L_96 - .L_95)
	.align		4
.L_95:
        /*0130*/ 	.word	index@(_ZN3cub18CUB_300001_SM_10006detail6select23DeviceSelectSweepKernelINS2_10policy_hubIiNS0_8NullTypeEiLb0ELNS0_10SelectImplE0EE10Policy1000EN6thrust24THRUST_300001_SM_1000_NS6detail15normal_iteratorINSA_10device_ptrIiEEEEPS5_SF_PlNS0_13ScanTileStateIiLb1EEE16isNotZeroFunctorS5_iNS2_19streaming_context_tIlLb1EEELS6_0EEEvT0_T1_T2_T3_T4_T5_T6_T7_iT8_NS1_7vsmem_tE)
        /*0134*/ 	.word	0x00000000


	//----- nvinfo : EIATTR_REGCOUNT
	.align		4
.L_96:
        /*0138*/ 	.byte	0x04, 0x2f
        /*013a*/ 	.short	(.L_98 - .L_97)
	.align		4
.L_97:
        /*013c*/ 	.word	index@(_ZN3cub18CUB_300001_SM_10006detail10radix_sort31DeviceRadixSortSingleTileKernelINS1_5radix10policy_hubIiNS0_8NullTypeEyE10Policy1000ELNS0_9SortOrderE0EiS6_yNS1_21identity_decomposer_tEEEvPKT1_PSB_PKT2_PSF_T3_iiT4_)
        /*0140*/ 	.word	0x0000007f


	//----- nvinfo : EIATTR_FRAME_SIZE
	.align		4
.L_98:
        /*0144*/ 	.byte	0x04, 0x11
        /*0146*/ 	.short	(.L_100 - .L_99)
	.align		4
.L_99:
        /*0148*/ 	.word	index@(_ZN3cub18CUB_300001_SM_10006detail10radix_sort31DeviceRadixSortSingleTileKernelINS1_5radix10policy_hubIiNS0_8NullTypeEyE10Policy1000ELNS0_9SortOrderE0EiS6_yNS1_21identity_decomposer_tEEEvPKT1_PSB_PKT2_PSF_T3_iiT4_)
        /*014c*/ 	.word	0x00000000


	//----- nvinfo : EIATTR_REGCOUNT
	.align		4
.L_100:
        /*0150*/ 	.byte	0x04, 0x2f
        /*0152*/ 	.short	(.L_102 - .L_101)
	.align		4
.L_101:
        /*0154*/ 	.word	index@(_ZN3cub18CUB_300001_SM_10006detail10radix_sort30DeviceRadixSortHistogramKernelINS1_5radix10policy_hubIiNS0_8NullTypeEyE10Policy1000ELNS0_9SortOrderE0EiyNS1_21identity_decomposer_tEEEvPT2_PKT1_SB_iiT3_)
        /*0158*/ 	.word	0x00000020


	//----- nvinfo : EIATTR_FRAME_SIZE
	.align		4
.L_102:
        /*015c*/ 	.byte	0x04, 0x11
        /*015e*/ 	.short	(.L_104 - .L_103)
	.align		4
.L_103:
        /*0160*/ 	.word	index@(_ZN3cub18CUB_300001_SM_10006detail10radix_sort30DeviceRadixSortHistogramKernelINS1_5radix10policy_hubIiNS0_8NullTypeEyE10Policy1000ELNS0_9SortOrderE0EiyNS1_21identity_decomposer_tEEEvPT2_PKT1_SB_iiT3_)
        /*0164*/ 	.word	0x00000000


	//----- nvinfo : EIATTR_REGCOUNT
	.align		4
.L_104:
        /*0168*/ 	.byte	0x04, 0x2f
        /*016a*/ 	.short	(.L_106 - .L_105)
	.align		4
.L_105:
        /*016c*/ 	.word	index@(_ZN3cub18CUB_300001_SM_10006detail10radix_sort33DeviceRadixSortExclusiveSumKernelINS1_5radix10policy_hubIiNS0_8NullTypeEyE10Policy1000EyEEvPT0_)
        /*0170*/ 	.word	0x00000020


	//----- nvinfo : EIATTR_FRAME_SIZE
	.align		4
.L_106:
        /*0174*/ 	.byte	0x04, 0x11
        /*0176*/ 	.short	(.L_108 - .L_107)
	.align		4
.L_107:
        /*0178*/ 	.word	index@(_ZN3cub18CUB_300001_SM_10006detail10radix_sort33DeviceRadixSortExclusiveSumKernelINS1_5radix10policy_hubIiNS0_8NullTypeEyE10Policy1000EyEEvPT0_)
        /*017c*/ 	.word	0x00000000


	//----- nvinfo : EIATTR_REGCOUNT
	.align		4
.L_108:
        /*0180*/ 	.byte	0x04, 0x2f
        /*0182*/ 	.short	(.L_110 - .L_109)
	.align		4
.L_109:
        /*0184*/ 	.word	index@(_ZN3cub18CUB_300001_SM_10006detail10radix_sort29DeviceRadixSortOnesweepKernelINS1_5radix10policy_hubIiNS0_8NullTypeEyE10Policy1000ELNS0_9SortOrderE0EiS6_yiiNS1_21identity_decomposer_tEEEvPT5_SC_PT3_PKSD_PT1_PKSH_PT2_PKSL_T4_iiT6_)
        /*0188*/ 	.word	0x00000038


	//----- nvinfo : EIATTR_FRAME_SIZE
	.align		4
.L_110:
        /*018c*/ 	.byte	0x04, 0x11
        /*018e*/ 	.short	(.L_112 - .L_111)
	.align		4
.L_111:
        /*0190*/ 	.word	index@(_ZN3cub18CUB_300001_SM_10006detail10radix_sort29DeviceRadixSortOnesweepKernelINS1_5radix10policy_hubIiNS0_8NullTypeEyE10Policy1000ELNS0_9SortOrderE0EiS6_yiiNS1_21identity_decomposer_tEEEvPT5_SC_PT3_PKSD_PT1_PKSH_PT2_PKSL_T4_iiT6_)
        /*0194*/ 	.word	0x00000000


	//----- nvinfo : EIATTR_MIN_STACK_SIZE
	.align		4
.L_112:
        /*0198*/ 	.byte	0x04, 0x12
        /*019a*/ 	.short	(.L_114 - .L_113)
	.align		4
.L_113:
        /*019c*/ 	.word	index@(_ZN3cub18CUB_300001_SM_10006detail10radix_sort29DeviceRadixSortOnesweepKernelINS1_5radix10policy_hubIiNS0_8NullTypeEyE10Policy1000ELNS0_9SortOrderE0EiS6_yiiNS1_21identity_decomposer_tEEEvPT5_SC_PT3_PKSD_PT1_PKSH_PT2_PKSL_T4_iiT6_)
        /*01a0*/ 	.word	0x00000000


	//----- nvinfo : EIATTR_MIN_STACK_SIZE
	.align		4
.L_114:
        /*01a4*/ 	.byte	0x04, 0x12
        /*01a6*/ 	.short	(.L_116 - .L_115)
	.align		4
.L_115:
        /*01a8*/ 	.word	index@(_ZN3cub18CUB_300001_SM_10006detail10radix_sort33DeviceRadixSortExclusiveSumKernelINS1_5radix10policy_hubIiNS0_8NullTypeEyE10Policy1000EyEEvPT0_)
        /*01ac*/ 	.word	0x00000000


	//----- nvinfo : EIATTR_MIN_STACK_SIZE
	.align		4
.L_116:
        /*01b0*/ 	.byte	0x04, 0x12
        /*01b2*/ 	.short	(.L_118 - .L_117)
	.align		4
.L_117:
        /*01b4*/ 	.word	index@(_ZN3cub18CUB_300001_SM_10006detail10radix_sort30DeviceRadixSortHistogramKernelINS1_5radix10policy_hubIiNS0_8NullTypeEyE10Policy1000ELNS0_9SortOrderE0EiyNS1_21identity_decomposer_tEEEvPT2_PKT1_SB_iiT3_)
        /*01b8*/ 	.word	0x00000000


	//----- nvinfo : EIATTR_MIN_STACK_SIZE
	.align		4
.L_118:
        /*01bc*/ 	.byte	0x04, 0x12
        /*01be*/ 	.short	(.L_120 - .L_119)
	.align		4
.L_119:
        /*01c0*/ 	.word	index@(_ZN3cub18CUB_300001_SM_10006detail10radix_sort31DeviceRadixSortSingleTileKernelINS1_5radix10policy_hubIiNS0_8NullTypeEyE10Policy1000ELNS0_9SortOrderE0EiS6_yNS1_21identity_decomposer_tEEEvPKT1_PSB_PKT2_PSF_T3_iiT4_)
        /*01c4*/ 	.word	0x00000000


	//----- nvinfo : EIATTR_MIN_STACK_SIZE
	.align		4
.L_120:
        /*01c8*/ 	.byte	0x04, 0x12
        /*01ca*/ 	.short	(.L_122 - .L_121)
	.align		4
.L_121:
        /*01cc*/ 	.word	index@(_ZN3cub18CUB_300001_SM_10006detail6select23DeviceSelectSweepKernelINS2_10policy_hubIiNS0_8NullTypeEiLb0ELNS0_10SelectImplE0EE10Policy1000EN6thrust24THRUST_300001_SM_1000_NS6detail15normal_iteratorINSA_10device_ptrIiEEEEPS5_SF_PlNS0_13ScanTileStateIiLb1EEE16isNotZeroFunctorS5_iNS2_19streaming_context_tIlLb1EEELS6_0EEEvT0_T1_T2_T3_T4_T5_T6_T7_iT8_NS1_7vsmem_tE)
        /*01d0*/ 	.word	0x00000000


	//----- nvinfo : EIATTR_MIN_STACK_SIZE
	.align		4
.L_122:
        /*01d4*/ 	.byte	0x04, 0x12
        /*01d6*/ 	.short	(.L_124 - .L_123)
	.align		4
.L_123:
        /*01d8*/ 	.word	index@(_ZN3cub18CUB_300001_SM_10006detail4scan23DeviceCompactInitKernelINS0_13ScanTileStateIiLb1EEEPlEEvT_iT0_)
        /*01dc*/ 	.word	0x00000000


	//----- nvinfo : EIATTR_MIN_STACK_SIZE
	.align		4
.L_124:
        /*01e0*/ 	.byte	0x04, 0x12
        /*01e2*/ 	.short	(.L_126 - .L_125)
	.align		4
.L_125:
        /*01e4*/ 	.word	index@(_ZN3cub18CUB_300001_SM_10006detail6reduce28DeviceReduceSingleTileKernelINS2_10policy_hubIlyN4cuda3std3__44plusIlEEE10Policy1000EPlSC_iS9_llNS7_10__identityEEEvT0_T1_T2_T3_T4_T6_)
        /*01e8*/ 	.word	0x00000000


	//----- nvinfo : EIATTR_MIN_STACK_SIZE
	.align		4
.L_126:
        /*01ec*/ 	.byte	0x04, 0x12
        /*01ee*/ 	.short	(.L_128 - .L_127)
	.align		4
.L_127:
        /*01f0*/ 	.word	index@(_ZN3cub18CUB_300001_SM_10006detail6reduce18DeviceReduceKernelINS2_10policy_hubIlyN4cuda3std3__44plusIlEEE10Policy1000EN6thrust24THRUST_300001_SM_1000_NS18transform_iteratorI16isNotZeroFunctorNSD_6detail15normal_iteratorINSD_10device_ptrIiEEEEllEEyS9_lNS7_10__identityEEEvT0_PT3_T1_NS0_13GridEvenShareISQ_EET2_T4_)
        /*01f4*/ 	.word	0x00000000


	//----- nvinfo : EIATTR_MIN_STACK_SIZE
	.align		4
.L_128:
        /*01f8*/ 	.byte	0x04, 0x12
        /*01fa*/ 	.short	(.L_130 - .L_129)
	.align		4
.L_129:
        /*01fc*/ 	.word	index@(_ZN3cub18CUB_300001_SM_10006detail6reduce28DeviceReduceSingleTileKernelINS2_10policy_hubIlyN4cuda3std3__44plusIlEEE10Policy1000EN6thrust24THRUST_300001_SM_1000_NS18transform_iteratorI16isNotZeroFunctorNSD_6detail15normal_iteratorINSD_10device_ptrIiEEEEllEEPlyS9_llNS7_10__identityEEEvT0_T1_T2_T3_T4_T6_)
        /*0200*/ 	.word	0x00000000


	//----- nvinfo : EIATTR_MIN_STACK_SIZE
	.align		4
.L_130:
        /*0204*/ 	.byte	0x04, 0x12
        /*0206*/ 	.short	(.L_132 - .L_131)
	.align		4
.L_131:
        /*0208*/ 	.word	index@(_ZN3cub18CUB_300001_SM_10006detail6reduce28DeviceReduceSingleTileKernelINS2_10policy_hubIljN4cuda3std3__44plusIlEEE10Policy1000EPlSC_iS9_llNS7_10__identityEEEvT0_T1_T2_T3_T4_T6_)
        /*020c*/ 	.word	0x00000000


	//----- nvinfo : EIATTR_MIN_STACK_SIZE
	.align		4
.L_132:
        /*0210*/ 	.byte	0x04, 0x12
        /*0212*/ 	.short	(.L_134 - .L_133)
	.align		4
.L_133:
        /*0214*/ 	.word	index@(_ZN3cub18CUB_300001_SM_10006detail6reduce18DeviceReduceKernelINS2_10policy_hubIljN4cuda3std3__44plusIlEEE10Policy1000EN6thrust24THRUST_300001_SM_1000_NS18transform_iteratorI16isNotZeroFunctorNSD_6detail15normal_iteratorINSD_10device_ptrIiEEEEllEEjS9_lNS7_10__identityEEEvT0_PT3_T1_NS0_13GridEvenShareISQ_EET2_T4_)
        /*0218*/ 	.word	0x00000000


	//----- nvinfo : EIATTR_MIN_STACK_SIZE
	.align		4
.L_134:
        /*021c*/ 	.byte	0x04, 0x12
        /*021e*/ 	.short	(.L_136 - .L_135)
	.align		4
.L_135:
        /*0220*/ 	.word	index@(_ZN3cub18CUB_300001_SM_10006detail6reduce28DeviceReduceSingleTileKernelINS2_10policy_hubIljN4cuda3std3__44plusIlEEE10Policy1000EN6thrust24THRUST_300001_SM_1000_NS18transform_iteratorI16isNotZeroFunctorNSD_6detail15normal_iteratorINSD_10device_ptrIiEEEEllEEPljS9_llNS7_10__identityEEEvT0_T1_T2_T3_T4_T6_)
        /*0224*/ 	.word	0x00000000


	//----- nvinfo : EIATTR_MIN_STACK_SIZE
	.align		4
.L_136:
        /*0228*/ 	.byte	0x04, 0x12
        /*022a*/ 	.short	(.L_138 - .L_137)
	.align		4
.L_137:
        /*022c*/ 	.word	index@(_ZN3cub18CUB_300001_SM_10006detail9transform16transform_kernelINS2_10policy_hubILb1EN4cuda3std3__45tupleIJN6thrust24THRUST_300001_SM_1000_NS6detail15normal_iteratorINSA_10device_ptrIiEEEEEEEE10policy1000El14isPrimeFunctorSF_JPiEEEvT0_iT1_T2_DpNS2_10kernel_argIT3_EE)
        /*0230*/ 	.word	0x00000000


	//----- nvinfo : EIATTR_MIN_STACK_SIZE
	.align		4
.L_138:
        /*0234*/ 	.byte	0x04, 0x12
        /*0236*/ 	.short	(.L_140 - .L_139)
	.align		4
.L_139:
        /*0238*/ 	.word	index@(_ZN3cub18CUB_300001_SM_10006detail9transform16transform_kernelINS2_10policy_hubILb1EN4cuda3std3__45tupleIJN6thrust24THRUST_300001_SM_1000_NS6detail15normal_iteratorINSA_10device_ptrIiEEEEEEEE10policy1000Ei14isPrimeFunctorSF_JPiEEEvT0_iT1_T2_DpNS2_10kernel_argIT3_EE)
        /*023c*/ 	.word	0x00000000


	//----- nvinfo : EIATTR_MIN_STACK_SIZE
	.align		4
.L_140:
        /*0240*/ 	.byte	0x04, 0x12
        /*0242*/ 	.short	(.L_142 - .L_141)
	.align		4
.L_141:
        /*0244*/ 	.word	index@(_ZN3cub18CUB_300001_SM_10006detail8for_each13static_kernelINS2_12policy_hub_t12policy_500_tElN6thrust24THRUST_300001_SM_1000_NS8cuda_cub10__tabulate7functorINS7_6detail15normal_iteratorINS7_10device_ptrIiEEEENS7_6system6detail7generic6detail22compute_sequence_valueIivEElEEEEvT0_T1_)
        /*0248*/ 	.word	0x00000000


	//----- nvinfo : EIATTR_MIN_STACK_SIZE
	.align		4
.L_142:
        /*024c*/ 	.byte	0x04, 0x12
        /*024e*/ 	.short	(.L_144 - .L_143)
	.align		4
.L_143:
        /*0250*/ 	.word	index@(_ZN3cub18CUB_300001_SM_10006detail8for_each13static_kernelINS2_12policy_hub_t12policy_500_tEmN6thrust24THRUST_300001_SM_1000_NS8cuda_cub20__uninitialized_fill7functorINS7_10device_ptrIiEEiEEEEvT0_T1_)
        /*0254*/ 	.word	0x00000000


	//----- nvinfo : EIATTR_MIN_STACK_SIZE
	.align		4
.L_144:
        /*0258*/ 	.byte	0x04, 0x12
        /*025a*/ 	.short	(.L_146 - .L_145)
	.align		4
.L_145:
        /*025c*/ 	.word	index@(_ZN3cub18CUB_300001_SM_10006detail11EmptyKernelIvEEvv)
        /*0260*/ 	.word	0x00000000
.L_146:


//--------------------- .nv.compat                --------------------------
	.section	.nv.compat,"",@"SHT_CUDA_COMPAT_INFO"
	.align	4
        /*0000*/ 	.byte	0x02, 0x09, 0x00, 0x00, 0x02, 0x02, 0x01, 0x00, 0x02, 0x05, 0x05, 0x00, 0x03, 0x07, 0x01, 0x01
        /*0010*/ 	.byte	0x02, 0x03, 0x00, 0x00, 0x02, 0x06, 0x01, 0x00, 0x04, 0x0b, 0x08, 0x00, 0x09, 0x00, 0x00, 0x00
        /*0020*/ 	.byte	0x00, 0x00, 0x00, 0x00


//--------------------- .nv.info._ZN3cub18CUB_300001_SM_10006detail10radix_sort29DeviceRadixSortOnesweepKernelINS1_5radix10policy_hubIiNS0_8NullTypeEyE10Policy1000ELNS0_9SortOrderE0EiS6_yiiNS1_21identity_decomposer_tEEEvPT5_SC_PT3_PKSD_PT1_PKSH_PT2_PKSL_T4_iiT6_ --------------------------
	.section	.nv.info._ZN3cub18CUB_300001_SM_10006detail10radix_sort29DeviceRadixSortOnesweepKernelINS1_5radix10policy_hubIiNS0_8NullTypeEyE10Policy1000ELNS0_9SortOrderE0EiS6_yiiNS1_21identity_decomposer_tEEEvPT5_SC_PT3_PKSD_PT1_PKSH_PT2_PKSL_T4_iiT6_,"",@"SHT_CUDA_INFO"
	.sectionflags	@""
	.align	4


	//----- nvinfo : EIATTR_CUDA_API_VERSION
	.align		4
        /*0000*/ 	.byte	0x04, 0x37
        /*0002*/ 	.short	(.L_148 - .L_147)
.L_147:
        /*0004*/ 	.word	0x00000082


	//----- nvinfo : EIATTR_KPARAM_INFO
	.align		4
.L_148:
        /*0008*/ 	.byte	0x04, 0x17
        /*000a*/ 	.short	(.L_150 - .L_149)
.L_149:
        /*000c*/ 	.word	0x00000000
        /*0010*/ 	.short	0x000b
        /*0012*/ 	.short	0x004c
        /*0014*/ 	.byte	0x00, 0xf0, 0x05, 0x00


	//----- nvinfo : EIATTR_KPARAM_INFO
	.align		4
.L_150:
        /*0018*/ 	.byte	0x04, 0x17
        /*001a*/ 	.short	(.L_152 - .L_151)
.L_151:
        /*001c*/ 	.word	0x00000000
        /*0020*/ 	.short	0x000a
        /*0022*/ 	.short	0x0048
        /*0024*/ 	.byte	0x00, 0xf0, 0x11, 0x00


	//----- nvinfo : EIATTR_KPARAM_INFO
	.align		4
.L_152:
        /*0028*/ 	.byte	0x04, 0x17
        /*002a*/ 	.short	(.L_154 - .L_153)
.L_153:
        /*002c*/ 	.word	0x00000000
        /*0030*/ 	.short	0x0009
        /*0032*/ 	.short	0x0044
        /*0034*/ 	.byte	0x00, 0xf0, 0x11, 0x00


	//----- nvinfo : EIATTR_KPARAM_INFO
	.align		4
.L_154:
        /*0038*/ 	.byte	0x04, 0x17
        /*003a*/ 	.short	(.L_156 - .L_155)
.L_155:
        /*003c*/ 	.word	0x00000000
        /*0040*/ 	.short	0x0008
        /*0042*/ 	.short	0x0040
        /*0044*/ 	.byte	0x00, 0xf0, 0x11, 0x00


	//----- nvinfo : EIATTR_KPARAM_INFO
	.align		4
.L_156:
        /*0048*/ 	.byte	0x04, 0x17
        /*004a*/ 	.short	(.L_158 - .L_157)
.L_157:
        /*004c*/ 	.word	0x00000000
        /*0050*/ 	.short	0x0007
        /*0052*/ 	.short	0x0038
        /*0054*/ 	.byte	0x00, 0xf5, 0x21, 0x00


	//----- nvinfo : EIATTR_KPARAM_INFO
	.align		4
.L_158:
        /*0058*/ 	.byte	0x04, 0x17
        /*005a*/ 	.short	(.L_160 - .L_159)
.L_159:
        /*005c*/ 	.word	0x00000000
        /*0060*/ 	.short	0x0006
        /*0062*/ 	.short	0x0030
        /*0064*/ 	.byte	0x00, 0xf5, 0x21, 0x00


	//----- nvinfo : EIATTR_KPARAM_INFO
	.align		4
.L_160:
        /*0068*/ 	.byte	0x04, 0x17
        /*006a*/ 	.short	(.L_162 - .L_161)
.L_161:
        /*006c*/ 	.word	0x00000000
        /*0070*/ 	.short	0x0005
        /*0072*/ 	.short	0x0028
        /*0074*/ 	.byte	0x00, 0xf5, 0x21, 0x00


	//----- nvinfo : EIATTR_KPARAM_INFO
	.align		4
.L_162:
        /*0078*/ 	.byte	0x04, 0x17
        /*007a*/ 	.short	(.L_164 - .L_163)
.L_163:
        /*007c*/ 	.word	0x00000000
        /*0080*/ 	.short	0x0004
        /*0082*/ 	.short	0x0020
        /*0084*/ 	.byte	0x00, 0xf5, 0x21, 0x00


	//----- nvinfo : EIATTR_KPARAM_INFO
	.align		4
.L_164:
        /*0088*/ 	.byte	0x04, 0x17
        /*008a*/ 	.short	(.L_166 - .L_165)
.L_165:
        /*008c*/ 	.word	0x00000000
        /*0090*/ 	.short	0x0003
        /*0092*/ 	.short	0x0018
        /*0094*/ 	.byte	0x00, 0xf5, 0x21, 0x00


	//----- nvinfo : EIATTR_KPARAM_INFO
	.align		4
.L_166:
        /*0098*/ 	.byte	0x04, 0x17
        /*009a*/ 	.short	(.L_168 - .L_167)
.L_167:
        /*009c*/ 	.word	0x00000000
        /*00a0*/ 	.short	0x0002
        /*00a2*/ 	.short	0x0010
        /*00a4*/ 	.byte	0x00, 0xf5, 0x21, 0x00


	//----- nvinfo : EIATTR_KPARAM_INFO
	.align		4
.L_168:
        /*00a8*/ 	.byte	0x04, 0x17
        /*00aa*/ 	.short	(.L_170 - .L_169)
.L_169:
        /*00ac*/ 	.word	0x00000000
        /*00b0*/ 	.short	0x0001
        /*00b2*/ 	.short	0x0008
        /*00b4*/ 	.byte	0x00, 0xf5, 0x21, 0x00


	//----- nvinfo : EIATTR_KPARAM_INFO
	.align		4
.L_170:
        /*00b8*/ 	.byte	0x04, 0x17
        /*00ba*/ 	.short	(.L_172 - .L_171)
.L_171:
        /*00bc*/ 	.word	0x00000000
        /*00c0*/ 	.short	0x0000
        /*00c2*/ 	.short	0x0000
        /*00c4*/ 	.byte	0x00, 0xf5, 0x21, 0x00


	//----- nvinfo : EIATTR_SPARSE_MMA_MASK
	.align		4
.L_172:
        /*00c8*/ 	.byte	0x03, 0x50
        /*00ca*/ 	.short	0x0000


	//----- nvinfo : EIATTR_MAXREG_COUNT
	.align		4
        /*00cc*/ 	.byte	0x03, 0x1b
        /*00ce*/ 	.short	0x00a8


	//----- nvinfo : EIATTR_NUM_BARRIERS
	.align		4
        /*00d0*/ 	.byte	0x02, 0x4c
        /*00d2*/ 	.byte	0x01
	.zero		1


	//----- nvinfo : EIATTR_MERCURY_ISA_VERSION
	.align		4
        /*00d4*/ 	.byte	0x03, 0x5f
        /*00d6*/ 	.short	0x0101


	//----- nvinfo : EIATTR_COOP_GROUP_MASK_REGIDS
	.align		4
        /*00d8*/ 	.byte	0x04, 0x29
        /*00da*/ 	.short	(.L_174 - .L_173)


	//   ....[0]....
.L_173:
        /*00dc*/ 	.word	0xffffffff


	//   ....[1]....
        /*00e0*/ 	.word	0x05000019


	//   ....[2]....
        /*00e4*/ 	.word	0xffffffff


	//   ....[3]....
        /*00e8*/ 	.word	0xffffffff


	//   ....[4]....
        /*00ec*/ 	.word	0xffffffff


	//   ....[5]....
        /*00f0*/ 	.word	0xffffffff


	//   ....[6]....
        /*00f4*/ 	.word	0xffffffff


	//   ....[7]....
        /*00f8*/ 	.word	0xffffffff


	//   ....[8]....
        /*00fc*/ 	.word	0xffffffff


	//   ....[9]....
        /*0100*/ 	.word	0xffffffff


	//   ....[10]....
        /*0104*/ 	.word	0xffffffff


	//   ....[11]....
        /*0108*/ 	.word	0xffffffff


	//   ....[12]....
        /*010c*/ 	.word	0xffffffff


	//   ....[13]....
        /*0110*/ 	.word	0xffffffff


	//   ....[14]....
        /*0114*/ 	.word	0xffffffff


	//   ....[15]....
        /*0118*/ 	.word	0xffffffff


	//   ....[16]....
        /*011c*/ 	.word	0xffffffff


	//   ....[17]....
        /*0120*/ 	.word	0xffffffff


	//   ....[18]....
        /*0124*/ 	.word	0xffffffff


	//   ....[19]....
        /*0128*/ 	.word	0xffffffff


	//   ....[20]....
        /*012c*/ 	.word	0xffffffff


	//   ....[21]....
        /*0130*/ 	.word	0xffffffff


	//   ....[22]....
        /*0134*/ 	.word	0xffffffff


	//   ....[23]....
        /*0138*/ 	.word	0xffffffff


	//   ....[24]....
        /*013c*/ 	.word	0xffffffff


	//   ....[25]....
        /*0140*/ 	.word	0xffffffff


	//   ....[26]....
        /*0144*/ 	.word	0xffffffff


	//   ....[27]....
        /*0148*/ 	.word	0xffffffff


	//   ....[28]....
        /*014c*/ 	.word	0xffffffff


	//   ....[29]....
        /*0150*/ 	.word	0xffffffff


	//   ....[30]....
        /*0154*/ 	.word	0xffffffff


	//   ....[31]....
        /*0158*/ 	.word	0xffffffff


	//   ....[32]....
        /*015c*/ 	.word	0xffffffff


	//   ....[33]....
        /*0160*/ 	.word	0xffffffff


	//   ....[34]....
        /*0164*/ 	.word	0xffffffff


	//   ....[35]....
        /*0168*/ 	.word	0xffffffff


	//   ....[36]....
        /*016c*/ 	.word	0xffffffff


	//   ....[37]....
        /*0170*/ 	.word	0xffffffff


	//   ....[38]....
        /*0174*/ 	.word	0xffffffff


	//   ....[39]....
        /*0178*/ 	.word	0xffffffff


	//   ....[40]....
        /*017c*/ 	.word	0xffffffff


	//   ....[41]....
        /*0180*/ 	.word	0xffffffff


	//   ....[42]....
        /*0184*/ 	.word	0xffffffff


	//   ....[43]....
        /*0188*/ 	.word	0xffffffff


	//   ....[44]....
        /*018c*/ 	.word	0xffffffff


	//   ....[45]....
        /*0190*/ 	.word	0xffffffff


	//   ....[46]....
        /*0194*/ 	.word	0xffffffff


	//   ....[47]....
        /*0198*/ 	.word	0xffffffff


	//   ....[48]....
        /*019c*/ 	.word	0xffffffff


	//   ....[49]....
        /*01a0*/ 	.word	0xffffffff


	//   ....[50]....
        /*01a4*/ 	.word	0xffffffff


	//   ....[51]....
        /*01a8*/ 	.word	0xffffffff


	//   ....[52]....
        /*01ac*/ 	.word	0xffffffff


	//   ....[53]....
        /*01b0*/ 	.word	0xffffffff


	//   ....[54]....
        /*01b4*/ 	.word	0xffffffff


	//   ....[55]....
        /*01b8*/ 	.word	0xffffffff


	//   ....[56]....
        /*01bc*/ 	.word	0xffffffff


	//   ....[57]....
        /*01c0*/ 	.word	0xffffffff


	//   ....[58]....
        /*01c4*/ 	.word	0xffffffff


	//   ....[59]....
        /*01c8*/ 	.word	0xffffffff


	//   ....[60]....
        /*01cc*/ 	.word	0xffffffff


	//   ....[61]....
        /*01d0*/ 	.word	0xffffffff


	//   ....[62]....
        /*01d4*/ 	.word	0xffffffff


	//   ....[63]....
        /*01d8*/ 	.word	0xffffffff


	//   ....[64]....
        /*01dc*/ 	.word	0xffffffff


	//   ....[65]....
        /*01e0*/ 	.word	0xffffffff


	//   ....[66]....
        /*01e4*/ 	.word	0xffffffff


	//   ....[67]....
        /*01e8*/ 	.word	0xffffffff


	//   ....[68]....
        /*01ec*/ 	.word	0xffffffff


	//   ....[69]....
        /*01f0*/ 	.word	0xffffffff


	//   ....[70]....
        /*01f4*/ 	.word	0xffffffff


	//   ....[71]....
        /*01f8*/ 	.word	0xffffffff


	//   ....[72]....
        /*01fc*/ 	.word	0xffffffff


	//   ....[73]....
        /*0200*/ 	.word	0xffffffff


	//   ....[74]....
        /*0204*/ 	.word	0xffffffff


	//   ....[75]....
        /*0208*/ 	.word	0xffffffff


	//   ....[76]....
        /*020c*/ 	.word	0xffffffff


	//   ....[77]....
        /*0210*/ 	.word	0xffffffff


	//   ....[78]....
        /*0214*/ 	.word	0xffffffff


	//   ....[79]....
        /*0218*/ 	.word	0xffffffff


	//   ....[80]....
        /*021c*/ 	.word	0xffffffff


	//   ....[81]....
        /*0220*/ 	.word	0xffffffff


	//   ....[82]....
        /*0224*/ 	.word	0xffffffff


	//   ....[83]....
        /*0228*/ 	.word	0xffffffff


	//   ....[84]....
        /*022c*/ 	.word	0xffffffff


	//   ....[85]....
        /*0230*/ 	.word	0xffffffff


	//   ....[86]....
        /*0234*/ 	.word	0xffffffff


	//   ....[87]....
        /*0238*/ 	.word	0xffffffff


	//   ....[88]....
        /*023c*/ 	.word	0xffffffff


	//   ....[89]....
        /*0240*/ 	.word	0xffffffff


	//   ....[90]....
        /*0244*/ 	.word	0xffffffff


	//   ....[91]....
        /*0248*/ 	.word	0xffffffff


	//   ....[92]....
        /*024c*/ 	.word	0xffffffff


	//   ....[93]....
        /*0250*/ 	.word	0xffffffff


	//   ....[94]....
        /*0254*/ 	.word	0xffffffff


	//   ....[95]....
        /*0258*/ 	.word	0xffffffff


	//   ....[96]....
        /*025c*/ 	.word	0xffffffff


	//   ....[97]....
        /*0260*/ 	.word	0xffffffff


	//   ....[98]....
        /*0264*/ 	.word	0xffffffff


	//   ....[99]....
        /*0268*/ 	.word	0xffffffff


	//   ....[100]....
        /*026c*/ 	.word	0xffffffff


	//   ....[101]....
        /*0270*/ 	.word	0xffffffff


	//   ....[102]....
        /*0274*/ 	.word	0xffffffff


	//   ....[103]....
        /*0278*/ 	.word	0xffffffff


	//   ....[104]....
        /*027c*/ 	.word	0xffffffff


	//   ....[105]....
        /*0280*/ 	.word	0xffffffff


	//   ....[106]....
        /*0284*/ 	.word	0xffffffff


	//   ....[107]....
        /*0288*/ 	.word	0xffffffff


	//   ....[108]....
        /*028c*/ 	.word	0xffffffff


	//   ....[109]....
        /*0290*/ 	.word	0xffffffff


	//   ....[110]....
        /*0294*/ 	.word	0xffffffff


	//   ....[111]....
        /*0298*/ 	.word	0xffffffff


	//   ....[112]....
        /*029c*/ 	.word	0xffffffff


	//   ....[113]....
        /*02a0*/ 	.word	0xffffffff


	//   ....[114]....
        /*02a4*/ 	.word	0xffffffff


	//   ....[115]....
        /*02a8*/ 	.word	0xffffffff


	//   ....[116]....
        /*02ac*/ 	.word	0xffffffff


	//   ....[117]....
        /*02b0*/ 	.word	0xffffffff


	//   ....[118]....
        /*02b4*/ 	.word	0xffffffff


	//   ....[119]....
        /*02b8*/ 	.word	0xffffffff


	//   ....[120]....
        /*02bc*/ 	.word	0xffffffff


	//   ....[121]....
        /*02c0*/ 	.word	0xffffffff


	//   ....[122]....
        /*02c4*/ 	.word	0xffffffff


	//   ....[123]....
        /*02c8*/ 	.word	0xffffffff


	//   ....[124]....
        /*02cc*/ 	.word	0xffffffff


	//   ....[125]....
        /*02d0*/ 	.word	0xffffffff


	//   ....[126]....
        /*02d4*/ 	.word	0xffffffff


	//   ....[127]....
        /*02d8*/ 	.word	0xffffffff


	//   ....[128]....
        /*02dc*/ 	.word	0xffffffff


	//   ....[129]....
        /*02e0*/ 	.word	0xffffffff


	//   ....[130]....
        /*02e4*/ 	.word	0xffffffff


	//   ....[131]....
        /*02e8*/ 	.word	0xffffffff


	//   ....[132]....
        /*02ec*/ 	.word	0xffffffff


	//   ....[133]....
        /*02f0*/ 	.word	0xffffffff


	//   ....[134]....
        /*02f4*/ 	.word	0xffffffff


	//   ....[135]....
        /*02f8*/ 	.word	0xffffffff


	//   ....[136]....
        /*02fc*/ 	.word	0xffffffff


	//   ....[137]....
        /*0300*/ 	.word	0xffffffff


	//   ....[138]....
        /*0304*/ 	.word	0xffffffff


	//   ....[139]....
        /*0308*/ 	.word	0xffffffff


	//   ....[140]....
        /*030c*/ 	.word	0xffffffff


	//   ....[141]....
        /*0310*/ 	.word	0xffffffff


	//   ....[142]....
        /*0314*/ 	.word	0xffffffff


	//   ....[143]....
        /*0318*/ 	.word	0xffffffff


	//   ....[144]....
        /*031c*/ 	.word	0xffffffff


	//   ....[145]....
        /*0320*/ 	.word	0xffffffff


	//   ....[146]....
        /*0324*/ 	.word	0xffffffff


	//   ....[147]....
        /*0328*/ 	.word	0xffffffff


	//   ....[148]....
        /*032c*/ 	.word	0xffffffff


	//   ....[149]....
        /*0330*/ 	.word	0xffffffff


	//   ....[150]....
        /*0334*/ 	.word	0xffffffff


	//   ....[151]....
        /*0338*/ 	.word	0xffffffff


	//   ....[152]....
        /*033c*/ 	.word	0xffffffff


	//   ....[153]....
        /*0340*/ 	.word	0xffffffff


	//   ....[154]....
        /*0344*/ 	.word	0xffffffff


	//   ....[155]....
        /*0348*/ 	.word	0xffffffff


	//   ....[156]....
        /*034c*/ 	.word	0xffffffff


	//   ....[157]....
        /*0350*/ 	.word	0xffffffff


	//   ....[158]....
        /*0354*/ 	.word	0xffffffff


	//   ....[159]....
        /*0358*/ 	.word	0xffffffff


	//   ....[160]....
        /*035c*/ 	.word	0xffffffff


	//   ....[161]....
        /*0360*/ 	.word	0xffffffff


	//   ....[162]....
        /*0364*/ 	.word	0xffffffff


	//   ....[163]....
        /*0368*/ 	.word	0xffffffff


	//   ....[164]....
        /*036c*/ 	.word	0xffffffff


	//   ....[165]....
        /*0370*/ 	.word	0xffffffff


	//   ....[166]....
        /*0374*/ 	.word	0xffffffff


	//   ....[167]....
        /*0378*/ 	.word	0xffffffff


	//   ....[168]....
        /*037c*/ 	.word	0xffffffff


	//   ....[169]....
        /*0380*/ 	.word	0xffffffff


	//   ....[170]....
        /*0384*/ 	.word	0xffffffff


	//   ....[171]....
        /*0388*/ 	.word	0xffffffff


	//   ....[172]....
        /*038c*/ 	.word	0xffffffff


	//   ....[173]....
        /*0390*/ 	.word	0xffffffff


	//   ....[174]....
        /*0394*/ 	.word	0xffffffff


	//   ....[175]....
        /*0398*/ 	.word	0xffffffff


	//   ....[176]....
        /*039c*/ 	.word	0xffffffff


	//   ....[177]....
        /*03a0*/ 	.word	0xffffffff


	//   ....[178]....
        /*03a4*/ 	.word	0x05000006


	//   ....[179]....
        /*03a8*/ 	.word	0xffffffff


	//   ....[180]....
        /*03ac*/ 	.word	0xffffffff


	//   ....[181]....
        /*03b0*/ 	.word	0xffffffff


	//   ....[182]....
        /*03b4*/ 	.word	0xffffffff


	//   ....[183]....
        /*03b8*/ 	.word	0xffffffff


	//   ....[184]....
        /*03bc*/ 	.word	0xffffffff


	//   ....[185]....
        /*03c0*/ 	.word	0xffffffff


	//   ....[186]....
        /*03c4*/ 	.word	0xffffffff


	//   ....[187]....
        /*03c8*/ 	.word	0xffffffff


	//   ....[188]....
        /*03cc*/ 	.word	0xffffffff


	//   ....[189]....
        /*03d0*/ 	.word	0xffffffff


	//   ....[190]....
        /*03d4*/ 	.word	0xffffffff


	//   ....[191]....
        /*03d8*/ 	.word	0xffffffff


	//   ....[192]....
        /*03dc*/ 	.word	0xffffffff


	//   ....[193]....
        /*03e0*/ 	.word	0xffffffff


	//   ....[194]....
        /*03e4*/ 	.word	0xffffffff


	//   ....[195]....
        /*03e8*/ 	.word	0xffffffff


	//   ....[196]....
        /*03ec*/ 	.word	0xffffffff


	//   ....[197]....
        /*03f0*/ 	.word	0xffffffff


	//   ....[198]....
        /*03f4*/ 	.word	0xffffffff


	//   ....[199]....
        /*03f8*/ 	.word	0xffffffff


	//   ....[200]....
        /*03fc*/ 	.word	0xffffffff


	//   ....[201]....
        /*0400*/ 	.word	0xffffffff


	//   ....[202]....
        /*0404*/ 	.word	0xffffffff


	//   ....[203]....
        /*0408*/ 	.word	0xffffffff


	//   ....[204]....
        /*040c*/ 	.word	0xffffffff


	//   ....[205]....
        /*0410*/ 	.word	0xffffffff


	//   ....[206]....
        /*0414*/ 	.word	0xffffffff


	//   ....[207]....
        /*0418*/ 	.word	0xffffffff


	//   ....[208]....
        /*041c*/ 	.word	0xffffffff


	//   ....[209]....
        /*0420*/ 	.word	0xffffffff


	//   ....[210]....
        /*0424*/ 	.word	0xffffffff


	//   ....[211]....
        /*0428*/ 	.word	0xffffffff


	//   ....[212]....
        /*042c*/ 	.word	0xffffffff


	//   ....[213]....
        /*0430*/ 	.word	0xffffffff


	//   ....[214]....
        /*0434*/ 	.word	0xffffffff


	//   ....[215]....
        /*0438*/ 	.word	0xffffffff


	//   ....[216]....
        /*043c*/ 	.word	0xffffffff


	//   ....[217]....
        /*0440*/ 	.word	0x0500002f


	//   ....[218]....
        /*0444*/ 	.word	0x0500002f


	//   ....[219]....
        /*0448*/ 	.word	0x0500002f


	//   ....[220]....
        /*044c*/ 	.word	0x0500002f


	//   ....[221]....
        /*0450*/ 	.word	0x0500002f


	//----- nvinfo : EIATTR_COOP_GROUP_INSTR_OFFSETS
	.align		4
.L_174:
        /*0454*/ 	.byte	0x04, 0x28
        /*0456*/ 	.short	(.L_176 - .L_175)


	//   ....[0]....
.L_175:
        /*0458*/ 	.word	0x00000ee0


	//   ....[1]....
        /*045c*/ 	.word	0x00001970


	//   ....[2]....
        /*0460*/ 	.word	0x00002370


	//   ....[3]....
        /*0464*/ 	.word	0x00002390


	//   ....[4]....
        /*0468*/ 	.word	0x000023b0


	//   ....[5]....
        /*046c*/ 	.word	0x000023d0


	//   ....[6]....
        /*0470*/ 	.word	0x000023f0


	//   ....[7]....
        /*0474*/ 	.word	0x000028c0


	//   ....[8]....
        /*0478*/ 	.word	0x000028d0


	//   ....[9]....
        /*047c*/ 	.word	0x000028f0


	//   ....[10]....
        /*0480*/ 	.word	0x00002910


	//   ....[11]....
        /*0484*/ 	.word	0x00002960


	//   ....[12]....
        /*0488*/ 	.word	0x00002990


	//   ....[13]....
        /*048c*/ 	.word	0x000029d0


	//   ....[14]....
        /*0490*/ 	.word	0x000029f0


	//   ....[15]....
        /*0494*/ 	.word	0x00002b20


	//   ....[16]....
        /*0498*/ 	.word	0x00002b50


	//   ....[17]....
        /*049c*/ 	.word	0x00002b60


	//   ....[18]....
        /*04a0*/ 	.word	0x00002b80


	//   ....[19]....
        /*04a4*/ 	.word	0x00002bc0


	//   ....[20]....
        /*04a8*/ 	.word	0x00002bf0


	//   ....[21]....
        /*04ac*/ 	.word	0x00002c30


	//   ....[22]....
        /*04b0*/ 	.word	0x00002c50


	//   ....[23]....
        /*04b4*/ 	.word	0x00002c70


	//   ....[24]....
        /*04b8*/ 	.word	0x00002d80


	//   ....[25]....
        /*04bc*/ 	.word	0x00002da0


	//   ....[26]....
        /*04c0*/ 	.word	0x00002db0


	//   ....[27]....
        /*04c4*/ 	.word	0x00002dd0


	//   ....[28]....
        /*04c8*/ 	.word	0x00002e10


	//   ....[29]....
        /*04cc*/ 	.word	0x00002e40


	//   ....[30]....
        /*04d0*/ 	.word	0x00002e80


	//   ....[31]....
        /*04d4*/ 	.word	0x00002ea0


	//   ....[32]....
        /*04d8*/ 	.word	0x00002ec0


	//   ....[33]....
        /*04dc*/ 	.word	0x00002fe0


	//   ....[34]....
        /*04e0*/ 	.word	0x00003000


	//   ....[35]....
        /*04e4*/ 	.word	0x00003010


	//   ....[36]....
        /*04e8*/ 	.word	0x00003030


	//   ....[37]....
        /*04ec*/ 	.word	0x00003070


	//   ....[38]....
        /*04f0*/ 	.word	0x000030a0


	//   ....[39]....
        /*04f4*/ 	.word	0x000030e0


	//   ....[40]....
        /*04f8*/ 	.word	0x00003100


	//   ....[41]....
        /*04fc*/ 	.word	0x00003120


	//   ....[42]....
        /*0500*/ 	.word	0x00003240


	//   ....[43]....
        /*0504*/ 	.word	0x00003270


	//   ....[44]....
        /*0508*/ 	.word	0x00003280


	//   ....[45]....
        /*050c*/ 	.word	0x000032a0


	//   ....[46]....
        /*0510*/ 	.word	0x000032e0


	//   ....[47]....
        /*0514*/ 	.word	0x00003310


	//   ....[48]....
        /*0518*/ 	.word	0x00003350


	//   ....[49]....
        /*051c*/ 	.word	0x00003370


	//   ....[50]....
        /*0520*/ 	.word	0x00003390


	//   ....[51]....
        /*0524*/ 	.word	0x000034a0


	//   ....[52]....
        /*0528*/ 	.word	0x000034c0


	//   ....[53]....
        /*052c*/ 	.word	0x000034d0


	//   ....[54]....
        /*0530*/ 	.word	0x000034f0


	//   ....[55]....
        /*0534*/ 	.word	0x00003530


	//   ....[56]....
        /*0538*/ 	.word	0x00003560


	//   ....[57]....
        /*053c*/ 	.word	0x000035a0


	//   ....[58]....
        /*0540*/ 	.word	0x000035c0


	//   ....[59]....
        /*0544*/ 	.word	0x000035e0


	//   ....[60]....
        /*0548*/ 	.word	0x00003700


	//   ....[61]....
        /*054c*/ 	.word	0x00003720


	//   ....[62]....
        /*0550*/ 	.word	0x00003730


	//   ....[63]....
        /*0554*/ 	.word	0x00003750


	//   ....[64]....
        /*0558*/ 	.word	0x00003790


	//   ....[65]....
        /*055c*/ 	.word	0x000037c0


	//   ....[66]....
        /*0560*/ 	.word	0x00003800


	//   ....[67]....
        /*0564*/ 	.word	0x00003820


	//   ....[68]....
        /*0568*/ 	.word	0x00003840


	//   ....[69]....
        /*056c*/ 	.word	0x00003940


	//   ....[70]....
        /*0570*/ 	.word	0x00003970


	//   ....[71]....
        /*0574*/ 	.word	0x00003980


	//   ....[72]....
        /*0578*/ 	.word	0x000039a0


	//   ....[73]....
        /*057c*/ 	.word	0x000039e0


	//   ....[74]....
        /*0580*/ 	.word	0x00003a10


	//   ....[75]....
        /*0584*/ 	.word	0x00003a50


	//   ....[76]....
        /*0588*/ 	.word	0x00003a70


	//   ....[77]....
        /*058c*/ 	.word	0x00003a90


	//   ....[78]....
        /*0590*/ 	.word	0x00003b80


	//   ....[79]....
        /*0594*/ 	.word	0x00003bb0


	//   ....[80]....
        /*0598*/ 	.word	0x00003bc0


	//   ....[81]....
        /*059c*/ 	.word	0x00003bf0


	//   ....[82]....
        /*05a0*/ 	.word	0x00003c10


	//   ....[83]....
        /*05a4*/ 	.word	0x00003c60


	//   ....[84]....
        /*05a8*/ 	.word	0x00003c80


	//   ....[85]....
        /*05ac*/ 	.word	0x00003cc0


	//   ....[86]....
        /*05b0*/ 	.word	0x00003ce0


	//   ....[87]....
        /*05b4*/ 	.word	0x00003de0


	//   ....[88]....
        /*05b8*/ 	.word	0x00003e30


	//   ....[89]....
        /*05bc*/ 	.word	0x00003e40


	//   ....[90]....
        /*05c0*/ 	.word	0x00003e90


	//   ....[91]....
        /*05c4*/ 	.word	0x00003ec0


	//   ....[92]....
        /*05c8*/ 	.word	0x00003ef0


	//   ....[93]....
        /*05cc*/ 	.word	0x00003f20


	//   ....[94]....
        /*05d0*/ 	.word	0x00003f50


	//   ....[95]....
        /*05d4*/ 	.word	0x00003f80


	//   ....[96]....
        /*05d8*/ 	.word	0x00004040


	//   ....[97]....
        /*05dc*/ 	.word	0x00004060


	//   ....[98]....
        /*05e0*/ 	.word	0x00004070


	//   ....[99]....
        /*05e4*/ 	.word	0x000040c0


	//   ....[100]....
        /*05e8*/ 	.word	0x000040f0


	//   ....[101]....
        /*05ec*/ 	.word	0x00004120


	//   ....[102]....
        /*05f0*/ 	.word	0x00004150


	//   ....[103]....
        /*05f4*/ 	.word	0x00004180


	//   ....[104]....
        /*05f8*/ 	.word	0x000041b0


	//   ....[105]....
        /*05fc*/ 	.word	0x000042d0


	//   ....[106]....
        /*0600*/ 	.word	0x000042e0


	//   ....[107]....
        /*0604*/ 	.word	0x000042f0


	//   ....[108]....
        /*0608*/ 	.word	0x00004350


	//   ....[109]....
        /*060c*/ 	.word	0x00004380


	//   ....[110]....
        /*0610*/ 	.word	0x000043b0


	//   ....[111]....
        /*0614*/ 	.word	0x000043e0


	//   ....[112]....
        /*0618*/ 	.word	0x00004410


	//   ....[113]....
        /*061c*/ 	.word	0x00004440


	//   ....[114]....
        /*0620*/ 	.word	0x00004530


	//   ....[115]....
        /*0624*/ 	.word	0x00004570


	//   ....[116]....
        /*0628*/ 	.word	0x00004580


	//   ....[117]....
        /*062c*/ 	.word	0x000045d0


	//   ....[118]....
        /*0630*/ 	.word	0x00004600


	//   ....[119]....
        /*0634*/ 	.word	0x00004630


	//   ....[120]....
        /*0638*/ 	.word	0x00004660


	//   ....[121]....
        /*063c*/ 	.word	0x00004690


	//   ....[122]....
        /*0640*/ 	.word	0x000046c0


	//   ....[123]....
        /*0644*/ 	.word	0x000047b0


	//   ....[124]....
        /*0648*/ 	.word	0x00004800


	//   ....[125]....
        /*064c*/ 	.word	0x00004810


	//   ....[126]....
        /*0650*/ 	.word	0x00004860


	//   ....[127]....
        /*0654*/ 	.word	0x00004890


	//   ....[128]....
        /*0658*/ 	.word	0x000048a0


	//   ....[129]....
        /*065c*/ 	.word	0x000048e0


	//   ....[130]....
        /*0660*/ 	.word	0x00004910


	//   ....[131]....
        /*0664*/ 	.word	0x00004940


	//   ....[132]....
        /*0668*/ 	.word	0x00004a30


	//   ....[133]....
        /*066c*/ 	.word	0x00004a90


	//   ....[134]....
        /*0670*/ 	.word	0x00004aa0


	//   ....[135]....
        /*0674*/ 	.word	0x00004af0


	//   ....[136]....
        /*0678*/ 	.word	0x00004b20


	//   ....[137]....
        /*067c*/ 	.word	0x00004b30


	//   ....[138]....
        /*0680*/ 	.word	0x00004b70


	//   ....[139]....
        /*0684*/ 	.word	0x00004ba0


	//   ....[140]....
        /*0688*/ 	.word	0x00004bd0


	//   ....[141]....
        /*068c*/ 	.word	0x00004cb0


	//   ....[142]....
        /*0690*/ 	.word	0x00004d10


	//   ....[143]....
        /*0694*/ 	.word	0x00004d20


	//   ....[144]....
        /*0698*/ 	.word	0x00004d70


	//   ....[145]....
        /*069c*/ 	.word	0x00004da0


	//   ....[146]....
        /*06a0*/ 	.word	0x00004db0


	//   ....[147]....
        /*06a4*/ 	.word	0x00004df0


	//   ....[148]....
        /*06a8*/ 	.word	0x00004e20


	//   ....[149]....
        /*06ac*/ 	.word	0x00004e50


	//   ....[150]....
        /*06b0*/ 	.word	0x00004f30


	//   ....[151]....
        /*06b4*/ 	.word	0x00004f90


	//   ....[152]....
        /*06b8*/ 	.word	0x00004fa0


	//   ....[153]....
        /*06bc*/ 	.word	0x00004ff0


	//   ....[154]....
        /*06c0*/ 	.word	0x00005020


	//   ....[155]....
        /*06c4*/ 	.word	0x00005050


	//   ....[156]....
        /*06c8*/ 	.word	0x00005080


	//   ....[157]....
        /*06cc*/ 	.word	0x000050b0


	//   ....[158]....
        /*06d0*/ 	.word	0x000050e0


	//   ....[159]....
        /*06d4*/ 	.word	0x000051b0


	//   ....[160]....
        /*06d8*/ 	.word	0x00005200


	//   ....[161]....
        /*06dc*/ 	.word	0x00005210


	//   ....[162]....
        /*06e0*/ 	.word	0x00005260


	//   ....[163]....
        /*06e4*/ 	.word	0x00005290


	//   ....[164]....
        /*06e8*/ 	.word	0x000052a0


	//   ....[165]....
        /*06ec*/ 	.word	0x000052e0


	//   ....[166]....
        /*06f0*/ 	.word	0x00005310


	//   ....[167]....
        /*06f4*/ 	.word	0x00005340


	//   ....[168]....
        /*06f8*/ 	.word	0x00005420


	//   ....[169]....
        /*06fc*/ 	.word	0x00005440


	//   ....[170]....
        /*0700*/ 	.word	0x00005450


	//   ....[171]....
        /*0704*/ 	.word	0x00005480


	//   ....[172]....
        /*0708*/ 	.word	0x000054a0


	//   ....[173]....
        /*070c*/ 	.word	0x000054f0


	//   ....[174]....
        /*0710*/ 	.word	0x00005520


	//   ....[175]....
        /*0714*/ 	.word	0x00005560


	//   ....[176]....
        /*0718*/ 	.word	0x00005590


	//   ....[177]....
        /*071c*/ 	.word	0x00005650


	//   ....[178]....
        /*0720*/ 	.word	0x00005b80


	//   ....[179]....
        /*0724*/ 	.word	0x00005ee0


	//   ....[180]....
        /*0728*/ 	.word	0x00005fa0


	//   ....[181]....
        /*072c*/ 	.word	0x00006060


	//   ....[182]....
        /*0730*/ 	.word	0x00006120


	//   ....[183]....
        /*0734*/ 	.word	0x000061e0


	//   ....[184]....
        /*0738*/ 	.word	0x000062a0


	//   ....[185]....
        /*073c*/ 	.word	0x00006360


	//   ....[186]....
        /*0740*/ 	.word	0x00006420


	//   ....[187]....
        /*0744*/ 	.word	0x000064e0


	//   ....[188]....
        /*0748*/ 	.word	0x000065a0


	//   ....[189]....
        /*074c*/ 	.word	0x00006660


	//   ....[190]....
        /*0750*/ 	.word	0x00006720


	//   ....[191]....
        /*0754*/ 	.word	0x000067e0


	//   ....[192]....
        /*0758*/ 	.word	0x000068a0


	//   ....[193]....
        /*075c*/ 	.word	0x00006960


	//   ....[194]....
        /*0760*/ 	.word	0x00006a20


	//   ....[195]....
        /*0764*/ 	.word	0x00006ae0


	//   ....[196]....
        /*0768*/ 	.word	0x00006ba0


	//   ....[197]....
        /*076c*/ 	.word	0x00006c60


	//   ....[198]....
        /*0770*/ 	.word	0x00006e80


	//   ....[199]....
        /*0774*/ 	.word	0x00006fb0


	//   ....[200]....
        /*0778*/ 	.word	0x000070e0


	//   ....[201]....
        /*077c*/ 	.word	0x00007210


	//   ....[202]....
        /*0780*/ 	.word	0x00007340


	//   ....[203]....
        /*0784*/ 	.word	0x00007470


	//   ....[204]....
        /*0788*/ 	.word	0x000075a0


	//   ....[205]....
        /*078c*/ 	.word	0x000076d0


	//   ....[206]....
        /*0790*/ 	.word	0x00007800


	//   ....[207]....
        /*0794*/ 	.word	0x00007930


	//   ....[208]....
        /*0798*/ 	.word	0x00007a60


	//   ....[209]....
        /*079c*/ 	.word	0x00007b80


	//   ....[210]....
        /*07a0*/ 	.word	0x00007c90


	//   ....[211]....
        /*07a4*/ 	.word	0x00007da0


	//   ....[212]....
        /*07a8*/ 	.word	0x00007eb0


	//   ....[213]....
        /*07ac*/ 	.word	0x00007fc0


	//   ....[214]....
        /*07b0*/ 	.word	0x000080d0


	//   ....[215]....
        /*07b4*/ 	.word	0x000081e0


	//   ....[216]....
        /*07b8*/ 	.word	0x000082e0


	//   ....[217]....
        /*07bc*/ 	.word	0x00008350


	//   ....[218]....
        /*07c0*/ 	.word	0x000083c0


	//   ....[219]....
        /*07c4*/ 	.word	0x00008430


	//   ....[220]....
        /*07c8*/ 	.word	0x000084a0


	//   ....[221]....
        /*07cc*/ 	.word	0x00008510


	//----- nvinfo : EIATTR_VRC_CTA_INIT_COUNT
	.align		4
.L_176:
        /*07d0*/ 	.byte	0x02, 0x4a
	.zero		1
	.zero		1


	//----- nvinfo : EIATTR_EXIT_INSTR_OFFSETS
	.align		4
        /*07d4*/ 	.byte	0x04, 0x1c
        /*07d6*/ 	.short	(.L_178 - .L_177)


	//   ....[0]....
.L_177:
        /*07d8*/ 	.word	0x00001d40


	//   ....[1]....
        /*07dc*/ 	.word	0x00002160


	//   ....[2]....
        /*07e0*/ 	.word	0x00002180


	//   ....[3]....
        /*07e4*/ 	.word	0x00006c70


	//   ....[4]....
        /*07e8*/ 	.word	0x000082f0


	//----- nvinfo : EIATTR_MAX_THREADS
	.align		4
.L_178:
        /*07ec*/ 	.byte	0x04, 0x05
        /*07ee*/ 	.short	(.L_180 - .L_179)
.L_179:
        /*07f0*/ 	.word	0x00000180
        /*07f4*/ 	.word	0x00000001
        /*07f8*/ 	.word	0x00000001


	//----- nvinfo : EIATTR_CRS_STACK_SIZE
	.align		4
.L_180:
        /*07fc*/ 	.byte	0x04, 0x1e
        /*07fe*/ 	.short	(.L_182 - .L_181)
.L_181:
        /*0800*/ 	.word	0x00000000


	//----- nvinfo : EIATTR_CBANK_PARAM_SIZE
	.align		4
.L_182:
        /*0804*/ 	.byte	0x03, 0x19
        /*0806*/ 	.short	0x004d


	//----- nvinfo : EIATTR_PARAM_CBANK
	.align		4
        /*0808*/ 	.byte	0x04, 0x0a
        /*080a*/ 	.short	(.L_184 - .L_183)
	.align		4
.L_183:
        /*080c*/ 	.word	index@(.nv.constant0._ZN3cub18CUB_300001_SM_10006detail10radix_sort29DeviceRadixSortOnesweepKernelINS1_5radix10policy_hubIiNS0_8NullTypeEyE10Policy1000ELNS0_9SortOrderE0EiS6_yiiNS1_21identity_decomposer_tEEEvPT5_SC_PT3_PKSD_PT1_PKSH_PT2_PKSL_T4_iiT6_)
        /*0810*/ 	.short	0x0380
        /*0812*/ 	.short	0x004d


	//----- nvinfo : EIATTR_SW_WAR
	.align		4
.L_184:
        /*0814*/ 	.byte	0x04, 0x36
        /*0816*/ 	.short	(.L_186 - .L_185)
.L_185:
        /*0818*/ 	.word	0x00000008
.L_186:


//--------------------- .nv.info._ZN3cub18CUB_300001_SM_10006detail10radix_sort33DeviceRadixSortExclusiveSumKernelINS1_5radix10policy_hubIiNS0_8NullTypeEyE10Policy1000EyEEvPT0_ --------------------------
	.section	.nv.info._ZN3cub18CUB_300001_SM_10006detail10radix_sort33DeviceRadixSortExclusiveSumKernelINS1_5radix10policy_hubIiNS0_8NullTypeEyE10Policy1000EyEEvPT0_,"",@"SHT_CUDA_INFO"
	.sectionflags	@""
	.align	4


	//----- nvinfo : EIATTR_CUDA_API_VERSION
	.align		4
        /*0000*/ 	.byte	0x04, 0x37
        /*0002*/ 	.short	(.L_188 - .L_187)
.L_187:
        /*0004*/ 	.word	0x00000082


	//----- nvinfo : EIATTR_KPARAM_INFO
	.align		4
.L_188:
        /*0008*/ 	.byte	0x04, 0x17
        /*000a*/ 	.short	(.L_190 - .L_189)
.L_189:
        /*000c*/ 	.word	0x00000000
        /*0010*/ 	.short	0x0000
        /*0012*/ 	.short	0x0000
        /*0014*/ 	.byte	0x00, 0xf5, 0x21, 0x00


	//----- nvinfo : EIATTR_SPARSE_MMA_MASK
	.align		4
.L_190:
        /*0018*/ 	.byte	0x03, 0x50
        /*001a*/ 	.short	0x0000


	//----- nvinfo : EIATTR_MAXREG_COUNT
	.align		4
        /*001c*/ 	.byte	0x03, 0x1b
        /*001e*/ 	.short	0x00ff


	//----- nvinfo : EIATTR_NUM_BARRIERS
	.align		4
        /*0020*/ 	.byte	0x02, 0x4c
        /*0022*/ 	.byte	0x01
	.zero		1


	//----- nvinfo : EIATTR_MERCURY_ISA_VERSION
	.align		4
        /*0024*/ 	.byte	0x03, 0x5f
        /*0026*/ 	.short	0x0101


	//----- nvinfo : EIATTR_COOP_GROUP_MASK_REGIDS
	.align		4
        /*0028*/ 	.byte	0x04, 0x29
        /*002a*/ 	.short	(.L_192 - .L_191)


	//   ....[0]....
.L_191:
        /*002c*/ 	.word	0xffffffff


	//   ....[1]....
        /*0030*/ 	.word	0xffffffff


	//   ....[2]....
        /*0034*/ 	.word	0xffffffff


	//   ....[3]....
        /*0038*/ 	.word	0xffffffff


	//   ....[4]....
        /*003c*/ 	.word	0xffffffff


	//   ....[5]....
        /*0040*/ 	.word	0xffffffff


	//   ....[6]....
        /*0044*/ 	.word	0xffffffff


	//   ....[7]....
        /*0048*/ 	.word	0xffffffff


	//   ....[8]....
        /*004c*/ 	.word	0xffffffff


	//   ....[9]....
        /*0050*/ 	.word	0xffffffff


	//   ....[10]....
        /*0054*/ 	.word	0x05000015


	//   ....[11]....
        /*0058*/ 	.word	0x05000015


	//   ....[12]....
        /*005c*/ 	.word	0x05000015


	//   ....[13]....
        /*0060*/ 	.word	0x05000015


	//   ....[14]....
        /*0064*/ 	.word	0x05000015


	//   ....[15]....
        /*0068*/ 	.word	0x05000015


	//   ....[16]....
        /*006c*/ 	.word	0x05000015


	//   ....[17]....
        /*0070*/ 	.word	0x05000015


	//   ....[18]....
        /*0074*/ 	.word	0x05000015


	//   ....[19]....
        /*0078*/ 	.word	0x05000015


	//----- nvinfo : EIATTR_COOP_GROUP_INSTR_OFFSETS
	.align		4
.L_192:
        /*007c*/ 	.byte	0x04, 0x28
        /*007e*/ 	.short	(.L_194 - .L_193)


	//   ....[0]....
.L_193:
        /*0080*/ 	.word	0x00000250


	//   ....[1]....
        /*0084*/ 	.word	0x00000260


	//   ....[2]....
        /*0088*/ 	.word	0x000002a0


	//   ....[3]....
        /*008c*/ 	.word	0x000002c0


	//   ....[4]....
        /*0090*/ 	.word	0x00000310


	//   ....[5]....
        /*0094*/ 	.word	0x00000320


	//   ....[6]....
        /*0098*/ 	.word	0x00000360


	//   ....[7]....
        /*009c*/ 	.word	0x00000380


	//   ....[8]....
        /*00a0*/ 	.word	0x000003d0


	//   ....[9]....
        /*00a4*/ 	.word	0x000003e0


	//   ....[10]....
        /*00a8*/ 	.word	0x00000660


	//   ....[11]....
        /*00ac*/ 	.word	0x000006b0


	//   ....[12]....
        /*00b0*/ 	.word	0x00000740


	//   ....[13]....
        /*00b4*/ 	.word	0x00000790


	//   ....[14]....
        /*00b8*/ 	.word	0x00000820


	//   ....[15]....
        /*00bc*/ 	.word	0x00000870


	//   ....[16]....
        /*00c0*/ 	.word	0x00000900


	//   ....[17]....
        /*00c4*/ 	.word	0x00000950


	//   ....[18]....
        /*00c8*/ 	.word	0x000009e0


	//   ....[19]....
        /*00cc*/ 	.word	0x00000a30


	//----- nvinfo : EIATTR_VRC_CTA_INIT_COUNT
	.align		4
.L_194:
        /*00d0*/ 	.byte	0x02, 0x4a
	.zero		1
	.zero		1


	//----- nvinfo : EIATTR_EXIT_INSTR_OFFSETS
	.align		4
        /*00d4*/ 	.byte	0x04, 0x1c
        /*00d6*/ 	.short	(.L_196 - .L_195)


	//   ....[0]....
.L_195:
        /*00d8*/ 	.word	0x000005d0


	//   ....[1]....
        /*00dc*/ 	.word	0x00000600


	//----- nvinfo : EIATTR_CRS_STACK_SIZE
	.align		4
.L_196:
        /*00e0*/ 	.byte	0x04, 0x1e
        /*00e2*/ 	.short	(.L_198 - .L_197)
.L_197:
        /*00e4*/ 	.word	0x00000000


	//----- nvinfo : EIATTR_CBANK_PARAM_SIZE
	.align		4
.L_198:
        /*00e8*/ 	.byte	0x03, 0x19
        /*00ea*/ 	.short	0x0008


	//----- nvinfo : EIATTR_PARAM_CBANK
	.align		4
        /*00ec*/ 	.byte	0x04, 0x0a
        /*00ee*/ 	.short	(.L_200 - .L_199)
	.align		4
.L_199:
        /*00f0*/ 	.word	index@(.nv.constant0._ZN3cub18CUB_300001_SM_10006detail10radix_sort33DeviceRadixSortExclusiveSumKernelINS1_5radix10policy_hubIiNS0_8NullTypeEyE10Policy1000EyEEvPT0_)
        /*00f4*/ 	.short	0x0380
        /*00f6*/ 	.short	0x0008


	//----- nvinfo : EIATTR_SW_WAR
	.align		4
.L_200:
        /*00f8*/ 	.byte	0x04, 0x36
        /*00fa*/ 	.short	(.L_202 - .L_201)
.L_201:
        /*00fc*/ 	.word	0x00000008
.L_202:


//--------------------- .nv.info._ZN3cub18CUB_300001_SM_10006detail10radix_sort30DeviceRadixSortHistogramKernelINS1_5radix10policy_hubIiNS0_8NullTypeEyE10Policy1000ELNS0_9SortOrderE0EiyNS1_21identity_decomposer_tEEEvPT2_PKT1_SB_iiT3_ --------------------------
	.section	.nv.info._ZN3cub18CUB_300001_SM_10006detail10radix_sort30DeviceRadixSortHistogramKernelINS1_5radix10policy_hubIiNS0_8NullTypeEyE10Policy1000ELNS0_9SortOrderE0EiyNS1_21identity_decomposer_tEEEvPT2_PKT1_SB_iiT3_,"",@"SHT_CUDA_INFO"
	.sectionflags	@""
	.align	4


	//----- nvinfo : EIATTR_CUDA_API_VERSION
	.align		4
        /*0000*/ 	.byte	0x04, 0x37
        /*0002*/ 	.short	(.L_204 - .L_203)
.L_203:
        /*0004*/ 	.word	0x00000082


	//----- nvinfo : EIATTR_KPARAM_INFO
	.align		4
.L_204:
        /*0008*/ 	.byte	0x04, 0x17
        /*000a*/ 	.short	(.L_206 - .L_205)
.L_205:
        /*000c*/ 	.word	0x00000000
        /*0010*/ 	.short	0x0005
        /*0012*/ 	.short	0x0020
        /*0014*/ 	.byte	0x00, 0xf0, 0x05, 0x00


	//----- nvinfo : EIATTR_KPARAM_INFO
	.align		4
.L_206:
        /*0018*/ 	.byte	0x04, 0x17
        /*001a*/ 	.short	(.L_208 - .L_207)
.L_207:
        /*001c*/ 	.word	0x00000000
        /*0020*/ 	.short	0x0004
        /*0022*/ 	.short	0x001c
        /*0024*/ 	.byte	0x00, 0xf0, 0x11, 0x00


	//----- nvinfo : EIATTR_KPARAM_INFO
	.align		4
.L_208:
        /*0028*/ 	.byte	0x04, 0x17
        /*002a*/ 	.short	(.L_210 - .L_209)
.L_209:
        /*002c*/ 	.word	0x00000000
        /*0030*/ 	.short	0x0003
        /*0032*/ 	.short	0x0018
        /*0034*/ 	.byte	0x00, 0xf0, 0x11, 0x00


	//----- nvinfo : EIATTR_KPARAM_INFO
	.align		4
.L_210:
        /*0038*/ 	.byte	0x04, 0x17
        /*003a*/ 	.short	(.L_212 - .L_211)
.L_211:
        /*003c*/ 	.word	0x00000000
        /*0040*/ 	.short	0x0002
        /*0042*/ 	.short	0x0010
        /*0044*/ 	.byte	0x00, 0xf0, 0x21, 0x00


	//----- nvinfo : EIATTR_KPARAM_INFO
	.align		4
.L_212:
        /*0048*/ 	.byte	0x04, 0x17
        /*004a*/ 	.short	(.L_214 - .L_213)
.L_213:
        /*004c*/ 	.word	0x00000000
        /*0050*/ 	.short	0x0001
        /*0052*/ 	.short	0x0008
        /*0054*/ 	.byte	0x00, 0xf5, 0x21, 0x00


	//----- nvinfo : EIATTR_KPARAM_INFO
	.align		4
.L_214:
        /*0058*/ 	.byte	0x04, 0x17
        /*005a*/ 	.short	(.L_216 - .L_215)
.L_215:
        /*005c*/ 	.word	0x00000000
        /*0060*/ 	.short	0x0000
        /*0062*/ 	.short	0x0000
        /*0064*/ 	.byte	0x00, 0xf5, 0x21, 0x00


	//----- nvinfo : EIATTR_SPARSE_MMA_MASK
	.align		4
.L_216:
        /*0068*/ 	.byte	0x03, 0x50
        /*006a*/ 	.short	0x0000


	//----- nvinfo : EIATTR_MAXREG_COUNT
	.align		4
        /*006c*/ 	.byte	0x03, 0x1b
        /*006e*/ 	.short	0x00ff


	//----- nvinfo : EIATTR_NUM_BARRIERS
	.align		4
        /*0070*/ 	.byte	0x02, 0x4c
        /*0072*/ 	.byte	0x01
	.zero		1


	//----- nvinfo : EIATTR_MERCURY_ISA_VERSION
	.align		4
        /*0074*/ 	.byte	0x03, 0x5f
        /*0076*/ 	.short	0x0101


	//----- nvinfo : EIATTR_VRC_CTA_INIT_COUNT
	.align		4
        /*0078*/ 	.byte	0x02, 0x4a
	.zero		1
	.zero		1


	//----- nvinfo : EIATTR_EXIT_INSTR_OFFSETS
	.align		4
        /*007c*/ 	.byte	0x04, 0x1c
        /*007e*/ 	.short	(.L_218 - .L_217)


	//   ....[0]....
.L_217:
        /*0080*/ 	.word	0x00000040


	//   ....[1]....
        /*0084*/ 	.word	0x00002ee0


	//----- nvinfo : EIATTR_MAX_THREADS
	.align		4
.L_218:
        /*0088*/ 	.byte	0x04, 0x05
        /*008a*/ 	.short	(.L_220 - .L_219)
.L_219:
        /*008c*/ 	.word	0x00000080
        /*0090*/ 	.word	0x00000001
        /*0094*/ 	.word	0x00000001


	//----- nvinfo : EIATTR_CRS_STACK_SIZE
	.align		4
.L_220:
        /*0098*/ 	.byte	0x04, 0x1e
        /*009a*/ 	.short	(.L_222 - .L_221)
.L_221:
        /*009c*/ 	.word	0x00000000


	//----- nvinfo : EIATTR_CBANK_PARAM_SIZE
	.align		4
.L_222:
        /*00a0*/ 	.byte	0x03, 0x19
        /*00a2*/ 	.short	0x0021


	//----- nvinfo : EIATTR_PARAM_CBANK
	.align		4
        /*00a4*/ 	.byte	0x04, 0x0a
        /*00a6*/ 	.short	(.L_224 - .L_223)
	.align		4
.L_223:
        /*00a8*/ 	.word	index@(.nv.constant0._ZN3cub18CUB_300001_SM_10006detail10radix_sort30DeviceRadixSortHistogramKernelINS1_5radix10policy_hubIiNS0_8NullTypeEyE10Policy1000ELNS0_9SortOrderE0EiyNS1_21identity_decomposer_tEEEvPT2_PKT1_SB_iiT3_)
        /*00ac*/ 	.short	0x0380
        /*00ae*/ 	.short	0x0021


	//----- nvinfo : EIATTR_SW_WAR
	.align		4
.L_224:
        /*00b0*/ 	.byte	0x04, 0x36
        /*00b2*/ 	.short	(.L_226 - .L_225)
.L_225:
        /*00b4*/ 	.word	0x00000008
.L_226:


//--------------------- .nv.info._ZN3cub18CUB_300001_SM_10006detail10radix_sort31DeviceRadixSortSingleTileKernelINS1_5radix10policy_hubIiNS0_8NullTypeEyE10Policy1000ELNS0_9SortOrderE0EiS6_yNS1_21identity_decomposer_tEEEvPKT1_PSB_PKT2_PSF_T3_iiT4_ --------------------------
	.section	.nv.info._ZN3cub18CUB_300001_SM_10006detail10radix_sort31DeviceRadixSortSingleTileKernelINS1_5radix10policy_hubIiNS0_8NullTypeEyE10Policy1000ELNS0_9SortOrderE0EiS6_yNS1_21identity_decomposer_tEEEvPKT1_PSB_PKT2_PSF_T3_iiT4_,"",@"SHT_CUDA_INFO"
	.sectionflags	@""
	.align	4


	//----- nvinfo : EIATTR_CUDA_API_VERSION
	.align		4
        /*0000*/ 	.byte	0x04, 0x37
        /*0002*/ 	.short	(.L_228 - .L_227)
.L_227:
        /*0004*/ 	.word	0x00000082


	//----- nvinfo : EIATTR_KPARAM_INFO
	.align		4
.L_228:
        /*0008*/ 	.byte	0x04, 0x17
        /*000a*/ 	.short	(.L_230 - .L_229)
.L_229:
        /*000c*/ 	.word	0x00000000
        /*0010*/ 	.short	0x0007
        /*0012*/ 	.short	0x0030
        /*0014*/ 	.byte	0x00, 0xf0, 0x05, 0x00


	//----- nvinfo : EIATTR_KPARAM_INFO
	.align		4
.L_230:
        /*0018*/ 	.byte	0x04, 0x17
        /*001a*/ 	.short	(.L_232 - .L_231)
.L_231:
        /*001c*/ 	.word	0x00000000
        /*0020*/ 	.short	0x0006
        /*0022*/ 	.short	0x002c
        /*0024*/ 	.byte	0x00, 0xf0, 0x11, 0x00


	//----- nvinfo : EIATTR_KPARAM_INFO
	.align		4
.L_232:
        /*0028*/ 	.byte	0x04, 0x17
        /*002a*/ 	.short	(.L_234 - .L_233)
.L_233:
        /*002c*/ 	.word	0x00000000
        /*0030*/ 	.short	0x0005
        /*0032*/ 	.short	0x0028
        /*0034*/ 	.byte	0x00, 0xf0, 0x11, 0x00


	//----- nvinfo : EIATTR_KPARAM_INFO
	.align		4
.L_234:
        /*0038*/ 	.byte	0x04, 0x17
        /*003a*/ 	.short	(.L_236 - .L_235)
.L_235:
        /*003c*/ 	.word	0x00000000
        /*0040*/ 	.short	0x0004
        /*0042*/ 	.short	0x0020
        /*0044*/ 	.byte	0x00, 0xf0, 0x21, 0x00


	//----- nvinfo : EIATTR_KPARAM_INFO
	.align		4
.L_236:
        /*0048*/ 	.byte	0x04, 0x17
        /*004a*/ 	.short	(.L_238 - .L_237)
.L_237:
        /*004c*/ 	.word	0x00000000
        /*0050*/ 	.short	0x0003
        /*0052*/ 	.short	0x0018
        /*0054*/ 	.byte	0x00, 0xf5, 0x21, 0x00


	//----- nvinfo : EIATTR_KPARAM_INFO
	.align		4
.L_238:
        /*0058*/ 	.byte	0x04, 0x17
        /*005a*/ 	.short	(.L_240 - .L_239)
.L_239:
        /*005c*/ 	.word	0x00000000
        /*0060*/ 	.short	0x0002
        /*0062*/ 	.short	0x0010
        /*0064*/ 	.byte	0x00, 0xf5, 0x21, 0x00


	//----- nvinfo : EIATTR_KPARAM_INFO
	.align		4
.L_240:
        /*0068*/ 	.byte	0x04, 0x17
        /*006a*/ 	.short	(.L_242 - .L_241)
.L_241:
        /*006c*/ 	.word	0x00000000
        /*0070*/ 	.short	0x0001
        /*0072*/ 	.short	0x0008
        /*0074*/ 	.byte	0x00, 0xf5, 0x21, 0x00


	//----- nvinfo : EIATTR_KPARAM_INFO
	.align		4
.L_242:
        /*0078*/ 	.byte	0x04, 0x17
        /*007a*/ 	.short	(.L_244 - .L_243)
.L_243:
        /*007c*/ 	.word	0x00000000
        /*0080*/ 	.short	0x0000
        /*0082*/ 	.short	0x0000
        /*0084*/ 	.byte	0x00, 0xf5, 0x21, 0x00


	//----- nvinfo : EIATTR_SPARSE_MMA_MASK
	.align		4
.L_244:
        /*0088*/ 	.byte	0x03, 0x50
        /*008a*/ 	.short	0x0000


	//----- nvinfo : EIATTR_MAXREG_COUNT
	.align		4
        /*008c*/ 	.byte	0x03, 0x1b
        /*008e*/ 	.short	0x00ff


	//----- nvinfo : EIATTR_NUM_BARRIERS
	.align		4
        /*0090*/ 	.byte	0x02, 0x4c
        /*0092*/ 	.byte	0x01
	.zero		1


	//----- nvinfo : EIATTR_MERCURY_ISA_VERSION
	.align		4
        /*0094*/ 	.byte	0x03, 0x5f
        /*0096*/ 	.short	0x0101


	//----- nvinfo : EIATTR_COOP_GROUP_MASK_REGIDS
	.align		4
        /*0098*/ 	.byte	0x04, 0x29
        /*009a*/ 	.short	(.L_246 - .L_245)


	//   ....[0]....
.L_245:
        /*009c*/ 	.word	0xffffffff


	//   ....[1]....
        /*00a0*/ 	.word	0xffffffff


	//   ....[2]....
        /*00a4*/ 	.word	0xffffffff


	//   ....[3]....
        /*00a8*/ 	.word	0xffffffff


	//   ....[4]....
        /*00ac*/ 	.word	0xffffffff


	//----- nvinfo : EIATTR_COOP_GROUP_INSTR_OFFSETS
	.align		4
.L_246:
        /*00b0*/ 	.byte	0x04, 0x28
        /*00b2*/ 	.short	(.L_248 - .L_247)


	//   ....[0]....
.L_247:
        /*00b4*/ 	.word	0x000019f0


	//   ....[1]....
        /*00b8*/ 	.word	0x00001a10


	//   ....[2]....
        /*00bc*/ 	.word	0x00001a30


	//   ....[3]....
        /*00c0*/ 	.word	0x00001a50


	//   ....[4]....
        /*00c4*/ 	.word	0x00001a70


	//----- nvinfo : EIATTR_VRC_CTA_INIT_COUNT
	.align		4
.L_248:
        /*00c8*/ 	.byte	0x02, 0x4a
	.zero		1
	.zero		1


	//----- nvinfo : EIATTR_EXIT_INSTR_OFFSETS
	.align		4
        /*00cc*/ 	.byte	0x04, 0x1c
        /*00ce*/ 	.short	(.L_250 - .L_249)


	//   ....[0]....
.L_249:
        /*00d0*/ 	.word	0x000030e0


	//   ....[1]....
        /*00d4*/ 	.word	0x00003120


	//----- nvinfo : EIATTR_MAX_THREADS
	.align		4
.L_250:
        /*00d8*/ 	.byte	0x04, 0x05
        /*00da*/ 	.short	(.L_252 - .L_251)
.L_251:
        /*00dc*/ 	.word	0x00000100
        /*00e0*/ 	.word	0x00000001
        /*00e4*/ 	.word	0x00000001


	//----- nvinfo : EIATTR_CBANK_PARAM_SIZE
	.align		4
.L_252:
        /*00e8*/ 	.byte	0x03, 0x19
        /*00ea*/ 	.short	0x0031


	//----- nvinfo : EIATTR_PARAM_CBANK
	.align		4
        /*00ec*/ 	.byte	0x04, 0x0a
        /*00ee*/ 	.short	(.L_254 - .L_253)
	.align		4
.L_253:
        /*00f0*/ 	.word	index@(.nv.constant0._ZN3cub18CUB_300001_SM_10006detail10radix_sort31DeviceRadixSortSingleTileKernelINS1_5radix10policy_hubIiNS0_8NullTypeEyE10Policy1000ELNS0_9SortOrderE0EiS6_yNS1_21identity_decomposer_tEEEvPKT1_PSB_PKT2_PSF_T3_iiT4_)
        /*00f4*/ 	.short	0x0380
        /*00f6*/ 	.short	0x0031


	//----- nvinfo : EIATTR_SW_WAR
	.align		4
.L_254:
        /*00f8*/ 	.byte	0x04, 0x36
        /*00fa*/ 	.short	(.L_256 - .L_255)
.L_255:
        /*00fc*/ 	.word	0x00000008
.L_256:


//--------------------- .nv.info._ZN3cub18CUB_300001_SM_10006detail6select23DeviceSelectSweepKernelINS2_10policy_hubIiNS0_8NullTypeEiLb0ELNS0_10SelectImplE0EE10Policy1000EN6thrust24THRUST_300001_SM_1000_NS6detail15normal_iteratorINSA_10device_ptrIiEEEEPS5_SF_PlNS0_13ScanTileStateIiLb1EEE16isNotZeroFunctorS5_iNS2_19streaming_context_tIlLb1EEELS6_0EEEvT0_T1_T2_T3_T4_T5_T6_T7_iT8_NS1_7vsmem_tE --------------------------
	.section	.nv.info._ZN3cub18CUB_300001_SM_10006detail6select23DeviceSelectSweepKernelINS2_10policy_hubIiNS0_8NullTypeEiLb0ELNS0_10SelectImplE0EE10Policy1000EN6thrust24THRUST_300001_SM_1000_NS6detail15normal_iteratorINSA_10device_ptrIiEEEEPS5_SF_PlNS0_13ScanTileStateIiLb1EEE16isNotZeroFunctorS5_iNS2_19streaming_context_tIlLb1EEELS6_0EEEvT0_T1_T2_T3_T4_T5_T6_T7_iT8_NS1_7vsmem_tE,"",@"SHT_CUDA_INFO"
	.sectionflags	@""
	.align	4


	//----- nvinfo : EIATTR_CUDA_API_VERSION
	.align		4
        /*0000*/ 	.byte	0x04, 0x37
        /*0002*/ 	.short	(.L_258 - .L_257)
.L_257:
        /*0004*/ 	.word	0x00000082


	//----- nvinfo : EIATTR_KPARAM_INFO
	.align		4
.L_258:
        /*0008*/ 	.byte	0x04, 0x17
        /*000a*/ 	.short	(.L_260 - .L_259)
.L_259:
        /*000c*/ 	.word	0x00000000
        /*0010*/ 	.short	0x000a
        /*0012*/ 	.short	0x0060
        /*0014*/ 	.byte	0x00, 0xf0, 0x21, 0x00


	//----- nvinfo : EIATTR_KPARAM_INFO
	.align		4
.L_260:
        /*0018*/ 	.byte	0x04, 0x17
        /*001a*/ 	.short	(.L_262 - .L_261)
.L_261:
        /*001c*/ 	.word	0x00000000
        /*0020*/ 	.short	0x0009
        /*0022*/ 	.short	0x0038
        /*0024*/ 	.byte	0x00, 0xf0, 0xa1, 0x00


	//----- nvinfo : EIATTR_KPARAM_INFO
	.align		4
.L_262:
        /*0028*/ 	.byte	0x04, 0x17
        /*002a*/ 	.short	(.L_264 - .L_263)
.L_263:
        /*002c*/ 	.word	0x00000000
        /*0030*/ 	.short	0x0008
        /*0032*/ 	.short	0x0030
        /*0034*/ 	.byte	0x00, 0xf0, 0x11, 0x00


	//----- nvinfo : EIATTR_KPARAM_INFO
	.align		4
.L_264:
        /*0038*/ 	.byte	0x04, 0x17
        /*003a*/ 	.short	(.L_266 - .L_265)
.L_265:
        /*003c*/ 	.word	0x00000000
        /*0040*/ 	.short	0x0007
        /*0042*/ 	.short	0x002c
        /*0044*/ 	.byte	0x00, 0xf0, 0x11, 0x00


	//----- nvinfo : EIATTR_KPARAM_INFO
	.align		4
.L_266:
        /*0048*/ 	.byte	0x04, 0x17
        /*004a*/ 	.short	(.L_268 - .L_267)
.L_267:
        /*004c*/ 	.word	0x00000000
        /*0050*/ 	.short	0x0006
        /*0052*/ 	.short	0x0029
        /*0054*/ 	.byte	0x00, 0xf0, 0x05, 0x00


	//----- nvinfo : EIATTR_KPARAM_INFO
	.align		4
.L_268:
        /*0058*/ 	.byte	0x04, 0x17
        /*005a*/ 	.short	(.L_270 - .L_269)
.L_269:
        /*005c*/ 	.word	0x00000000
        /*0060*/ 	.short	0x0005
        /*0062*/ 	.short	0x0028
        /*0064*/ 	.byte	0x00, 0xf0, 0x05, 0x00


	//----- nvinfo : EIATTR_KPARAM_INFO
	.align		4
.L_270:
        /*0068*/ 	.byte	0x04, 0x17
        /*006a*/ 	.short	(.L_272 - .L_271)
.L_271:
        /*006c*/ 	.word	0x00000000
        /*0070*/ 	.short	0x0004
        /*0072*/ 	.short	0x0020
        /*0074*/ 	.byte	0x00, 0xf0, 0x21, 0x00


	//----- nvinfo : EIATTR_KPARAM_INFO
	.align		4
.L_272:
        /*0078*/ 	.byte	0x04, 0x17
        /*007a*/ 	.short	(.L_274 - .L_273)
.L_273:
        /*007c*/ 	.word	0x00000000
        /*0080*/ 	.short	0x0003
        /*0082*/ 	.short	0x0018
        /*0084*/ 	.byte	0x00, 0xf5, 0x21, 0x00


	//----- nvinfo : EIATTR_KPARAM_INFO
	.align		4
.L_274:
        /*0088*/ 	.byte	0x04, 0x17
        /*008a*/ 	.short	(.L_276 - .L_275)
.L_275:
        /*008c*/ 	.word	0x00000000
        /*0090*/ 	.short	0x0002
        /*0092*/ 	.short	0x0010
        /*0094*/ 	.byte	0x00, 0xf0, 0x21, 0x00


	//----- nvinfo : EIATTR_KPARAM_INFO
	.align		4
.L_276:
        /*0098*/ 	.byte	0x04, 0x17
        /*009a*/ 	.short	(.L_278 - .L_277)
.L_277:
        /*009c*/ 	.word	0x00000000
        /*00a0*/ 	.short	0x0001
        /*00a2*/ 	.short	0x0008
        /*00a4*/ 	.byte	0x00, 0xf5, 0x21, 0x00


	//----- nvinfo : EIATTR_KPARAM_INFO
	.align		4
.L_278:
        /*00a8*/ 	.byte	0x04, 0x17
        /*00aa*/ 	.short	(.L_280 - .L_279)
.L_279:
        /*00ac*/ 	.word	0x00000000
        /*00b0*/ 	.short	0x0000
        /*00b2*/ 	.short	0x0000
        /*00b4*/ 	.byte	0x00, 0xf0, 0x21, 0x00


	//----- nvinfo : EIATTR_SPARSE_MMA_MASK
	.align		4
.L_280:
        /*00b8*/ 	.byte	0x03, 0x50
        /*00ba*/ 	.short	0x0000


	//----- nvinfo : EIATTR_MAXREG_COUNT
	.align		4
        /*00bc*/ 	.byte	0x03, 0x1b
        /*00be*/ 	.short	0x00a8


	//----- nvinfo : EIATTR_NUM_BARRIERS
	.align		4
        /*00c0*/ 	.byte	0x02, 0x4c
        /*00c2*/ 	.byte	0x01
	.zero		1


	//----- nvinfo : EIATTR_MERCURY_ISA_VERSION
	.align		4
        /*00c4*/ 	.byte	0x03, 0x5f
        /*00c6*/ 	.short	0x0101


	//----- nvinfo : EIATTR_UNUSED_LOAD_BYTE_OFFSET
	.align		4
        /*00c8*/ 	.byte	0x04, 0x44
        /*00ca*/ 	.short	(.L_282 - .L_281)


	//   ....[0]....
.L_281:
        /*00cc*/ 	.word	0x00009650
        /*00d0*/ 	.word	0x0000fff0


	//----- nvinfo : EIATTR_COOP_GROUP_MASK_REGIDS
	.align		4
.L_282:
        /*00d4*/ 	.byte	0x04, 0x29
        /*00d6*/ 	.short	(.L_284 - .L_283)


	//   ....[0]....
.L_283:
        /*00d8*/ 	.word	0xffffffff


	//   ....[1]....
        /*00dc*/ 	.word	0xffffffff


	//   ....[2]....
        /*00e0*/ 	.word	0xffffffff


	//   ....[3]....
        /*00e4*/ 	.word	0xffffffff


	//   ....[4]....
        /*00e8*/ 	.word	0xffffffff


	//   ....[5]....
        /*00ec*/ 	.word	0xffffffff


	//   ....[6]....
        /*00f0*/ 	.word	0xffffffff


	//   ....[7]....
        /*00f4*/ 	.word	0xffffffff


	//   ....[8]....
        /*00f8*/ 	.word	0xffffffff


	//   ....[9]....
        /*00fc*/ 	.word	0xffffffff


	//   ....[10]....
        /*0100*/ 	.word	0xffffffff


	//   ....[11]....
        /*0104*/ 	.word	0xffffffff


	//   ....[12]....
        /*0108*/ 	.word	0xffffffff


	//   ....[13]....
        /*010c*/ 	.word	0xffffffff


	//   ....[14]....
        /*0110*/ 	.word	0xffffffff


	//   ....[15]....
        /*0114*/ 	.word	0xffffffff


	//   ....[16]....
        /*0118*/ 	.word	0xffffffff


	//   ....[17]....
        /*011c*/ 	.word	0xffffffff


	//   ....[18]....
        /*0120*/ 	.word	0xffffffff


	//   ....[19]....
        /*0124*/ 	.word	0xffffffff


	//   ....[20]....
        /*0128*/ 	.word	0xffffffff


	//   ....[21]....
        /*012c*/ 	.word	0xffffffff


	//   ....[22]....
        /*0130*/ 	.word	0xffffffff


	//   ....[23]....
        /*0134*/ 	.word	0xffffffff


	//   ....[24]....
        /*0138*/ 	.word	0xffffffff


	//   ....[25]....
        /*013c*/ 	.word	0xffffffff


	//   ....[26]....
        /*0140*/ 	.word	0xffffffff


	//   ....[27]....
        /*0144*/ 	.word	0xffffffff


	//   ....[28]....
        /*0148*/ 	.word	0xffffffff


	//   ....[29]....
        /*014c*/ 	.word	0xffffffff


	//   ....[30]....
        /*0150*/ 	.word	0xffffffff


	//   ....[31]....
        /*0154*/ 	.word	0xffffffff


	//   ....[32]....
        /*0158*/ 	.word	0xffffffff


	//   ....[33]....
        /*015c*/ 	.word	0xffffffff


	//   ....[34]....
        /*0160*/ 	.word	0xffffffff


	//   ....[35]....
        /*0164*/ 	.word	0xffffffff


	//   ....[36]....
        /*0168*/ 	.word	0xffffffff


	//   ....[37]....
        /*016c*/ 	.word	0xffffffff


	//   ....[38]....
        /*0170*/ 	.word	0xffffffff


	//   ....[39]....
        /*0174*/ 	.word	0xffffffff


	//   ....[40]....
        /*0178*/ 	.word	0xffffffff


	//   ....[41]....
        /*017c*/ 	.word	0xffffffff


	//   ....[42]....
        /*0180*/ 	.word	0xffffffff


	//   ....[43]....
        /*0184*/ 	.word	0xffffffff


	//   ....[44]....
        /*0188*/ 	.word	0xffffffff


	//   ....[45]....
        /*018c*/ 	.word	0xffffffff


	//   ....[46]....
        /*0190*/ 	.word	0xffffffff


	//   ....[47]....
        /*0194*/ 	.word	0xffffffff


	//   ....[48]....
        /*0198*/ 	.word	0xffffffff


	//   ....[49]....
        /*019c*/ 	.word	0xffffffff


	//   ....[50]....
        /*01a0*/ 	.word	0xffffffff


	//   ....[51]....
        /*01a4*/ 	.word	0xffffffff


	//   ....[52]....
        /*01a8*/ 	.word	0xffffffff


	//   ....[53]....
        /*01ac*/ 	.word	0xffffffff


	//   ....[54]....
        /*01b0*/ 	.word	0xffffffff


	//   ....[55]....
        /*01b4*/ 	.word	0xffffffff


	//   ....[56]....
        /*01b8*/ 	.word	0xffffffff


	//   ....[57]....
        /*01bc*/ 	.word	0xffffffff


	//   ....[58]....
        /*01c0*/ 	.word	0xffffffff


	//   ....[59]....
        /*01c4*/ 	.word	0xffffffff


	//   ....[60]....
        /*01c8*/ 	.word	0x0500000e


	//   ....[61]....
        /*01cc*/ 	.word	0x0500000e


	//   ....[62]....
        /*01d0*/ 	.word	0x0500000e


	//   ....[63]....
        /*01d4*/ 	.word	0x0500000e


	//   ....[64]....
        /*01d8*/ 	.word	0x0500000e


	//   ....[65]....
        /*01dc*/ 	.word	0x0500000e


	//   ....[66]....
        /*01e0*/ 	.word	0x0500000e


	//   ....[67]....
        /*01e4*/ 	.word	0x0500000e


	//   ....[68]....
        /*01e8*/ 	.word	0x0500000e


	//   ....[69]....
        /*01ec*/ 	.word	0x0500000e


	//   ....[70]....
        /*01f0*/ 	.word	0x0500000e


	//   ....[71]....
        /*01f4*/ 	.word	0x0500000e


	//   ....[72]....
        /*01f8*/ 	.word	0x0500000e


	//   ....[73]....
        /*01fc*/ 	.word	0x0500000e


	//   ....[74]....
        /*0200*/ 	.word	0x0500000e


	//   ....[75]....
        /*0204*/ 	.word	0x0500000e


	//   ....[76]....
        /*0208*/ 	.word	0x0500000e


	//   ....[77]....
        /*020c*/ 	.word	0x0500000e


	//   ....[78]....
        /*0210*/ 	.word	0x0500000e


	//   ....[79]....
        /*0214*/ 	.word	0x0500000e


	//   ....[80]....
        /*0218*/ 	.word	0x0500000e


	//   ....[81]....
        /*021c*/ 	.word	0x0500000e


	//   ....[82]....
        /*0220*/ 	.word	0x0500000e


	//   ....[83]....
        /*0224*/ 	.word	0x0500000e


	//   ....[84]....
        /*0228*/ 	.word	0x0500000e


	//   ....[85]....
        /*022c*/ 	.word	0x0500000e


	//   ....[86]....
        /*0230*/ 	.word	0x0500000e


	//   ....[87]....
        /*0234*/ 	.word	0x0500000e


	//   ....[88]....
        /*0238*/ 	.word	0x0500000e


	//   ....[89]....
        /*023c*/ 	.word	0x0500000e


	//   ....[90]....
        /*0240*/ 	.word	0x0500000e


	//   ....[91]....
        /*0244*/ 	.word	0x0500000e


	//   ....[92]....
        /*0248*/ 	.word	0x0500000e


	//   ....[93]....
        /*024c*/ 	.word	0x0500000e


	//   ....[94]....
        /*0250*/ 	.word	0x0500000e


	//   ....[95]....
        /*0254*/ 	.word	0x0500000e


	//----- nvinfo : EIATTR_COOP_GROUP_INSTR_OFFSETS
	.align		4
.L_284:
        /*0258*/ 	.byte	0x04, 0x28
        /*025a*/ 	.short	(.L_286 - .L_285)


	//   ....[0]....
.L_285:
        /*025c*/ 	.word	0x00000440


	//   ....[1]....
        /*0260*/ 	.word	0x00000820


	//   ....[2]....
        /*0264*/ 	.word	0x00000850


	//   ....[3]....
        /*0268*/ 	.word	0x00000870


	//   ....[4]....
        /*026c*/ 	.word	0x00000890


	//   ....[5]....
        /*0270*/ 	.word	0x000008b0


	//   ....[6]....
        /*0274*/ 	.word	0x000026c0


	//   ....[7]....
        /*0278*/ 	.word	0x00002aa0


	//   ....[8]....
        /*027c*/ 	.word	0x00002ad0


	//   ....[9]....
        /*0280*/ 	.word	0x00002af0


	//   ....[10]....
        /*0284*/ 	.word	0x00002b10


	//   ....[11]....
        /*0288*/ 	.word	0x00002b30


	//   ....[12]....
        /*028c*/ 	.word	0x00002ee0


	//   ....[13]....
        /*0290*/ 	.word	0x000030d0


	//   ....[14]....
        /*0294*/ 	.word	0x00003130


	//   ....[15]....
        /*0298*/ 	.word	0x00003190


	//   ....[16]....
        /*029c*/ 	.word	0x000031e0


	//   ....[17]....
        /*02a0*/ 	.word	0x00003230


	//   ....[18]....
        /*02a4*/ 	.word	0x00003270


	//   ....[19]....
        /*02a8*/ 	.word	0x000032b0


	//   ....[20]....
        /*02ac*/ 	.word	0x00003300


	//   ....[21]....
        /*02b0*/ 	.word	0x00003400


	//   ....[22]....
        /*02b4*/ 	.word	0x000035f0


	//   ....[23]....
        /*02b8*/ 	.word	0x00003640


	//   ....[24]....
        /*02bc*/ 	.word	0x000036a0


	//   ....[25]....
        /*02c0*/ 	.word	0x000036c0


	//   ....[26]....
        /*02c4*/ 	.word	0x00003710


	//   ....[27]....
        /*02c8*/ 	.word	0x00003750


	//   ....[28]....
        /*02cc*/ 	.word	0x00003790


	//   ....[29]....
        /*02d0*/ 	.word	0x000037d0


	//   ....[30]....
        /*02d4*/ 	.word	0x000057d0


	//   ....[31]....
        /*02d8*/ 	.word	0x00005e80


	//   ....[32]....
        /*02dc*/ 	.word	0x00005ea0


	//   ....[33]....
        /*02e0*/ 	.word	0x00005ec0


	//   ....[34]....
        /*02e4*/ 	.word	0x00005ee0


	//   ....[35]....
        /*02e8*/ 	.word	0x00005f00


	//   ....[36]....
        /*02ec*/ 	.word	0x00008070


	//   ....[37]....
        /*02f0*/ 	.word	0x00008730


	//   ....[38]....
        /*02f4*/ 	.word	0x00008750


	//   ....[39]....
        /*02f8*/ 	.word	0x00008770


	//   ....[40]....
        /*02fc*/ 	.word	0x00008790


	//   ....[41]....
        /*0300*/ 	.word	0x000087b0


	//   ....[42]....
        /*0304*/ 	.word	0x00008b90


	//   ....[43]....
        /*0308*/ 	.word	0x00008d80


	//   ....[44]....
        /*030c*/ 	.word	0x00008de0


	//   ....[45]....
        /*0310*/ 	.word	0x00008e70


	//   ....[46]....
        /*0314*/ 	.word	0x00008ec0


	//   ....[47]....
        /*0318*/ 	.word	0x00008f10


	//   ....[48]....
        /*031c*/ 	.word	0x00008f50


	//   ....[49]....
        /*0320*/ 	.word	0x00008fb0


	//   ....[50]....
        /*0324*/ 	.word	0x00008ff0


	//   ....[51]....
        /*0328*/ 	.word	0x000090b0


	//   ....[52]....
        /*032c*/ 	.word	0x000092a0


	//   ....[53]....
        /*0330*/ 	.word	0x000092f0


	//   ....[54]....
        /*0334*/ 	.word	0x00009350


	//   ....[55]....
        /*0338*/ 	.word	0x000093a0


	//   ....[56]....
        /*033c*/ 	.word	0x000093e0


	//   ....[57]....
        /*0340*/ 	.word	0x00009420


	//   ....[58]....
        /*0344*/ 	.word	0x00009460


	//   ....[59]....
        /*0348*/ 	.word	0x000094a0


	//   ....[60]....
        /*034c*/ 	.word	0x0000b240


	//   ....[61]....
        /*0350*/ 	.word	0x0000b2c0


	//   ....[62]....
        /*0354*/ 	.word	0x0000b350


	//   ....[63]....
        /*0358*/ 	.word	0x0000b430


	//   ....[64]....
        /*035c*/ 	.word	0x0000b4c0


	//   ....[65]....
        /*0360*/ 	.word	0x0000b540


	//   ....[66]....
        /*0364*/ 	.word	0x0000b5c0


	//   ....[67]....
        /*0368*/ 	.word	0x0000b640


	//   ....[68]....
        /*036c*/ 	.word	0x0000b6c0


	//   ....[69]....
        /*0370*/ 	.word	0x0000b730


	//   ....[70]....
        /*0374*/ 	.word	0x0000b7b0


	//   ....[71]....
        /*0378*/ 	.word	0x0000b830


	//   ....[72]....
        /*037c*/ 	.word	0x0000b8e0


	//   ....[73]....
        /*0380*/ 	.word	0x0000b970


	//   ....[74]....
        /*0384*/ 	.word	0x0000b9f0


	//   ....[75]....
        /*0388*/ 	.word	0x0000ba60


	//   ....[76]....
        /*038c*/ 	.word	0x0000bae0


	//   ....[77]....
        /*0390*/ 	.word	0x0000bb40


	//   ....[78]....
        /*0394*/ 	.word	0x0000bbb0


	//   ....[79]....
        /*0398*/ 	.word	0x0000bc30


	//   ....[80]....
        /*039c*/ 	.word	0x0000bcb0


	//   ....[81]....
        /*03a0*/ 	.word	0x0000bda0


	//   ....[82]....
        /*03a4*/ 	.word	0x0000be20


	//   ....[83]....
        /*03a8*/ 	.word	0x0000beb0


	//   ....[84]....
        /*03ac*/ 	.word	0x0000bf20


	//   ....[85]....
        /*03b0*/ 	.word	0x0000bfe0


	//   ....[86]....
        /*03b4*/ 	.word	0x0000c050


	//   ....[87]....
        /*03b8*/ 	.word	0x0000c0c0


	//   ....[88]....
        /*03bc*/ 	.word	0x0000c140


	//   ....[89]....
        /*03c0*/ 	.word	0x0000c1c0


	//   ....[90]....
        /*03c4*/ 	.word	0x0000c270


	//   ....[91]....
        /*03c8*/ 	.word	0x0000c2f0


	//   ....[92]....
        /*03cc*/ 	.word	0x0000c370


	//   ....[93]....
        /*03d0*/ 	.word	0x0000c3e0


	//   ....[94]....
        /*03d4*/ 	.word	0x0000c460


	//   ....[95]....
        /*03d8*/ 	.word	0x0000c4d0


	//----- nvinfo : EIATTR_VRC_CTA_INIT_COUNT
	.align		4
.L_286:
        /*03dc*/ 	.byte	0x02, 0x4a
	.zero		1
	.zero		1


	//----- nvinfo : EIATTR_EXIT_INSTR_OFFSETS
	.align		4
        /*03e0*/ 	.byte	0x04, 0x1c
        /*03e2*/ 	.short	(.L_288 - .L_287)


	//   ....[0]....
.L_287:
        /*03e4*/ 	.word	0x000019b0


	//   ....[1]....
        /*03e8*/ 	.word	0x00001a70


	//   ....[2]....
        /*03ec*/ 	.word	0x00001d80


	//   ....[3]....
        /*03f0*/ 	.word	0x00002000


	//   ....[4]....
        /*03f4*/ 	.word	0x00002350


	//   ....[5]....
        /*03f8*/ 	.word	0x00004800


	//   ....[6]....
        /*03fc*/ 	.word	0x000048c0


	//   ....[7]....
        /*0400*/ 	.word	0x00004cc0


	//   ....[8]....
        /*0404*/ 	.word	0x00004ee0


	//   ....[9]....
        /*0408*/ 	.word	0x00005240


	//   ....[10]....
        /*040c*/ 	.word	0x0000b060


	//   ....[11]....
        /*0410*/ 	.word	0x0000b140


	//   ....[12]....
        /*0414*/ 	.word	0x0000b1f0


	//----- nvinfo : EIATTR_MAX_THREADS
	.align		4
.L_288:
        /*0418*/ 	.byte	0x04, 0x05
        /*041a*/ 	.short	(.L_290 - .L_289)
.L_289:
        /*041c*/ 	.word	0x00000180
        /*0420*/ 	.word	0x00000001
        /*0424*/ 	.word	0x00000001


	//----- nvinfo : EIATTR_CRS_STACK_SIZE
	.align		4
.L_290:
        /*0428*/ 	.byte	0x04, 0x1e
        /*042a*/ 	.short	(.L_292 - .L_291)
.L_291:
        /*042c*/ 	.word	0x00000000


	//----- nvinfo : EIATTR_CBANK_PARAM_SIZE
	.align		4
.L_292:
        /*0430*/ 	.byte	0x03, 0x19
        /*0432*/ 	.short	0x0068


	//----- nvinfo : EIATTR_PARAM_CBANK
	.align		4
        /*0434*/ 	.byte	0x04, 0x0a
        /*0436*/ 	.short	(.L_294 - .L_293)
	.align		4
.L_293:
        /*0438*/ 	.word	index@(.nv.constant0._ZN3cub18CUB_300001_SM_10006detail6select23DeviceSelectSweepKernelINS2_10policy_hubIiNS0_8NullTypeEiLb0ELNS0_10SelectImplE0EE10Policy1000EN6thrust24THRUST_300001_SM_1000_NS6detail15normal_iteratorINSA_10device_ptrIiEEEEPS5_SF_PlNS0_13ScanTileStateIiLb1EEE16isNotZeroFunctorS5_iNS2_19streaming_context_tIlLb1EEELS6_0EEEvT0_T1_T2_T3_T4_T5_T6_T7_iT8_NS1_7vsmem_tE)
        /*043c*/ 	.short	0x0380
        /*043e*/ 	.short	0x0068


	//----- nvinfo : EIATTR_SW_WAR
	.align		4
.L_294:
        /*0440*/ 	.byte	0x04, 0x36
        /*0442*/ 	.short	(.L_296 - .L_295)
.L_295:
        /*0444*/ 	.word	0x00000008
.L_296:


//--------------------- .nv.info._ZN3cub18CUB_300001_SM_10006detail4scan23DeviceCompactInitKernelINS0_13ScanTileStateIiLb1EEEPlEEvT_iT0_ --------------------------
	.section	.nv.info._ZN3cub18CUB_300001_SM_10006detail4scan23DeviceCompactInitKernelINS0_13ScanTileStateIiLb1EEEPlEEvT_iT0_,"",@"SHT_CUDA_INFO"
	.sectionflags	@""
	.align	4


	//----- nvinfo : EIATTR_CUDA_API_VERSION
	.align		4
        /*0000*/ 	.byte	0x04, 0x37
        /*0002*/ 	.short	(.L_298 - .L_297)
.L_297:
        /*0004*/ 	.word	0x00000082


	//----- nvinfo : EIATTR_KPARAM_INFO
	.align		4
.L_298:
        /*0008*/ 	.byte	0x04, 0x17
        /*000a*/ 	.short	(.L_300 - .L_299)
.L_299:
        /*000c*/ 	.word	0x00000000
        /*0010*/ 	.short	0x0002
        /*0012*/ 	.short	0x0010
        /*0014*/ 	.byte	0x00, 0xf5, 0x21, 0x00


	//----- nvinfo : EIATTR_KPARAM_INFO
	.align		4
.L_300:
        /*0018*/ 	.byte	0x04, 0x17
        /*001a*/ 	.short	(.L_302 - .L_301)
.L_301:
        /*001c*/ 	.word	0x00000000
        /*0020*/ 	.short	0x0001
        /*0022*/ 	.short	0x0008
        /*0024*/ 	.byte	0x00, 0xf0, 0x11, 0x00


	//----- nvinfo : EIATTR_KPARAM_INFO
	.align		4
.L_302:
        /*0028*/ 	.byte	0x04, 0x17
        /*002a*/ 	.short	(.L_304 - .L_303)
.L_303:
        /*002c*/ 	.word	0x00000000
        /*0030*/ 	.short	0x0000
        /*0032*/ 	.short	0x0000
        /*0034*/ 	.byte	0x00, 0xf0, 0x21, 0x00


	//----- nvinfo : EIATTR_SPARSE_MMA_MASK
	.align		4
.L_304:
        /*0038*/ 	.byte	0x03, 0x50
        /*003a*/ 	.short	0x0000


	//----- nvinfo : EIATTR_MAXREG_COUNT
	.align		4
        /*003c*/ 	.byte	0x03, 0x1b
        /*003e*/ 	.short	0x00ff


	//----- nvinfo : EIATTR_MERCURY_ISA_VERSION
	.align		4
        /*0040*/ 	.byte	0x03, 0x5f
        /*0042*/ 	.short	0x0101


	//----- nvinfo : EIATTR_VRC_CTA_INIT_COUNT
	.align		4
        /*0044*/ 	.byte	0x02, 0x4a
	.zero		1
	.zero		1


	//----- nvinfo : EIATTR_EXIT_INSTR_OFFSETS
	.align		4
        /*0048*/ 	.byte	0x04, 0x1c
        /*004a*/ 	.short	(.L_306 - .L_305)


	//   ....[0]....
.L_305:
        /*004c*/ 	.word	0x00000130


	//   ....[1]....
        /*0050*/ 	.word	0x00000160


	//----- nvinfo : EIATTR_CBANK_PARAM_SIZE
	.align		4
.L_306:
        /*0054*/ 	.byte	0x03, 0x19
        /*0056*/ 	.short	0x0018


	//----- nvinfo : EIATTR_PARAM_CBANK
	.align		4
        /*0058*/ 	.byte	0x04, 0x0a
        /*005a*/ 	.short	(.L_308 - .L_307)
	.align		4
.L_307:
        /*005c*/ 	.word	index@(.nv.constant0._ZN3cub18CUB_300001_SM_10006detail4scan23DeviceCompactInitKernelINS0_13ScanTileStateIiLb1EEEPlEEvT_iT0_)
        /*0060*/ 	.short	0x0380
        /*0062*/ 	.short	0x0018


	//----- nvinfo : EIATTR_SW_WAR
	.align		4
.L_308:
        /*0064*/ 	.byte	0x04, 0x36
        /*0066*/ 	.short	(.L_310 - .L_309)
.L_309:
        /*0068*/ 	.word	0x00000008
.L_310:


//--------------------- .nv.info._ZN3cub18CUB_300001_SM_10006detail6reduce28DeviceReduceSingleTileKernelINS2_10policy_hubIlyN4cuda3std3__44plusIlEEE10Policy1000EPlSC_iS9_llNS7_10__identityEEEvT0_T1_T2_T3_T4_T6_ --------------------------
	.section	.nv.info._ZN3cub18CUB_300001_SM_10006detail6reduce28DeviceReduceSingleTileKernelINS2_10policy_hubIlyN4cuda3std3__44plusIlEEE10Policy1000EPlSC_iS9_llNS7_10__identityEEEvT0_T1_T2_T3_T4_T6_,"",@"SHT_CUDA_INFO"
	.sectionflags	@""
	.align	4


	//----- nvinfo : EIATTR_CUDA_API_VERSION
	.align		4
        /*0000*/ 	.byte	0x04, 0x37
        /*0002*/ 	.short	(.L_312 - .L_311)
.L_311:
        /*0004*/ 	.word	0x00000082


	//----- nvinfo : EIATTR_KPARAM_INFO
	.align		4
.L_312:
        /*0008*/ 	.byte	0x04, 0x17
        /*000a*/ 	.short	(.L_314 - .L_313)
.L_313:
        /*000c*/ 	.word	0x00000000
        /*0010*/ 	.short	0x0005
        /*0012*/ 	.short	0x0020
        /*0014*/ 	.byte	0x00, 0xf0, 0x05, 0x00


	//----- nvinfo : EIATTR_KPARAM_INFO
	.align		4
.L_314:
        /*0018*/ 	.byte	0x04, 0x17
        /*001a*/ 	.short	(.L_316 - .L_315)
.L_315:
        /*001c*/ 	.word	0x00000000
        /*0020*/ 	.short	0x0004
        /*0022*/ 	.short	0x0018
        /*0024*/ 	.byte	0x00, 0xf0, 0x21, 0x00


	//----- nvinfo : EIATTR_KPARAM_INFO
	.align		4
.L_316:
        /*0028*/ 	.byte	0x04, 0x17
        /*002a*/ 	.short	(.L_318 - .L_317)
.L_317:
        /*002c*/ 	.word	0x00000000
        /*0030*/ 	.short	0x0003
        /*0032*/ 	.short	0x0014
        /*0034*/ 	.byte	0x00, 0xf0, 0x05, 0x00


	//----- nvinfo : EIATTR_KPARAM_INFO
	.align		4
.L_318:
        /*0038*/ 	.byte	0x04, 0x17
        /*003a*/ 	.short	(.L_320 - .L_319)
.L_319:
        /*003c*/ 	.word	0x00000000
        /*0040*/ 	.short	0x0002
        /*0042*/ 	.short	0x0010
        /*0044*/ 	.byte	0x00, 0xf0, 0x11, 0x00


	//----- nvinfo : EIATTR_KPARAM_INFO
	.align		4
.L_320:
        /*0048*/ 	.byte	0x04, 0x17
        /*004a*/ 	.short	(.L_322 - .L_321)
.L_321:
        /*004c*/ 	.word	0x00000000
        /*0050*/ 	.short	0x0001
        /*0052*/ 	.short	0x0008
        /*0054*/ 	.byte	0x00, 0xf5, 0x21, 0x00


	//----- nvinfo : EIATTR_KPARAM_INFO
	.align		4
.L_322:
        /*0058*/ 	.byte	0x04, 0x17
        /*005a*/ 	.short	(.L_324 - .L_323)
.L_323:
        /*005c*/ 	.word	0x00000000
        /*0060*/ 	.short	0x0000
        /*0062*/ 	.short	0x0000
        /*0064*/ 	.byte	0x00, 0xf5, 0x21, 0x00


	//----- nvinfo : EIATTR_SPARSE_MMA_MASK
	.align		4
.L_324:
        /*0068*/ 	.byte	0x03, 0x50
        /*006a*/ 	.short	0x0000


	//----- nvinfo : EIATTR_MAXREG_COUNT
	.align		4
        /*006c*/ 	.byte	0x03, 0x1b
        /*006e*/ 	.short	0x0080


	//----- nvinfo : EIATTR_NUM_BARRIERS
	.align		4
        /*0070*/ 	.byte	0x02, 0x4c
        /*0072*/ 	.byte	0x01
	.zero		1


	//----- nvinfo : EIATTR_MERCURY_ISA_VERSION
	.align		4
        /*0074*/ 	.byte	0x03, 0x5f
        /*0076*/ 	.short	0x0101


	//----- nvinfo : EIATTR_COOP_GROUP_MASK_REGIDS
	.align		4
        /*0078*/ 	.byte	0x04, 0x29
        /*007a*/ 	.short	(.L_326 - .L_325)


	//   ....[0]....
.L_325:
        /*007c*/ 	.word	0xffffffff


	//   ....[1]....
        /*0080*/ 	.word	0xffffffff


	//   ....[2]....
        /*0084*/ 	.word	0xffffffff


	//   ....[3]....
        /*0088*/ 	.word	0xffffffff


	//   ....[4]....
        /*008c*/ 	.word	0xffffffff


	//   ....[5]....
        /*0090*/ 	.word	0xffffffff


	//   ....[6]....
        /*0094*/ 	.word	0xffffffff


	//   ....[7]....
        /*0098*/ 	.word	0xffffffff


	//   ....[8]....
        /*009c*/ 	.word	0xffffffff


	//   ....[9]....
        /*00a0*/ 	.word	0xffffffff


	//   ....[10]....
        /*00a4*/ 	.word	0xffffffff


	//   ....[11]....
        /*00a8*/ 	.word	0xffffffff


	//   ....[12]....
        /*00ac*/ 	.word	0xffffffff


	//   ....[13]....
        /*00b0*/ 	.word	0xffffffff


	//   ....[14]....
        /*00b4*/ 	.word	0xffffffff


	//   ....[15]....
        /*00b8*/ 	.word	0xffffffff


	//   ....[16]....
        /*00bc*/ 	.word	0xffffffff


	//   ....[17]....
        /*00c0*/ 	.word	0xffffffff


	//   ....[18]....
        /*00c4*/ 	.word	0xffffffff


	//   ....[19]....
        /*00c8*/ 	.word	0xffffffff


	//   ....[20]....
        /*00cc*/ 	.word	0xffffffff


	//   ....[21]....
        /*00d0*/ 	.word	0xffffffff


	//   ....[22]....
        /*00d4*/ 	.word	0xffffffff


	//   ....[23]....
        /*00d8*/ 	.word	0xffffffff


	//   ....[24]....
        /*00dc*/ 	.word	0xffffffff


	//   ....[25]....
        /*00e0*/ 	.word	0xffffffff


	//   ....[26]....
        /*00e4*/ 	.word	0xffffffff


	//   ....[27]....
        /*00e8*/ 	.word	0xffffffff


	//   ....[28]....
        /*00ec*/ 	.word	0xffffffff


	//   ....[29]....
        /*00f0*/ 	.word	0xffffffff


	//----- nvinfo : EIATTR_COOP_GROUP_INSTR_OFFSETS
	.align		4
.L_326:
        /*00f4*/ 	.byte	0x04, 0x28
        /*00f6*/ 	.short	(.L_328 - .L_327)


	//   ....[0]....
.L_327:
        /*00f8*/ 	.word	0x00000970


	//   ....[1]....
        /*00fc*/ 	.word	0x00000980


	//   ....[2]....
        /*0100*/ 	.word	0x000009e0


	//   ....[3]....
        /*0104*/ 	.word	0x00000a00


	//   ....[4]....
        /*0108*/ 	.word	0x00000a50


	//   ....[5]....
        /*010c*/ 	.word	0x00000a70


	//   ....[6]....
        /*0110*/ 	.word	0x00000ab0


	//   ....[7]....
        /*0114*/ 	.word	0x00000af0


	//   ....[8]....
        /*0118*/ 	.word	0x00000b40


	//   ....[9]....
        /*011c*/ 	.word	0x00000b80


	//   ....[10]....
        /*0120*/ 	.word	0x00000e80


	//   ....[11]....
        /*0124*/ 	.word	0x00000e90


	//   ....[12]....
        /*0128*/ 	.word	0x00000f10


	//   ....[13]....
        /*012c*/ 	.word	0x00000f30


	//   ....[14]....
        /*0130*/ 	.word	0x00000f70


	//   ....[15]....
        /*0134*/ 	.word	0x00000fb0


	//   ....[16]....
        /*0138*/ 	.word	0x00001010


	//   ....[17]....
        /*013c*/ 	.word	0x00001040


	//   ....[18]....
        /*0140*/ 	.word	0x00001080


	//   ....[19]....
        /*0144*/ 	.word	0x000010c0


	//   ....[20]....
        /*0148*/ 	.word	0x000021b0


	//   ....[21]....
        /*014c*/ 	.word	0x000021c0


	//   ....[22]....
        /*0150*/ 	.word	0x00002240


	//   ....[23]....
        /*0154*/ 	.word	0x00002250


	//   ....[24]....
        /*0158*/ 	.word	0x000022b0


	//   ....[25]....
        /*015c*/ 	.word	0x000022d0


	//   ....[26]....
        /*0160*/ 	.word	0x00002310


	//   ....[27]....
        /*0164*/ 	.word	0x00002340


	//   ....[28]....
        /*0168*/ 	.word	0x00002380


	//   ....[29]....
        /*016c*/ 	.word	0x000023e0


	//----- nvinfo : EIATTR_VRC_CTA_INIT_COUNT
	.align		4
.L_328:
        /*0170*/ 	.byte	0x02, 0x4a
	.zero		1
	.zero		1


	//----- nvinfo : EIATTR_EXIT_INSTR_OFFSETS
	.align		4
        /*0174*/ 	.byte	0x04, 0x1c
        /*0176*/ 	.short	(.L_330 - .L_329)


	//   ....[0]....
.L_329:
        /*0178*/ 	.word	0x00000080


	//   ....[1]....
        /*017c*/ 	.word	0x000000c0


	//   ....[2]....
        /*0180*/ 	.word	0x00002650


	//   ....[3]....
        /*0184*/ 	.word	0x000026b0


	//----- nvinfo : EIATTR_MAX_THREADS
	.align		4
.L_330:
        /*0188*/ 	.byte	0x04, 0x05
        /*018a*/ 	.short	(.L_332 - .L_331)
.L_331:
        /*018c*/ 	.word	0x00000200
        /*0190*/ 	.word	0x00000001
        /*0194*/ 	.word	0x00000001


	//----- nvinfo : EIATTR_CRS_STACK_SIZE
	.align		4
.L_332:
        /*0198*/ 	.byte	0x04, 0x1e
        /*019a*/ 	.short	(.L_334 - .L_333)
.L_333:
        /*019c*/ 	.word	0x00000000


	//----- nvinfo : EIATTR_CBANK_PARAM_SIZE
	.align		4
.L_334:
        /*01a0*/ 	.byte	0x03, 0x19
        /*01a2*/ 	.short	0x0021


	//----- nvinfo : EIATTR_PARAM_CBANK
	.align		4
        /*01a4*/ 	.byte	0x04, 0x0a
        /*01a6*/ 	.short	(.L_336 - .L_335)
	.align		4
.L_335:
        /*01a8*/ 	.word	index@(.nv.constant0._ZN3cub18CUB_300001_SM_10006detail6reduce28DeviceReduceSingleTileKernelINS2_10policy_hubIlyN4cuda3std3__44plusIlEEE10Policy1000EPlSC_iS9_llNS7_10__identityEEEvT0_T1_T2_T3_T4_T6_)
        /*01ac*/ 	.short	0x0380
        /*01ae*/ 	.short	0x0021


	//----- nvinfo : EIATTR_SW_WAR
	.align		4
.L_336:
        /*01b0*/ 	.byte	0x04, 0x36
        /*01b2*/ 	.short	(.L_338 - .L_337)
.L_337:
        /*01b4*/ 	.word	0x00000008
.L_338:


//--------------------- .nv.info._ZN3cub18CUB_300001_SM_10006detail6reduce18DeviceReduceKernelINS2_10policy_hubIlyN4cuda3std3__44plusIlEEE10Policy1000EN6thrust24THRUST_300001_SM_1000_NS18transform_iteratorI16isNotZeroFunctorNSD_6detail15normal_iteratorINSD_10device_ptrIiEEEEllEEyS9_lNS7_10__identityEEEvT0_PT3_T1_NS0_13GridEvenShareISQ_EET2_T4_ --------------------------
	.section	.nv.info._ZN3cub18CUB_300001_SM_10006detail6reduce18DeviceReduceKernelINS2_10policy_hubIlyN4cuda3std3__44plusIlEEE10Policy1000EN6thrust24THRUST_300001_SM_1000_NS18transform_iteratorI16isNotZeroFunctorNSD_6detail15normal_iteratorINSD_10device_ptrIiEEEEllEEyS9_lNS7_10__identityEEEvT0_PT3_T1_NS0_13GridEvenShareISQ_EET2_T4_,"",@"SHT_CUDA_INFO"
	.sectionflags	@""
	.align	4


	//----- nvinfo : EIATTR_CUDA_API_VERSION
	.align		4
        /*0000*/ 	.byte	0x04, 0x37
        /*0002*/ 	.short	(.L_340 - .L_339)
.L_339:
        /*0004*/ 	.word	0x00000082


	//----- nvinfo : EIATTR_KPARAM_INFO
	.align		4
.L_340:
        /*0008*/ 	.byte	0x04, 0x17
        /*000a*/ 	.short	(.L_342 - .L_341)
.L_341:
        /*000c*/ 	.word	0x00000000
        /*0010*/ 	.short	0x0005
        /*0012*/ 	.short	0x0069
        /*0014*/ 	.byte	0x00, 0xf0, 0x05, 0x00


	//----- nvinfo : EIATTR_KPARAM_INFO
	.align		4
.L_342:
        /*0018*/ 	.byte	0x04, 0x17
        /*001a*/ 	.short	(.L_344 - .L_343)
.L_343:
        /*001c*/ 	.word	0x00000000
        /*0020*/ 	.short	0x0004
        /*0022*/ 	.short	0x0068
        /*0024*/ 	.byte	0x00, 0xf0, 0x05, 0x00


	//----- nvinfo : EIATTR_KPARAM_INFO
	.align		4
.L_344:
        /*0028*/ 	.byte	0x04, 0x17
        /*002a*/ 	.short	(.L_346 - .L_345)
.L_345:
        /*002c*/ 	.word	0x00000000
        /*0030*/ 	.short	0x0003
        /*0032*/ 	.short	0x0020
        /*0034*/ 	.byte	0x00, 0xf0, 0x21, 0x01


	//----- nvinfo : EIATTR_KPARAM_INFO
	.align		4
.L_346:
        /*0038*/ 	.byte	0x04, 0x17
        /*003a*/ 	.short	(.L_348 - .L_347)
.L_347:
        /*003c*/ 	.word	0x00000000
        /*0040*/ 	.short	0x0002
        /*0042*/ 	.short	0x0018
        /*0044*/ 	.byte	0x00, 0xf0, 0x21, 0x00


	//----- nvinfo : EIATTR_KPARAM_INFO
	.align		4
.L_348:
        /*0048*/ 	.byte	0x04, 0x17
        /*004a*/ 	.short	(.L_350 - .L_349)
.L_349:
        /*004c*/ 	.word	0x00000000
        /*0050*/ 	.short	0x0001
        /*0052*/ 	.short	0x0010
        /*0054*/ 	.byte	0x00, 0xf5, 0x21, 0x00


	//----- nvinfo : EIATTR_KPARAM_INFO
	.align		4
.L_350:
        /*0058*/ 	.byte	0x04, 0x17
        /*005a*/ 	.short	(.L_352 - .L_351)
.L_351:
        /*005c*/ 	.word	0x00000000
        /*0060*/ 	.short	0x0000
        /*0062*/ 	.short	0x0000
        /*0064*/ 	.byte	0x00, 0xf0, 0x41, 0x00


	//----- nvinfo : EIATTR_SPARSE_MMA_MASK
	.align		4
.L_352:
        /*0068*/ 	.byte	0x03, 0x50
        /*006a*/ 	.short	0x0000


	//----- nvinfo : EIATTR_MAXREG_COUNT
	.align		4
        /*006c*/ 	.byte	0x03, 0x1b
        /*006e*/ 	.short	0x0080


	//----- nvinfo : EIATTR_NUM_BARRIERS
	.align		4
        /*0070*/ 	.byte	0x02, 0x4c
        /*0072*/ 	.byte	0x01
	.zero		1


	//----- nvinfo : EIATTR_MERCURY_ISA_VERSION
	.align		4
        /*0074*/ 	.byte	0x03, 0x5f
        /*0076*/ 	.short	0x0101


	//----- nvinfo : EIATTR_COOP_GROUP_MASK_REGIDS
	.align		4
        /*0078*/ 	.byte	0x04, 0x29
        /*007a*/ 	.short	(.L_354 - .L_353)


	//   ....[0]....
.L_353:
        /*007c*/ 	.word	0xffffffff


	//   ....[1]....
        /*0080*/ 	.word	0xffffffff


	//   ....[2]....
        /*0084*/ 	.word	0xffffffff


	//   ....[3]....
        /*0088*/ 	.word	0xffffffff


	//   ....[4]....
        /*008c*/ 	.word	0xffffffff


	//   ....[5]....
        /*0090*/ 	.word	0xffffffff


	//   ....[6]....
        /*0094*/ 	.word	0xffffffff


	//   ....[7]....
        /*0098*/ 	.word	0xffffffff


	//   ....[8]....
        /*009c*/ 	.word	0xffffffff


	//   ....[9]....
        /*00a0*/ 	.word	0xffffffff


	//   ....[10]....
        /*00a4*/ 	.word	0xffffffff


	//   ....[11]....
        /*00a8*/ 	.word	0xffffffff


	//   ....[12]....
        /*00ac*/ 	.word	0xffffffff


	//   ....[13]....
        /*00b0*/ 	.word	0xffffffff


	//   ....[14]....
        /*00b4*/ 	.word	0xffffffff


	//   ....[15]....
        /*00b8*/ 	.word	0xffffffff


	//   ....[16]....
        /*00bc*/ 	.word	0xffffffff


	//   ....[17]....
        /*00c0*/ 	.word	0xffffffff


	//   ....[18]....
        /*00c4*/ 	.word	0xffffffff


	//   ....[19]....
        /*00c8*/ 	.word	0xffffffff


	//   ....[20]....
        /*00cc*/ 	.word	0xffffffff


	//   ....[21]....
        /*00d0*/ 	.word	0xffffffff


	//   ....[22]....
        /*00d4*/ 	.word	0xffffffff


	//   ....[23]....
        /*00d8*/ 	.word	0xffffffff


	//   ....[24]....
        /*00dc*/ 	.word	0xffffffff


	//   ....[25]....
        /*00e0*/ 	.word	0xffffffff


	//   ....[26]....
        /*00e4*/ 	.word	0xffffffff


	//   ....[27]....
        /*00e8*/ 	.word	0xffffffff


	//   ....[28]....
        /*00ec*/ 	.word	0xffffffff


	//   ....[29]....
        /*00f0*/ 	.word	0xffffffff


	//----- nvinfo : EIATTR_COOP_GROUP_INSTR_OFFSETS
	.align		4
.L_354:
        /*00f4*/ 	.byte	0x04, 0x28
        /*00f6*/ 	.short	(.L_356 - .L_355)


	//   ....[0]....
.L_355:
        /*00f8*/ 	.word	0x00000d80


	//   ....[1]....
        /*00fc*/ 	.word	0x00000d90


	//   ....[2]....
        /*0100*/ 	.word	0x00000df0


	//   ....[3]....
        /*0104*/ 	.word	0x00000e10


	//   ....[4]....
        /*0108*/ 	.word	0x00000e60


	//   ....[5]....
        /*010c*/ 	.word	0x00000e80


	//   ....[6]....
        /*0110*/ 	.word	0x00000ec0


	//   ....[7]....
        /*0114*/ 	.word	0x00000f00


	//   ....[8]....
        /*0118*/ 	.word	0x00000f60


	//   ....[9]....
        /*011c*/ 	.word	0x00000fb0


	//   ....[10]....
        /*0120*/ 	.word	0x00001290


	//   ....[11]....
        /*0124*/ 	.word	0x000012a0


	//   ....[12]....
        /*0128*/ 	.word	0x00001330


	//   ....[13]....
        /*012c*/ 	.word	0x00001350


	//   ....[14]....
        /*0130*/ 	.word	0x000013b0


	//   ....[15]....
        /*0134*/ 	.word	0x00001400


	//   ....[16]....
        /*0138*/ 	.word	0x00001450


	//   ....[17]....
        /*013c*/ 	.word	0x00001480


	//   ....[18]....
        /*0140*/ 	.word	0x000014c0


	//   ....[19]....
        /*0144*/ 	.word	0x00001510


	//   ....[20]....
        /*0148*/ 	.word	0x00002d40


	//   ....[21]....
        /*014c*/ 	.word	0x00002d50


	//   ....[22]....
        /*0150*/ 	.word	0x00002dd0


	//   ....[23]....
        /*0154*/ 	.word	0x00002de0


	//   ....[24]....
        /*0158*/ 	.word	0x00002e40


	//   ....[25]....
        /*015c*/ 	.word	0x00002e70


	//   ....[26]....
        /*0160*/ 	.word	0x00002eb0


	//   ....[27]....
        /*0164*/ 	.word	0x00002ee0


	//   ....[28]....
        /*0168*/ 	.word	0x00002f30


	//   ....[29]....
        /*016c*/ 	.word	0x00002f80


	//----- nvinfo : EIATTR_VRC_CTA_INIT_COUNT
	.align		4
.L_356:
        /*0170*/ 	.byte	0x02, 0x4a
	.zero		1
	.zero		1


	//----- nvinfo : EIATTR_EXIT_INSTR_OFFSETS
	.align		4
        /*0174*/ 	.byte	0x04, 0x1c
        /*0176*/ 	.short	(.L_358 - .L_357)


	//   ....[0]....
.L_357:
        /*0178*/ 	.word	0x000031f0


	//   ....[1]....
        /*017c*/ 	.word	0x00003230


	//----- nvinfo : EIATTR_MAX_THREADS
	.align		4
.L_358:
        /*0180*/ 	.byte	0x04, 0x05
        /*0182*/ 	.short	(.L_360 - .L_359)
.L_359:
        /*0184*/ 	.word	0x00000200
        /*0188*/ 	.word	0x00000001
        /*018c*/ 	.word	0x00000001


	//----- nvinfo : EIATTR_CRS_STACK_SIZE
	.align		4
.L_360:
        /*0190*/ 	.byte	0x04, 0x1e
        /*0192*/ 	.short	(.L_362 - .L_361)
.L_361:
        /*0194*/ 	.word	0x00000000


	//----- nvinfo : EIATTR_CBANK_PARAM_SIZE
	.align		4
.L_362:
        /*0198*/ 	.byte	0x03, 0x19
        /*019a*/ 	.short	0x006a


	//----- nvinfo : EIATTR_PARAM_CBANK
	.align		4
        /*019c*/ 	.byte	0x04, 0x0a
        /*019e*/ 	.short	(.L_364 - .L_363)
	.align		4
.L_363:
        /*01a0*/ 	.word	index@(.nv.constant0._ZN3cub18CUB_300001_SM_10006detail6reduce18DeviceReduceKernelINS2_10policy_hubIlyN4cuda3std3__44plusIlEEE10Policy1000EN6thrust24THRUST_300001_SM_1000_NS18transform_iteratorI16isNotZeroFunctorNSD_6detail15normal_iteratorINSD_10device_ptrIiEEEEllEEyS9_lNS7_10__identityEEEvT0_PT3_T1_NS0_13GridEvenShareISQ_EET2_T4_)
        /*01a4*/ 	.short	0x0380
        /*01a6*/ 	.short	0x006a


	//----- nvinfo : EIATTR_SW_WAR
	.align		4
.L_364:
        /*01a8*/ 	.byte	0x04, 0x36
        /*01aa*/ 	.short	(.L_366 - .L_365)
.L_365:
        /*01ac*/ 	.word	0x00000008
.L_366:


//--------------------- .nv.info._ZN3cub18CUB_300001_SM_10006detail6reduce28DeviceReduceSingleTileKernelINS2_10policy_hubIlyN4cuda3std3__44plusIlEEE10Policy1000EN6thrust24THRUST_300001_SM_1000_NS18transform_iteratorI16isNotZeroFunctorNSD_6detail15normal_iteratorINSD_10device_ptrIiEEEEllEEPlyS9_llNS7_10__identityEEEvT0_T1_T2_T3_T4_T6_ --------------------------
	.section	.nv.info._ZN3cub18CUB_300001_SM_10006detail6reduce28DeviceReduceSingleTileKernelINS2_10policy_hubIlyN4cuda3std3__44plusIlEEE10Policy1000EN6thrust24THRUST_300001_SM_1000_NS18transform_iteratorI16isNotZeroFunctorNSD_6detail15normal_iteratorINSD_10device_ptrIiEEEEllEEPlyS9_llNS7_10__identityEEEvT0_T1_T2_T3_T4_T6_,"",@"SHT_CUDA_INFO"
	.sectionflags	@""
	.align	4


	//----- nvinfo : EIATTR_CUDA_API_VERSION
	.align		4
        /*0000*/ 	.byte	0x04, 0x37
        /*0002*/ 	.short	(.L_368 - .L_367)
.L_367:
        /*0004*/ 	.word	0x00000082


	//----- nvinfo : EIATTR_KPARAM_INFO
	.align		4
.L_368:
        /*0008*/ 	.byte	0x04, 0x17
        /*000a*/ 	.short	(.L_370 - .L_369)
.L_369:
        /*000c*/ 	.word	0x00000000
        /*0010*/ 	.short	0x0005
        /*0012*/ 	.short	0x0030
        /*0014*/ 	.byte	0x00, 0xf0, 0x05, 0x00


	//----- nvinfo : EIATTR_KPARAM_INFO
	.align		4
.L_370:
        /*0018*/ 	.byte	0x04, 0x17
        /*001a*/ 	.short	(.L_372 - .L_371)
.L_371:
        /*001c*/ 	.word	0x00000000
        /*0020*/ 	.short	0x0004
        /*0022*/ 	.short	0x0028
        /*0024*/ 	.byte	0x00, 0xf0, 0x21, 0x00


	//----- nvinfo : EIATTR_KPARAM_INFO
	.align		4
.L_372:
        /*0028*/ 	.byte	0x04, 0x17
        /*002a*/ 	.short	(.L_374 - .L_373)
.L_373:
        /*002c*/ 	.word	0x00000000
        /*0030*/ 	.short	0x0003
        /*0032*/ 	.short	0x0020
        /*0034*/ 	.byte	0x00, 0xf0, 0x05, 0x00


	//----- nvinfo : EIATTR_KPARAM_INFO
	.align		4
.L_374:
        /*0038*/ 	.byte	0x04, 0x17
        /*003a*/ 	.short	(.L_376 - .L_375)
.L_375:
        /*003c*/ 	.word	0x00000000
        /*0040*/ 	.short	0x0002
        /*0042*/ 	.short	0x0018
        /*0044*/ 	.byte	0x00, 0xf0, 0x21, 0x00


	//----- nvinfo : EIATTR_KPARAM_INFO
	.align		4
.L_376:
        /*0048*/ 	.byte	0x04, 0x17
        /*004a*/ 	.short	(.L_378 - .L_377)
.L_377:
        /*004c*/ 	.word	0x00000000
        /*0050*/ 	.short	0x0001
        /*0052*/ 	.short	0x0010
        /*0054*/ 	.byte	0x00, 0xf5, 0x21, 0x00


	//----- nvinfo : EIATTR_KPARAM_INFO
	.align		4
.L_378:
        /*0058*/ 	.byte	0x04, 0x17
        /*005a*/ 	.short	(.L_380 - .L_379)
.L_379:
        /*005c*/ 	.word	0x00000000
        /*0060*/ 	.short	0x0000
        /*0062*/ 	.short	0x0000
        /*0064*/ 	.byte	0x00, 0xf0, 0x41, 0x00


	//----- nvinfo : EIATTR_SPARSE_MMA_MASK
	.align		4
.L_380:
        /*0068*/ 	.byte	0x03, 0x50
        /*006a*/ 	.short	0x0000


	//----- nvinfo : EIATTR_MAXREG_COUNT
	.align		4
        /*006c*/ 	.byte	0x03, 0x1b
        /*006e*/ 	.short	0x0080


	//----- nvinfo : EIATTR_NUM_BARRIERS
	.align		4
        /*0070*/ 	.byte	0x02, 0x4c
        /*0072*/ 	.byte	0x01
	.zero		1


	//----- nvinfo : EIATTR_MERCURY_ISA_VERSION
	.align		4
        /*0074*/ 	.byte	0x03, 0x5f
        /*0076*/ 	.short	0x0101


	//----- nvinfo : EIATTR_COOP_GROUP_MASK_REGIDS
	.align		4
        /*0078*/ 	.byte	0x04, 0x29
        /*007a*/ 	.short	(.L_382 - .L_381)


	//   ....[0]....
.L_381:
        /*007c*/ 	.word	0xffffffff


	//   ....[1]....
        /*0080*/ 	.word	0xffffffff


	//   ....[2]....
        /*0084*/ 	.word	0xffffffff


	//   ....[3]....
        /*0088*/ 	.word	0xffffffff


	//   ....[4]....
        /*008c*/ 	.word	0xffffffff


	//   ....[5]....
        /*0090*/ 	.word	0xffffffff


	//   ....[6]....
        /*0094*/ 	.word	0xffffffff


	//   ....[7]....
        /*0098*/ 	.word	0xffffffff


	//   ....[8]....
        /*009c*/ 	.word	0xffffffff


	//   ....[9]....
        /*00a0*/ 	.word	0xffffffff


	//   ....[10]....
        /*00a4*/ 	.word	0xffffffff


	//   ....[11]....
        /*00a8*/ 	.word	0xffffffff


	//   ....[12]....
        /*00ac*/ 	.word	0xffffffff


	//   ....[13]....
        /*00b0*/ 	.word	0xffffffff


	//   ....[14]....
        /*00b4*/ 	.word	0xffffffff


	//   ....[15]....
        /*00b8*/ 	.word	0xffffffff


	//   ....[16]....
        /*00bc*/ 	.word	0xffffffff


	//   ....[17]....
        /*00c0*/ 	.word	0xffffffff


	//   ....[18]....
        /*00c4*/ 	.word	0xffffffff


	//   ....[19]....
        /*00c8*/ 	.word	0xffffffff


	//   ....[20]....
        /*00cc*/ 	.word	0xffffffff


	//   ....[21]....
        /*00d0*/ 	.word	0xffffffff


	//   ....[22]....
        /*00d4*/ 	.word	0xffffffff


	//   ....[23]....
        /*00d8*/ 	.word	0xffffffff


	//   ....[24]....
        /*00dc*/ 	.word	0xffffffff


	//   ....[25]....
        /*00e0*/ 	.word	0xffffffff


	//   ....[26]....
        /*00e4*/ 	.word	0xffffffff


	//   ....[27]....
        /*00e8*/ 	.word	0xffffffff


	//   ....[28]....
        /*00ec*/ 	.word	0xffffffff


	//   ....[29]....
        /*00f0*/ 	.word	0xffffffff


	//----- nvinfo : EIATTR_COOP_GROUP_INSTR_OFFSETS
	.align		4
.L_382:
        /*00f4*/ 	.byte	0x04, 0x28
        /*00f6*/ 	.short	(.L_384 - .L_383)


	//   ....[0]....
.L_383:
        /*00f8*/ 	.word	0x00000d00


	//   ....[1]....
        /*00fc*/ 	.word	0x00000d10


	//   ....[2]....
        /*0100*/ 	.word	0x00000d70


	//   ....[3]....
        /*0104*/ 	.word	0x00000d90


	//   ....[4]....
        /*0108*/ 	.word	0x00000de0


	//   ....[5]....
        /*010c*/ 	.word	0x00000e00


	//   ....[6]....
        /*0110*/ 	.word	0x00000e40


	//   ....[7]....
        /*0114*/ 	.word	0x00000e80


	//   ....[8]....
        /*0118*/ 	.word	0x00000ed0


	//   ....[9]....
        /*011c*/ 	.word	0x00000f10


	//   ....[10]....
        /*0120*/ 	.word	0x00001210


	//   ....[11]....
        /*0124*/ 	.word	0x00001220


	//   ....[12]....
        /*0128*/ 	.word	0x000012a0


	//   ....[13]....
        /*012c*/ 	.word	0x000012c0


	//   ....[14]....
        /*0130*/ 	.word	0x00001310


	//   ....[15]....
        /*0134*/ 	.word	0x00001370


	//   ....[16]....
        /*0138*/ 	.word	0x000013b0


	//   ....[17]....
        /*013c*/ 	.word	0x000013e0


	//   ....[18]....
        /*0140*/ 	.word	0x00001430


	//   ....[19]....
        /*0144*/ 	.word	0x00001490


	//   ....[20]....
        /*0148*/ 	.word	0x00002ba0


	//   ....[21]....
        /*014c*/ 	.word	0x00002bb0


	//   ....[22]....
        /*0150*/ 	.word	0x00002c30


	//   ....[23]....
        /*0154*/ 	.word	0x00002c40


	//   ....[24]....
        /*0158*/ 	.word	0x00002ca0


	//   ....[25]....
        /*015c*/ 	.word	0x00002cc0


	//   ....[26]....
        /*0160*/ 	.word	0x00002d00


	//   ....[27]....
        /*0164*/ 	.word	0x00002d30


	//   ....[28]....
        /*0168*/ 	.word	0x00002d80


	//   ....[29]....
        /*016c*/ 	.word	0x00002dd0


	//----- nvinfo : EIATTR_VRC_CTA_INIT_COUNT
	.align		4
.L_384:
        /*0170*/ 	.byte	0x02, 0x4a
	.zero		1
	.zero		1


	//----- nvinfo : EIATTR_EXIT_INSTR_OFFSETS
	.align		4
        /*0174*/ 	.byte	0x04, 0x1c
        /*0176*/ 	.short	(.L_386 - .L_385)


	//   ....[0]....
.L_385:
        /*0178*/ 	.word	0x000000a0


	//   ....[1]....
        /*017c*/ 	.word	0x000000e0


	//   ....[2]....
        /*0180*/ 	.word	0x00003030


	//   ....[3]....
        /*0184*/ 	.word	0x00003090


	//----- nvinfo : EIATTR_MAX_THREADS
	.align		4
.L_386:
        /*0188*/ 	.byte	0x04, 0x05
        /*018a*/ 	.short	(.L_388 - .L_387)
.L_387:
        /*018c*/ 	.word	0x00000200
        /*0190*/ 	.word	0x00000001
        /*0194*/ 	.word	0x00000001


	//----- nvinfo : EIATTR_CRS_STACK_SIZE
	.align		4
.L_388:
        /*0198*/ 	.byte	0x04, 0x1e
        /*019a*/ 	.short	(.L_390 - .L_389)
.L_389:
        /*019c*/ 	.word	0x00000000


	//----- nvinfo : EIATTR_CBANK_PARAM_SIZE
	.align		4
.L_390:
        /*01a0*/ 	.byte	0x03, 0x19
        /*01a2*/ 	.short	0x0031


	//----- nvinfo : EIATTR_PARAM_CBANK
	.align		4
        /*01a4*/ 	.byte	0x04, 0x0a
        /*01a6*/ 	.short	(.L_392 - .L_391)
	.align		4
.L_391:
        /*01a8*/ 	.word	index@(.nv.constant0._ZN3cub18CUB_300001_SM_10006detail6reduce28DeviceReduceSingleTileKernelINS2_10policy_hubIlyN4cuda3std3__44plusIlEEE10Policy1000EN6thrust24THRUST_300001_SM_1000_NS18transform_iteratorI16isNotZeroFunctorNSD_6detail15normal_iteratorINSD_10device_ptrIiEEEEllEEPlyS9_llNS7_10__identityEEEvT0_T1_T2_T3_T4_T6_)
        /*01ac*/ 	.short	0x0380
        /*01ae*/ 	.short	0x0031


	//----- nvinfo : EIATTR_SW_WAR
	.align		4
.L_392:
        /*01b0*/ 	.byte	0x04, 0x36
        /*01b2*/ 	.short	(.L_394 - .L_393)
.L_393:
        /*01b4*/ 	.word	0x00000008
.L_394:


//--------------------- .nv.info._ZN3cub18CUB_300001_SM_10006detail6reduce28DeviceReduceSingleTileKernelINS2_10policy_hubIljN4cuda3std3__44plusIlEEE10Policy1000EPlSC_iS9_llNS7_10__identityEEEvT0_T1_T2_T3_T4_T6_ --------------------------
	.section	.nv.info._ZN3cub18CUB_300001_SM_10006detail6reduce28DeviceReduceSingleTileKernelINS2_10policy_hubIljN4cuda3std3__44plusIlEEE10Policy1000EPlSC_iS9_llNS7_10__identityEEEvT0_T1_T2_T3_T4_T6_,"",@"SHT_CUDA_INFO"
	.sectionflags	@""
	.align	4


	//----- nvinfo : EIATTR_CUDA_API_VERSION
	.align		4
        /*0000*/ 	.byte	0x04, 0x37
        /*0002*/ 	.short	(.L_396 - .L_395)
.L_395:
        /*0004*/ 	.word	0x00000082


	//----- nvinfo : EIATTR_KPARAM_INFO
	.align		4
.L_396:
        /*0008*/ 	.byte	0x04, 0x17
        /*000a*/ 	.short	(.L_398 - .L_397)
.L_397:
        /*000c*/ 	.word	0x00000000
        /*0010*/ 	.short	0x0005
        /*0012*/ 	.short	0x0020
        /*0014*/ 	.byte	0x00, 0xf0, 0x05, 0x00


	//----- nvinfo : EIATTR_KPARAM_INFO
	.align		4
.L_398:
        /*0018*/ 	.byte	0x04, 0x17
        /*001a*/ 	.short	(.L_400 - .L_399)
.L_399:
        /*001c*/ 	.word	0x00000000
        /*0020*/ 	.short	0x0004
        /*0022*/ 	.short	0x0018
        /*0024*/ 	.byte	0x00, 0xf0, 0x21, 0x00


	//----- nvinfo : EIATTR_KPARAM_INFO
	.align		4
.L_400:
        /*0028*/ 	.byte	0x04, 0x17
        /*002a*/ 	.short	(.L_402 - .L_401)
.L_401:
        /*002c*/ 	.word	0x00000000
        /*0030*/ 	.short	0x0003
        /*0032*/ 	.short	0x0014
        /*0034*/ 	.byte	0x00, 0xf0, 0x05, 0x00


	//----- nvinfo : EIATTR_KPARAM_INFO
	.align		4
.L_402:
        /*0038*/ 	.byte	0x04, 0x17
        /*003a*/ 	.short	(.L_404 - .L_403)
.L_403:
        /*003c*/ 	.word	0x00000000
        /*0040*/ 	.short	0x0002
        /*0042*/ 	.short	0x0010
        /*0044*/ 	.byte	0x00, 0xf0, 0x11, 0x00


	//----- nvinfo : EIATTR_KPARAM_INFO
	.align		4
.L_404:
        /*0048*/ 	.byte	0x04, 0x17
        /*004a*/ 	.short	(.L_406 - .L_405)
.L_405:
        /*004c*/ 	.word	0x00000000
        /*0050*/ 	.short	0x0001
        /*0052*/ 	.short	0x0008
        /*0054*/ 	.byte	0x00, 0xf5, 0x21, 0x00


	//----- nvinfo : EIATTR_KPARAM_INFO
	.align		4
.L_406:
        /*0058*/ 	.byte	0x04, 0x17
        /*005a*/ 	.short	(.L_408 - .L_407)
.L_407:
        /*005c*/ 	.word	0x00000000
        /*0060*/ 	.short	0x0000
        /*0062*/ 	.short	0x0000
        /*0064*/ 	.byte	0x00, 0xf5, 0x21, 0x00


	//----- nvinfo : EIATTR_SPARSE_MMA_MASK
	.align		4
.L_408:
        /*0068*/ 	.byte	0x03, 0x50
        /*006a*/ 	.short	0x0000


	//----- nvinfo : EIATTR_MAXREG_COUNT
	.align		4
        /*006c*/ 	.byte	0x03, 0x1b
        /*006e*/ 	.short	0x0080


	//----- nvinfo : EIATTR_NUM_BARRIERS
	.align		4
        /*0070*/ 	.byte	0x02, 0x4c
        /*0072*/ 	.byte	0x01
	.zero		1


	//----- nvinfo : EIATTR_MERCURY_ISA_VERSION
	.align		4
        /*0074*/ 	.byte	0x03, 0x5f
        /*0076*/ 	.short	0x0101


	//----- nvinfo : EIATTR_COOP_GROUP_MASK_REGIDS
	.align		4
        /*0078*/ 	.byte	0x04, 0x29
        /*007a*/ 	.short	(.L_410 - .L_409)


	//   ....[0]....
.L_409:
        /*007c*/ 	.word	0xffffffff


	//   ....[1]....
        /*0080*/ 	.word	0xffffffff


	//   ....[2]....
        /*0084*/ 	.word	0xffffffff


	//   ....[3]....
        /*0088*/ 	.word	0xffffffff


	//   ....[4]....
        /*008c*/ 	.word	0xffffffff


	//   ....[5]....
        /*0090*/ 	.word	0xffffffff


	//   ....[6]....
        /*0094*/ 	.word	0xffffffff


	//   ....[7]....
        /*0098*/ 	.word	0xffffffff


	//   ....[8]....
        /*009c*/ 	.word	0xffffffff


	//   ....[9]....
        /*00a0*/ 	.word	0xffffffff


	//   ....[10]....
        /*00a4*/ 	.word	0xffffffff


	//   ....[11]....
        /*00a8*/ 	.word	0xffffffff


	//   ....[12]....
        /*00ac*/ 	.word	0xffffffff


	//   ....[13]....
        /*00b0*/ 	.word	0xffffffff


	//   ....[14]....
        /*00b4*/ 	.word	0xffffffff


	//   ....[15]....
        /*00b8*/ 	.word	0xffffffff


	//   ....[16]....
        /*00bc*/ 	.word	0xffffffff


	//   ....[17]....
        /*00c0*/ 	.word	0xffffffff


	//   ....[18]....
        /*00c4*/ 	.word	0xffffffff


	//   ....[19]....
        /*00c8*/ 	.word	0xffffffff


	//   ....[20]....
        /*00cc*/ 	.word	0xffffffff


	//   ....[21]....
        /*00d0*/ 	.word	0xffffffff


	//   ....[22]....
        /*00d4*/ 	.word	0xffffffff


	//   ....[23]....
        /*00d8*/ 	.word	0xffffffff


	//   ....[24]....
        /*00dc*/ 	.word	0xffffffff


	//   ....[25]....
        /*00e0*/ 	.word	0xffffffff


	//   ....[26]....
        /*00e4*/ 	.word	0xffffffff


	//   ....[27]....
        /*00e8*/ 	.word	0xffffffff


	//   ....[28]....
        /*00ec*/ 	.word	0xffffffff


	//   ....[29]....
        /*00f0*/ 	.word	0xffffffff


	//----- nvinfo : EIATTR_COOP_GROUP_INSTR_OFFSETS
	.align		4
.L_410:
        /*00f4*/ 	.byte	0x04, 0x28
        /*00f6*/ 	.short	(.L_412 - .L_411)


	//   ....[0]....
.L_411:
        /*00f8*/ 	.word	0x00000970


	//   ....[1]....
        /*00fc*/ 	.word	0x00000980


	//   ....[2]....
        /*0100*/ 	.word	0x000009e0


	//   ....[3]....
        /*0104*/ 	.word	0x00000a00


	//   ....[4]....
        /*0108*/ 	.word	0x00000a50


	//   ....[5]....
        /*010c*/ 	.word	0x00000a70


	//   ....[6]....
        /*0110*/ 	.word	0x00000ab0


	//   ....[7]....
        /*0114*/ 	.word	0x00000af0


	//   ....[8]....
        /*0118*/ 	.word	0x00000b40


	//   ....[9]....
        /*011c*/ 	.word	0x00000b80


	//   ....[10]....
        /*0120*/ 	.word	0x00000e80


	//   ....[11]....
        /*0124*/ 	.word	0x00000e90


	//   ....[12]....
        /*0128*/ 	.word	0x00000f10


	//   ....[13]....
        /*012c*/ 	.word	0x00000f30


	//   ....[14]....
        /*0130*/ 	.word	0x00000f70


	//   ....[15]....
        /*0134*/ 	.word	0x00000fb0


	//   ....[16]....
        /*0138*/ 	.word	0x00001010


	//   ....[17]....
        /*013c*/ 	.word	0x00001040


	//   ....[18]....
        /*0140*/ 	.word	0x00001080


	//   ....[19]....
        /*0144*/ 	.word	0x000010c0


	//   ....[20]....
        /*0148*/ 	.word	0x000021b0


	//   ....[21]....
        /*014c*/ 	.word	0x000021c0


	//   ....[22]....
        /*0150*/ 	.word	0x00002240


	//   ....[23]....
        /*0154*/ 	.word	0x00002250


	//   ....[24]....
        /*0158*/ 	.word	0x000022b0


	//   ....[25]....
        /*015c*/ 	.word	0x000022d0


	//   ....[26]....
        /*0160*/ 	.word	0x00002310


	//   ....[27]....
        /*0164*/ 	.word	0x00002340


	//   ....[28]....
        /*0168*/ 	.word	0x00002380


	//   ....[29]....
        /*016c*/ 	.word	0x000023e0


	//----- nvinfo : EIATTR_VRC_CTA_INIT_COUNT
	.align		4
.L_412:
        /*0170*/ 	.byte	0x02, 0x4a
	.zero		1
	.zero		1


	//----- nvinfo : EIATTR_EXIT_INSTR_OFFSETS
	.align		4
        /*0174*/ 	.byte	0x04, 0x1c
        /*0176*/ 	.short	(.L_414 - .L_413)


	//   ....[0]....
.L_413:
        /*0178*/ 	.word	0x00000080


	//   ....[1]....
        /*017c*/ 	.word	0x000000c0


	//   ....[2]....
        /*0180*/ 	.word	0x00002650


	//   ....[3]....
        /*0184*/ 	.word	0x000026b0


	//----- nvinfo : EIATTR_MAX_THREADS
	.align		4
.L_414:
        /*0188*/ 	.byte	0x04, 0x05
        /*018a*/ 	.short	(.L_416 - .L_415)
.L_415:
        /*018c*/ 	.word	0x00000200
        /*0190*/ 	.word	0x00000001
        /*0194*/ 	.word	0x00000001


	//----- nvinfo : EIATTR_CRS_STACK_SIZE
	.align		4
.L_416:
        /*0198*/ 	.byte	0x04, 0x1e
        /*019a*/ 	.short	(.L_418 - .L_417)
.L_417:
        /*019c*/ 	.word	0x00000000


	//----- nvinfo : EIATTR_CBANK_PARAM_SIZE
	.align		4
.L_418:
        /*01a0*/ 	.byte	0x03, 0x19
        /*01a2*/ 	.short	0x0021


	//----- nvinfo : EIATTR_PARAM_CBANK
	.align		4
        /*01a4*/ 	.byte	0x04, 0x0a
        /*01a6*/ 	.short	(.L_420 - .L_419)
	.align		4
.L_419:
        /*01a8*/ 	.word	index@(.nv.constant0._ZN3cub18CUB_300001_SM_10006detail6reduce28DeviceReduceSingleTileKernelINS2_10policy_hubIljN4cuda3std3__44plusIlEEE10Policy1000EPlSC_iS9_llNS7_10__identityEEEvT0_T1_T2_T3_T4_T6_)
        /*01ac*/ 	.short	0x0380
        /*01ae*/ 	.short	0x0021


	//----- nvinfo : EIATTR_SW_WAR
	.align		4
.L_420:
        /*01b0*/ 	.byte	0x04, 0x36
        /*01b2*/ 	.short	(.L_422 - .L_421)
.L_421:
        /*01b4*/ 	.word	0x00000008
.L_422:


//--------------------- .nv.info._ZN3cub18CUB_300001_SM_10006detail6reduce18DeviceReduceKernelINS2_10policy_hubIljN4cuda3std3__44plusIlEEE10Policy1000EN6thrust24THRUST_300001_SM_1000_NS18transform_iteratorI16isNotZeroFunctorNSD_6detail15normal_iteratorINSD_10device_ptrIiEEEEllEEjS9_lNS7_10__identityEEEvT0_PT3_T1_NS0_13GridEvenShareISQ_EET2_T4_ --------------------------
	.section	.nv.info._ZN3cub18CUB_300001_SM_10006detail6reduce18DeviceReduceKernelINS2_10policy_hubIljN4cuda3std3__44plusIlEEE10Policy1000EN6thrust24THRUST_300001_SM_1000_NS18transform_iteratorI16isNotZeroFunctorNSD_6detail15normal_iteratorINSD_10device_ptrIiEEEEllEEjS9_lNS7_10__identityEEEvT0_PT3_T1_NS0_13GridEvenShareISQ_EET2_T4_,"",@"SHT_CUDA_INFO"
	.sectionflags	@""
	.align	4


	//----- nvinfo : EIATTR_CUDA_API_VERSION
	.align		4
        /*0000*/ 	.byte	0x04, 0x37
        /*0002*/ 	.short	(.L_424 - .L_423)
.L_423:
        /*0004*/ 	.word	0x00000082


	//----- nvinfo : EIATTR_KPARAM_INFO
	.align		4
.L_424:
        /*0008*/ 	.byte	0x04, 0x17
        /*000a*/ 	.short	(.L_426 - .L_425)
.L_425:
        /*000c*/ 	.word	0x00000000
        /*0010*/ 	.short	0x0005
        /*0012*/ 	.short	0x0045
        /*0014*/ 	.byte	0x00, 0xf0, 0x05, 0x00


	//----- nvinfo : EIATTR_KPARAM_INFO
	.align		4
.L_426:
        /*0018*/ 	.byte	0x04, 0x17
        /*001a*/ 	.short	(.L_428 - .L_427)
.L_427:
        /*001c*/ 	.word	0x00000000
        /*0020*/ 	.short	0x0004
        /*0022*/ 	.short	0x0044
        /*0024*/ 	.byte	0x00, 0xf0, 0x05, 0x00


	//----- nvinfo : EIATTR_KPARAM_INFO
	.align		4
.L_428:
        /*0028*/ 	.byte	0x04, 0x17
        /*002a*/ 	.short	(.L_430 - .L_429)
.L_429:
        /*002c*/ 	.word	0x00000000
        /*0030*/ 	.short	0x0003
        /*0032*/ 	.short	0x001c
        /*0034*/ 	.byte	0x00, 0xf0, 0xa1, 0x00


	//----- nvinfo : EIATTR_KPARAM_INFO
	.align		4
.L_430:
        /*0038*/ 	.byte	0x04, 0x17
        /*003a*/ 	.short	(.L_432 - .L_431)
.L_431:
        /*003c*/ 	.word	0x00000000
        /*0040*/ 	.short	0x0002
        /*0042*/ 	.short	0x0018
        /*0044*/ 	.byte	0x00, 0xf0, 0x11, 0x00


	//----- nvinfo : EIATTR_KPARAM_INFO
	.align		4
.L_432:
        /*0048*/ 	.byte	0x04, 0x17
        /*004a*/ 	.short	(.L_434 - .L_433)
.L_433:
        /*004c*/ 	.word	0x00000000
        /*0050*/ 	.short	0x0001
        /*0052*/ 	.short	0x0010
        /*0054*/ 	.byte	0x00, 0xf5, 0x21, 0x00


	//----- nvinfo : EIATTR_KPARAM_INFO
	.align		4
.L_434:
        /*0058*/ 	.byte	0x04, 0x17
        /*005a*/ 	.short	(.L_436 - .L_435)
.L_435:
        /*005c*/ 	.word	0x00000000
        /*0060*/ 	.short	0x0000
        /*0062*/ 	.short	0x0000
        /*0064*/ 	.byte	0x00, 0xf0, 0x41, 0x00


	//----- nvinfo : EIATTR_SPARSE_MMA_MASK
	.align		4
.L_436:
        /*0068*/ 	.byte	0x03, 0x50
        /*006a*/ 	.short	0x0000


	//----- nvinfo : EIATTR_MAXREG_COUNT
	.align		4
        /*006c*/ 	.byte	0x03, 0x1b
        /*006e*/ 	.short	0x0080


	//----- nvinfo : EIATTR_NUM_BARRIERS
	.align		4
        /*0070*/ 	.byte	0x02, 0x4c
        /*0072*/ 	.byte	0x01
	.zero		1


	//----- nvinfo : EIATTR_MERCURY_ISA_VERSION
	.align		4
        /*0074*/ 	.byte	0x03, 0x5f
        /*0076*/ 	.short	0x0101


	//----- nvinfo : EIATTR_COOP_GROUP_MASK_REGIDS
	.align		4
        /*0078*/ 	.byte	0x04, 0x29
        /*007a*/ 	.short	(.L_438 - .L_437)


	//   ....[0]....
.L_437:
        /*007c*/ 	.word	0xffffffff


	//   ....[1]....
        /*0080*/ 	.word	0xffffffff


	//   ....[2]....
        /*0084*/ 	.word	0xffffffff


	//   ....[3]....
        /*0088*/ 	.word	0xffffffff


	//   ....[4]....
        /*008c*/ 	.word	0xffffffff


	//   ....[5]....
        /*0090*/ 	.word	0xffffffff


	//   ....[6]....
        /*0094*/ 	.word	0xffffffff


	//   ....[7]....
        /*0098*/ 	.word	0xffffffff


	//   ....[8]....
        /*009c*/ 	.word	0xffffffff


	//   ....[9]....
        /*00a0*/ 	.word	0xffffffff


	//   ....[10]....
        /*00a4*/ 	.word	0xffffffff


	//   ....[11]....
        /*00a8*/ 	.word	0xffffffff


	//   ....[12]....
        /*00ac*/ 	.word	0xffffffff


	//   ....[13]....
        /*00b0*/ 	.word	0xffffffff


	//   ....[14]....
        /*00b4*/ 	.word	0xffffffff


	//   ....[15]....
        /*00b8*/ 	.word	0xffffffff


	//   ....[16]....
        /*00bc*/ 	.word	0xffffffff


	//   ....[17]....
        /*00c0*/ 	.word	0xffffffff


	//   ....[18]....
        /*00c4*/ 	.word	0xffffffff


	//   ....[19]....
        /*00c8*/ 	.word	0xffffffff


	//   ....[20]....
        /*00cc*/ 	.word	0xffffffff


	//   ....[21]....
        /*00d0*/ 	.word	0xffffffff


	//   ....[22]....
        /*00d4*/ 	.word	0xffffffff


	//   ....[23]....
        /*00d8*/ 	.word	0xffffffff


	//   ....[24]....
        /*00dc*/ 	.word	0xffffffff


	//   ....[25]....
        /*00e0*/ 	.word	0xffffffff


	//   ....[26]....
        /*00e4*/ 	.word	0xffffffff


	//   ....[27]....
        /*00e8*/ 	.word	0xffffffff


	//   ....[28]....
        /*00ec*/ 	.word	0xffffffff


	//   ....[29]....
        /*00f0*/ 	.word	0xffffffff


	//----- nvinfo : EIATTR_COOP_GROUP_INSTR_OFFSETS
	.align		4
.L_438:
        /*00f4*/ 	.byte	0x04, 0x28
        /*00f6*/ 	.short	(.L_440 - .L_439)


	//   ....[0]....
.L_439:
        /*00f8*/ 	.word	0x00000fe0


	//   ....[1]....
        /*00fc*/ 	.word	0x00000ff0


	//   ....[2]....
        /*0100*/ 	.word	0x00001050


	//   ....[3]....
        /*0104*/ 	.word	0x00001070


	//   ....[4]....
        /*0108*/ 	.word	0x000010c0


	//   ....[5]....
        /*010c*/ 	.word	0x000010e0


	//   ....[6]....
        /*0110*/ 	.word	0x00001120


	//   ....[7]....
        /*0114*/ 	.word	0x00001160


	//   ....[8]....
        /*0118*/ 	.word	0x000011c0


	//   ....[9]....
        /*011c*/ 	.word	0x00001200


	//   ....[10]....
        /*0120*/ 	.word	0x000014f0


	//   ....[11]....
        /*0124*/ 	.word	0x00001500


	//   ....[12]....
        /*0128*/ 	.word	0x00001580


	//   ....[13]....
        /*012c*/ 	.word	0x000015b0


	//   ....[14]....
        /*0130*/ 	.word	0x00001600


	//   ....[15]....
        /*0134*/ 	.word	0x00001640


	//   ....[16]....
        /*0138*/ 	.word	0x00001680


	//   ....[17]....
        /*013c*/ 	.word	0x000016c0


	//   ....[18]....
        /*0140*/ 	.word	0x000016f0


	//   ....[19]....
        /*0144*/ 	.word	0x00001760


	//   ....[20]....
        /*0148*/ 	.word	0x000030f0


	//   ....[21]....
        /*014c*/ 	.word	0x00003100


	//   ....[22]....
        /*0150*/ 	.word	0x00003180


	//   ....[23]....
        /*0154*/ 	.word	0x00003190


	//   ....[24]....
        /*0158*/ 	.word	0x000031e0


	//   ....[25]....
        /*015c*/ 	.word	0x00003210


	//   ....[26]....
        /*0160*/ 	.word	0x00003250


	//   ....[27]....
        /*0164*/ 	.word	0x00003280


	//   ....[28]....
        /*0168*/ 	.word	0x000032c0


	//   ....[29]....
        /*016c*/ 	.word	0x00003320


	//----- nvinfo : EIATTR_VRC_CTA_INIT_COUNT
	.align		4
.L_440:
        /*0170*/ 	.byte	0x02, 0x4a
	.zero		1
	.zero		1


	//----- nvinfo : EIATTR_EXIT_INSTR_OFFSETS
	.align		4
        /*0174*/ 	.byte	0x04, 0x1c
        /*0176*/ 	.short	(.L_442 - .L_441)


	//   ....[0]....
.L_441:
        /*0178*/ 	.word	0x00003590


	//   ....[1]....
        /*017c*/ 	.word	0x000035d0


	//----- nvinfo : EIATTR_MAX_THREADS
	.align		4
.L_442:
        /*0180*/ 	.byte	0x04, 0x05
        /*0182*/ 	.short	(.L_444 - .L_443)
.L_443:
        /*0184*/ 	.word	0x00000200
        /*0188*/ 	.word	0x00000001
        /*018c*/ 	.word	0x00000001


	//----- nvinfo : EIATTR_CRS_STACK_SIZE
	.align		4
.L_444:
        /*0190*/ 	.byte	0x04, 0x1e
        /*0192*/ 	.short	(.L_446 - .L_445)
.L_445:
        /*0194*/ 	.word	0x00000000


	//----- nvinfo : EIATTR_CBANK_PARAM_SIZE
	.align		4
.L_446:
        /*0198*/ 	.byte	0x03, 0x19
        /*019a*/ 	.short	0x0046


	//----- nvinfo : EIATTR_PARAM_CBANK
	.align		4
        /*019c*/ 	.byte	0x04, 0x0a
        /*019e*/ 	.short	(.L_448 - .L_447)
	.align		4
.L_447:
        /*01a0*/ 	.word	index@(.nv.constant0._ZN3cub18CUB_300001_SM_10006detail6reduce18DeviceReduceKernelINS2_10policy_hubIljN4cuda3std3__44plusIlEEE10Policy1000EN6thrust24THRUST_300001_SM_1000_NS18transform_iteratorI16isNotZeroFunctorNSD_6detail15normal_iteratorINSD_10device_ptrIiEEEEllEEjS9_lNS7_10__identityEEEvT0_PT3_T1_NS0_13GridEvenShareISQ_EET2_T4_)
        /*01a4*/ 	.short	0x0380
        /*01a6*/ 	.short	0x0046


	//----- nvinfo : EIATTR_SW_WAR
	.align		4
.L_448:
        /*01a8*/ 	.byte	0x04, 0x36
        /*01aa*/ 	.short	(.L_450 - .L_449)
.L_449:
        /*01ac*/ 	.word	0x00000008
.L_450:


//--------------------- .nv.info._ZN3cub18CUB_300001_SM_10006detail6reduce28DeviceReduceSingleTileKernelINS2_10policy_hubIljN4cuda3std3__44plusIlEEE10Policy1000EN6thrust24THRUST_300001_SM_1000_NS18transform_iteratorI16isNotZeroFunctorNSD_6detail15normal_iteratorINSD_10device_ptrIiEEEEllEEPljS9_llNS7_10__identityEEEvT0_T1_T2_T3_T4_T6_ --------------------------
	.section	.nv.info._ZN3cub18CUB_300001_SM_10006detail6reduce28DeviceReduceSingleTileKernelINS2_10policy_hubIljN4cuda3std3__44plusIlEEE10Policy1000EN6thrust24THRUST_300001_SM_1000_NS18transform_iteratorI16isNotZeroFunctorNSD_6detail15normal_iteratorINSD_10device_ptrIiEEEEllEEPljS9_llNS7_10__identityEEEvT0_T1_T2_T3_T4_T6_,"",@"SHT_CUDA_INFO"
	.sectionflags	@""
	.align	4


	//----- nvinfo : EIATTR_CUDA_API_VERSION
	.align		4
        /*0000*/ 	.byte	0x04, 0x37
        /*0002*/ 	.short	(.L_452 - .L_451)
.L_451:
        /*0004*/ 	.word	0x00000082


	//----- nvinfo : EIATTR_KPARAM_INFO
	.align		4
.L_452:
        /*0008*/ 	.byte	0x04, 0x17
        /*000a*/ 	.short	(.L_454 - .L_453)
.L_453:
        /*000c*/ 	.word	0x00000000
        /*0010*/ 	.short	0x0005
        /*0012*/ 	.short	0x0028
        /*0014*/ 	.byte	0x00, 0xf0, 0x05, 0x00


	//----- nvinfo : EIATTR_KPARAM_INFO
	.align		4
.L_454:
        /*0018*/ 	.byte	0x04, 0x17
        /*001a*/ 	.short	(.L_456 - .L_455)
.L_455:
        /*001c*/ 	.word	0x00000000
        /*0020*/ 	.short	0x0004
        /*0022*/ 	.short	0x0020
        /*0024*/ 	.byte	0x00, 0xf0, 0x21, 0x00


	//----- nvinfo : EIATTR_KPARAM_INFO
	.align		4
.L_456:
        /*0028*/ 	.byte	0x04, 0x17
        /*002a*/ 	.short	(.L_458 - .L_457)
.L_457:
        /*002c*/ 	.word	0x00000000
        /*0030*/ 	.short	0x0003
        /*0032*/ 	.short	0x001c
        /*0034*/ 	.byte	0x00, 0xf0, 0x05, 0x00


	//----- nvinfo : EIATTR_KPARAM_INFO
	.align		4
.L_458:
        /*0038*/ 	.byte	0x04, 0x17
        /*003a*/ 	.short	(.L_460 - .L_459)
.L_459:
        /*003c*/ 	.word	0x00000000
        /*0040*/ 	.short	0x0002
        /*0042*/ 	.short	0x0018
        /*0044*/ 	.byte	0x00, 0xf0, 0x11, 0x00


	//----- nvinfo : EIATTR_KPARAM_INFO
	.align		4
.L_460:
        /*0048*/ 	.byte	0x04, 0x17
        /*004a*/ 	.short	(.L_462 - .L_461)
.L_461:
        /*004c*/ 	.word	0x00000000
        /*0050*/ 	.short	0x0001
        /*0052*/ 	.short	0x0010
        /*0054*/ 	.byte	0x00, 0xf5, 0x21, 0x00


	//----- nvinfo : EIATTR_KPARAM_INFO
	.align		4
.L_462:
        /*0058*/ 	.byte	0x04, 0x17
        /*005a*/ 	.short	(.L_464 - .L_463)
.L_463:
        /*005c*/ 	.word	0x00000000
        /*0060*/ 	.short	0x0000
        /*0062*/ 	.short	0x0000
        /*0064*/ 	.byte	0x00, 0xf0, 0x41, 0x00


	//----- nvinfo : EIATTR_SPARSE_MMA_MASK
	.align		4
.L_464:
        /*0068*/ 	.byte	0x03, 0x50
        /*006a*/ 	.short	0x0000


	//----- nvinfo : EIATTR_MAXREG_COUNT
	.align		4
        /*006c*/ 	.byte	0x03, 0x1b
        /*006e*/ 	.short	0x0080


	//----- nvinfo : EIATTR_NUM_BARRIERS
	.align		4
        /*0070*/ 	.byte	0x02, 0x4c
        /*0072*/ 	.byte	0x01
	.zero		1


	//----- nvinfo : EIATTR_MERCURY_ISA_VERSION
	.align		4
        /*0074*/ 	.byte	0x03, 0x5f
        /*0076*/ 	.short	0x0101


	//----- nvinfo : EIATTR_COOP_GROUP_MASK_REGIDS
	.align		4
        /*0078*/ 	.byte	0x04, 0x29
        /*007a*/ 	.short	(.L_466 - .L_465)


	//   ....[0]....
.L_465:
        /*007c*/ 	.word	0xffffffff


	//   ....[1]....
        /*0080*/ 	.word	0xffffffff


	//   ....[2]....
        /*0084*/ 	.word	0xffffffff


	//   ....[3]....
        /*0088*/ 	.word	0xffffffff


	//   ....[4]....
        /*008c*/ 	.word	0xffffffff


	//   ....[5]....
        /*0090*/ 	.word	0xffffffff


	//   ....[6]....
        /*0094*/ 	.word	0xffffffff


	//   ....[7]....
        /*0098*/ 	.word	0xffffffff


	//   ....[8]....
        /*009c*/ 	.word	0xffffffff


	//   ....[9]....
        /*00a0*/ 	.word	0xffffffff


	//   ....[10]....
        /*00a4*/ 	.word	0xffffffff


	//   ....[11]....
        /*00a8*/ 	.word	0xffffffff


	//   ....[12]....
        /*00ac*/ 	.word	0xffffffff


	//   ....[13]....
        /*00b0*/ 	.word	0xffffffff


	//   ....[14]....
        /*00b4*/ 	.word	0xffffffff


	//   ....[15]....
        /*00b8*/ 	.word	0xffffffff


	//   ....[16]....
        /*00bc*/ 	.word	0xffffffff


	//   ....[17]....
        /*00c0*/ 	.word	0xffffffff


	//   ....[18]....
        /*00c4*/ 	.word	0xffffffff


	//   ....[19]....
        /*00c8*/ 	.word	0xffffffff


	//   ....[20]....
        /*00cc*/ 	.word	0xffffffff


	//   ....[21]....
        /*00d0*/ 	.word	0xffffffff


	//   ....[22]....
        /*00d4*/ 	.word	0xffffffff


	//   ....[23]....
        /*00d8*/ 	.word	0xffffffff


	//   ....[24]....
        /*00dc*/ 	.word	0xffffffff


	//   ....[25]....
        /*00e0*/ 	.word	0xffffffff


	//   ....[26]....
        /*00e4*/ 	.word	0xffffffff


	//   ....[27]....
        /*00e8*/ 	.word	0xffffffff


	//   ....[28]....
        /*00ec*/ 	.word	0xffffffff


	//   ....[29]....
        /*00f0*/ 	.word	0xffffffff


	//----- nvinfo : EIATTR_COOP_GROUP_INSTR_OFFSETS
	.align		4
.L_466:
        /*00f4*/ 	.byte	0x04, 0x28
        /*00f6*/ 	.short	(.L_468 - .L_467)


	//   ....[0]....
.L_467:
        /*00f8*/ 	.word	0x00000cd0


	//   ....[1]....
        /*00fc*/ 	.word	0x00000ce0


	//   ....[2]....
        /*0100*/ 	.word	0x00000d40


	//   ....[3]....
        /*0104*/ 	.word	0x00000d60


	//   ....[4]....
        /*0108*/ 	.word	0x00000db0


	//   ....[5]....
        /*010c*/ 	.word	0x00000dd0


	//   ....[6]....
        /*0110*/ 	.word	0x00000e10


	//   ....[7]....
        /*0114*/ 	.word	0x00000e50


	//   ....[8]....
        /*0118*/ 	.word	0x00000ea0


	//   ....[9]....
        /*011c*/ 	.word	0x00000ee0


	//   ....[10]....
        /*0120*/ 	.word	0x000011e0


	//   ....[11]....
        /*0124*/ 	.word	0x000011f0


	//   ....[12]....
        /*0128*/ 	.word	0x00001270


	//   ....[13]....
        /*012c*/ 	.word	0x00001290


	//   ....[14]....
        /*0130*/ 	.word	0x000012e0


	//   ....[15]....
        /*0134*/ 	.word	0x00001330


	//   ....[16]....
        /*0138*/ 	.word	0x00001370


	//   ....[17]....
        /*013c*/ 	.word	0x000013a0


	//   ....[18]....
        /*0140*/ 	.word	0x000013e0


	//   ....[19]....
        /*0144*/ 	.word	0x00001420


	//   ....[20]....
        /*0148*/ 	.word	0x00002c60


	//   ....[21]....
        /*014c*/ 	.word	0x00002c70


	//   ....[22]....
        /*0150*/ 	.word	0x00002cf0


	//   ....[23]....
        /*0154*/ 	.word	0x00002d00


	//   ....[24]....
        /*0158*/ 	.word	0x00002d60


	//   ....[25]....
        /*015c*/ 	.word	0x00002d80


	//   ....[26]....
        /*0160*/ 	.word	0x00002dc0


	//   ....[27]....
        /*0164*/ 	.word	0x00002df0


	//   ....[28]....
        /*0168*/ 	.word	0x00002e40


	//   ....[29]....
        /*016c*/ 	.word	0x00002e90


	//----- nvinfo : EIATTR_VRC_CTA_INIT_COUNT
	.align		4
.L_468:
        /*0170*/ 	.byte	0x02, 0x4a
	.zero		1
	.zero		1


	//----- nvinfo : EIATTR_EXIT_INSTR_OFFSETS
	.align		4
        /*0174*/ 	.byte	0x04, 0x1c
        /*0176*/ 	.short	(.L_470 - .L_469)


	//   ....[0]....
.L_469:
        /*0178*/ 	.word	0x00000080


	//   ....[1]....
        /*017c*/ 	.word	0x000000c0


	//   ....[2]....
        /*0180*/ 	.word	0x00003100


	//   ....[3]....
        /*0184*/ 	.word	0x00003160


	//----- nvinfo : EIATTR_MAX_THREADS
	.align		4
.L_470:
        /*0188*/ 	.byte	0x04, 0x05
        /*018a*/ 	.short	(.L_472 - .L_471)
.L_471:
        /*018c*/ 	.word	0x00000200
        /*0190*/ 	.word	0x00000001
        /*0194*/ 	.word	0x00000001


	//----- nvinfo : EIATTR_CRS_STACK_SIZE
	.align		4
.L_472:
        /*0198*/ 	.byte	0x04, 0x1e
        /*019a*/ 	.short	(.L_474 - .L_473)
.L_473:
        /*019c*/ 	.word	0x00000000


	//----- nvinfo : EIATTR_CBANK_PARAM_SIZE
	.align		4
.L_474:
        /*01a0*/ 	.byte	0x03, 0x19
        /*01a2*/ 	.short	0x0029


	//----- nvinfo : EIATTR_PARAM_CBANK
	.align		4
        /*01a4*/ 	.byte	0x04, 0x0a
        /*01a6*/ 	.short	(.L_476 - .L_475)
	.align		4
.L_475:
        /*01a8*/ 	.word	index@(.nv.constant0._ZN3cub18CUB_300001_SM_10006detail6reduce28DeviceReduceSingleTileKernelINS2_10policy_hubIljN4cuda3std3__44plusIlEEE10Policy1000EN6thrust24THRUST_300001_SM_1000_NS18transform_iteratorI16isNotZeroFunctorNSD_6detail15normal_iteratorINSD_10device_ptrIiEEEEllEEPljS9_llNS7_10__identityEEEvT0_T1_T2_T3_T4_T6_)
        /*01ac*/ 	.short	0x0380
        /*01ae*/ 	.short	0x0029


	//----- nvinfo : EIATTR_SW_WAR
	.align		4
.L_476:
        /*01b0*/ 	.byte	0x04, 0x36
        /*01b2*/ 	.short	(.L_478 - .L_477)
.L_477:
        /*01b4*/ 	.word	0x00000008
.L_478:


//--------------------- .nv.info._ZN3cub18CUB_300001_SM_10006detail9transform16transform_kernelINS2_10policy_hubILb1EN4cuda3std3__45tupleIJN6thrust24THRUST_300001_SM_1000_NS6detail15normal_iteratorINSA_10device_ptrIiEEEEEEEE10policy1000El14isPrimeFunctorSF_JPiEEEvT0_iT1_T2_DpNS2_10kernel_argIT3_EE --------------------------
	.section	.nv.info._ZN3cub18CUB_300001_SM_10006detail9transform16transform_kernelINS2_10policy_hubILb1EN4cuda3std3__45tupleIJN6thrust24THRUST_300001_SM_1000_NS6detail15normal_iteratorINSA_10device_ptrIiEEEEEEEE10policy1000El14isPrimeFunctorSF_JPiEEEvT0_iT1_T2_DpNS2_10kernel_argIT3_EE,"",@"SHT_CUDA_INFO"
	.sectionflags	@""
	.align	4


	//----- nvinfo : EIATTR_CUDA_API_VERSION
	.align		4
        /*0000*/ 	.byte	0x04, 0x37
        /*0002*/ 	.short	(.L_480 - .L_479)
.L_479:
        /*0004*/ 	.word	0x00000082


	//----- nvinfo : EIATTR_KPARAM_INFO
	.align		4
.L_480:
        /*0008*/ 	.byte	0x04, 0x17
        /*000a*/ 	.short	(.L_482 - .L_481)
.L_481:
        /*000c*/ 	.word	0x00000000
        /*0010*/ 	.short	0x0004
        /*0012*/ 	.short	0x0020
        /*0014*/ 	.byte	0x00, 0xf0, 0x41, 0x00


	//----- nvinfo : EIATTR_KPARAM_INFO
	.align		4
.L_482:
        /*0018*/ 	.byte	0x04, 0x17
        /*001a*/ 	.short	(.L_484 - .L_483)
.L_483:
        /*001c*/ 	.word	0x00000000
        /*0020*/ 	.short	0x0003
        /*0022*/ 	.short	0x0018
        /*0024*/ 	.byte	0x00, 0xf0, 0x21, 0x00


	//----- nvinfo : EIATTR_KPARAM_INFO
	.align		4
.L_484:
        /*0028*/ 	.byte	0x04, 0x17
        /*002a*/ 	.short	(.L_486 - .L_485)
.L_485:
        /*002c*/ 	.word	0x00000000
        /*0030*/ 	.short	0x0002
        /*0032*/ 	.short	0x0010
        /*0034*/ 	.byte	0x00, 0xf0, 0x21, 0x00


	//----- nvinfo : EIATTR_KPARAM_INFO
	.align		4
.L_486:
        /*0038*/ 	.byte	0x04, 0x17
        /*003a*/ 	.short	(.L_488 - .L_487)
.L_487:
        /*003c*/ 	.word	0x00000000
        /*0040*/ 	.short	0x0001
        /*0042*/ 	.short	0x0008
        /*0044*/ 	.byte	0x00, 0xf0, 0x11, 0x00


	//----- nvinfo : EIATTR_KPARAM_INFO
	.align		4
.L_488:
        /*0048*/ 	.byte	0x04, 0x17
        /*004a*/ 	.short	(.L_490 - .L_489)
.L_489:
        /*004c*/ 	.word	0x00000000
        /*0050*/ 	.short	0x0000
        /*0052*/ 	.short	0x0000
        /*0054*/ 	.byte	0x00, 0xf0, 0x21, 0x00


	//----- nvinfo : EIATTR_SPARSE_MMA_MASK
	.align		4
.L_490:
        /*0058*/ 	.byte	0x03, 0x50
        /*005a*/ 	.short	0x0000


	//----- nvinfo : EIATTR_MAXREG_COUNT
	.align		4
        /*005c*/ 	.byte	0x03, 0x1b
        /*005e*/ 	.short	0x00ff


	//----- nvinfo : EIATTR_MERCURY_ISA_VERSION
	.align		4
        /*0060*/ 	.byte	0x03, 0x5f
        /*0062*/ 	.short	0x0101


	//----- nvinfo : EIATTR_VRC_CTA_INIT_COUNT
	.align		4
        /*0064*/ 	.byte	0x02, 0x4a
	.zero		1
	.zero		1


	//----- nvinfo : EIATTR_EXIT_INSTR_OFFSETS
	.align		4
        /*0068*/ 	.byte	0x04, 0x1c
        /*006a*/ 	.short	(.L_492 - .L_491)


	//   ....[0]....
.L_491:
        /*006c*/ 	.word	0x000002b0


	//   ....[1]....
        /*0070*/ 	.word	0x000006e0


	//   ....[2]....
        /*0074*/ 	.word	0x00000700


	//   ....[3]....
        /*0078*/ 	.word	0x00000ae0


	//----- nvinfo : EIATTR_MAX_THREADS
	.align		4
.L_492:
        /*007c*/ 	.byte	0x04, 0x05
        /*007e*/ 	.short	(.L_494 - .L_493)
.L_493:
        /*0080*/ 	.word	0x00000080
        /*0084*/ 	.word	0x00000001
        /*0088*/ 	.word	0x00000001


	//----- nvinfo : EIATTR_CRS_STACK_SIZE
	.align		4
.L_494:
        /*008c*/ 	.byte	0x04, 0x1e
        /*008e*/ 	.short	(.L_496 - .L_495)
.L_495:
        /*0090*/ 	.word	0x00000000


	//----- nvinfo : EIATTR_CBANK_PARAM_SIZE
	.align		4
.L_496:
        /*0094*/ 	.byte	0x03, 0x19
        /*0096*/ 	.short	0x0030


	//----- nvinfo : EIATTR_PARAM_CBANK
	.align		4
        /*0098*/ 	.byte	0x04, 0x0a
        /*009a*/ 	.short	(.L_498 - .L_497)
	.align		4
.L_497:
        /*009c*/ 	.word	index@(.nv.constant0._ZN3cub18CUB_300001_SM_10006detail9transform16transform_kernelINS2_10policy_hubILb1EN4cuda3std3__45tupleIJN6thrust24THRUST_300001_SM_1000_NS6detail15normal_iteratorINSA_10device_ptrIiEEEEEEEE10policy1000El14isPrimeFunctorSF_JPiEEEvT0_iT1_T2_DpNS2_10kernel_argIT3_EE)
        /*00a0*/ 	.short	0x0380
        /*00a2*/ 	.short	0x0030


	//----- nvinfo : EIATTR_SW_WAR
	.align		4
.L_498:
        /*00a4*/ 	.byte	0x04, 0x36
        /*00a6*/ 	.short	(.L_500 - .L_499)
.L_499:
        /*00a8*/ 	.word	0x00000008
.L_500:


//--------------------- .nv.info._ZN3cub18CUB_300001_SM_10006detail9transform16transform_kernelINS2_10policy_hubILb1EN4cuda3std3__45tupleIJN6thrust24THRUST_300001_SM_1000_NS6detail15normal_iteratorINSA_10device_ptrIiEEEEEEEE10policy1000Ei14isPrimeFunctorSF_JPiEEEvT0_iT1_T2_DpNS2_10kernel_argIT3_EE --------------------------
	.section	.nv.info._ZN3cub18CUB_300001_SM_10006detail9transform16transform_kernelINS2_10policy_hubILb1EN4cuda3std3__45tupleIJN6thrust24THRUST_300001_SM_1000_NS6detail15normal_iteratorINSA_10device_ptrIiEEEEEEEE10policy1000Ei14isPrimeFunctorSF_JPiEEEvT0_iT1_T2_DpNS2_10kernel_argIT3_EE,"",@"SHT_CUDA_INFO"
	.sectionflags	@""
	.align	4


	//----- nvinfo : EIATTR_CUDA_API_VERSION
	.align		4
        /*0000*/ 	.byte	0x04, 0x37
        /*0002*/ 	.short	(.L_502 - .L_501)
.L_501:
        /*0004*/ 	.word	0x00000082


	//----- nvinfo : EIATTR_KPARAM_INFO
	.align		4
.L_502:
        /*0008*/ 	.byte	0x04, 0x17
        /*000a*/ 	.short	(.L_504 - .L_503)
.L_503:
        /*000c*/ 	.word	0x00000000
        /*0010*/ 	.short	0x0004
        /*0012*/ 	.short	0x0018
        /*0014*/ 	.byte	0x00, 0xf0, 0x41, 0x00


	//----- nvinfo : EIATTR_KPARAM_INFO
	.align		4
.L_504:
        /*0018*/ 	.byte	0x04, 0x17
        /*001a*/ 	.short	(.L_506 - .L_505)
.L_505:
        /*001c*/ 	.word	0x00000000
        /*0020*/ 	.short	0x0003
        /*0022*/ 	.short	0x0010
        /*0024*/ 	.byte	0x00, 0xf0, 0x21, 0x00


	//----- nvinfo : EIATTR_KPARAM_INFO
	.align		4
.L_506:
        /*0028*/ 	.byte	0x04, 0x17
        /*002a*/ 	.short	(.L_508 - .L_507)
.L_507:
        /*002c*/ 	.word	0x00000000
        /*0030*/ 	.short	0x0002
        /*0032*/ 	.short	0x0008
        /*0034*/ 	.byte	0x00, 0xf0, 0x21, 0x00


	//----- nvinfo : EIATTR_KPARAM_INFO
	.align		4
.L_508:
        /*0038*/ 	.byte	0x04, 0x17
        /*003a*/ 	.short	(.L_510 - .L_509)
.L_509:
        /*003c*/ 	.word	0x00000000
        /*0040*/ 	.short	0x0001
        /*0042*/ 	.short	0x0004
        /*0044*/ 	.byte	0x00, 0xf0, 0x11, 0x00


	//----- nvinfo : EIATTR_KPARAM_INFO
	.align		4
.L_510:
        /*0048*/ 	.byte	0x04, 0x17
        /*004a*/ 	.short	(.L_512 - .L_511)
.L_511:
        /*004c*/ 	.word	0x00000000
        /*0050*/ 	.short	0x0000
        /*0052*/ 	.short	0x0000
        /*0054*/ 	.byte	0x00, 0xf0, 0x11, 0x00


	//----- nvinfo : EIATTR_SPARSE_MMA_MASK
	.align		4
.L_512:
        /*0058*/ 	.byte	0x03, 0x50
        /*005a*/ 	.short	0x0000


	//----- nvinfo : EIATTR_MAXREG_COUNT
	.align		4
        /*005c*/ 	.byte	0x03, 0x1b
        /*005e*/ 	.short	0x00ff


	//----- nvinfo : EIATTR_MERCURY_ISA_VERSION
	.align		4
        /*0060*/ 	.byte	0x03, 0x5f
        /*0062*/ 	.short	0x0101


	//----- nvinfo : EIATTR_VRC_CTA_INIT_COUNT
	.align		4
        /*0064*/ 	.byte	0x02, 0x4a
	.zero		1
	.zero		1


	//----- nvinfo : EIATTR_EXIT_INSTR_OFFSETS
	.align		4
        /*0068*/ 	.byte	0x04, 0x1c
        /*006a*/ 	.short	(.L_514 - .L_513)


	//   ....[0]....
.L_513:
        /*006c*/ 	.word	0x000001f0


	//   ....[1]....
        /*0070*/ 	.word	0x000005d0


	//   ....[2]....
        /*0074*/ 	.word	0x00000600


	//   ....[3]....
        /*0078*/ 	.word	0x00000a30


	//----- nvinfo : EIATTR_MAX_THREADS
	.align		4
.L_514:
        /*007c*/ 	.byte	0x04, 0x05
        /*007e*/ 	.short	(.L_516 - .L_515)
.L_515:
        /*0080*/ 	.word	0x00000080
        /*0084*/ 	.word	0x00000001
        /*0088*/ 	.word	0x00000001


	//----- nvinfo : EIATTR_CRS_STACK_SIZE
	.align		4
.L_516:
        /*008c*/ 	.byte	0x04, 0x1e
        /*008e*/ 	.short	(.L_518 - .L_517)
.L_517:
        /*0090*/ 	.word	0x00000000


	//----- nvinfo : EIATTR_CBANK_PARAM_SIZE
	.align		4
.L_518:
        /*0094*/ 	.byte	0x03, 0x19
        /*0096*/ 	.short	0x0028


	//----- nvinfo : EIATTR_PARAM_CBANK
	.align		4
        /*0098*/ 	.byte	0x04, 0x0a
        /*009a*/ 	.short	(.L_520 - .L_519)
	.align		4
.L_519:
        /*009c*/ 	.word	index@(.nv.constant0._ZN3cub18CUB_300001_SM_10006detail9transform16transform_kernelINS2_10policy_hubILb1EN4cuda3std3__45tupleIJN6thrust24THRUST_300001_SM_1000_NS6detail15normal_iteratorINSA_10device_ptrIiEEEEEEEE10policy1000Ei14isPrimeFunctorSF_JPiEEEvT0_iT1_T2_DpNS2_10kernel_argIT3_EE)
        /*00a0*/ 	.short	0x0380
        /*00a2*/ 	.short	0x0028


	//----- nvinfo : EIATTR_SW_WAR
	.align		4
.L_520:
        /*00a4*/ 	.byte	0x04, 0x36
        /*00a6*/ 	.short	(.L_522 - .L_521)
.L_521:
        /*00a8*/ 	.word	0x00000008
.L_522:


//--------------------- .nv.info._ZN3cub18CUB_300001_SM_10006detail8for_each13static_kernelINS2_12policy_hub_t12policy_500_tElN6thrust24THRUST_300001_SM_1000_NS8cuda_cub10__tabulate7functorINS7_6detail15normal_iteratorINS7_10device_ptrIiEEEENS7_6system6detail7generic6detail22compute_sequence_valueIivEElEEEEvT0_T1_ --------------------------
	.section	.nv.info._ZN3cub18CUB_300001_SM_10006detail8for_each13static_kernelINS2_12policy_hub_t12policy_500_tElN6thrust24THRUST_300001_SM_1000_NS8cuda_cub10__tabulate7functorINS7_6detail15normal_iteratorINS7_10device_ptrIiEEEENS7_6system6detail7generic6detail22compute_sequence_valueIivEElEEEEvT0_T1_,"",@"SHT_CUDA_INFO"
	.sectionflags	@""
	.align	4


	//----- nvinfo : EIATTR_CUDA_API_VERSION
	.align		4
        /*0000*/ 	.byte	0x04, 0x37
        /*0002*/ 	.short	(.L_524 - .L_523)
.L_523:
        /*0004*/ 	.word	0x00000082


	//----- nvinfo : EIATTR_KPARAM_INFO
	.align		4
.L_524:
        /*0008*/ 	.byte	0x04, 0x17
        /*000a*/ 	.short	(.L_526 - .L_525)
.L_525:
        /*000c*/ 	.word	0x00000000
        /*0010*/ 	.short	0x0001
        /*0012*/ 	.short	0x0008
        /*0014*/ 	.byte	0x00, 0xf0, 0x41, 0x00


	//----- nvinfo : EIATTR_KPARAM_INFO
	.align		4
.L_526:
        /*0018*/ 	.byte	0x04, 0x17
        /*001a*/ 	.short	(.L_528 - .L_527)
.L_527:
        /*001c*/ 	.word	0x00000000
        /*0020*/ 	.short	0x0000
        /*0022*/ 	.short	0x0000
        /*0024*/ 	.byte	0x00, 0xf0, 0x21, 0x00


	//----- nvinfo : EIATTR_SPARSE_MMA_MASK
	.align		4
.L_528:
        /*0028*/ 	.byte	0x03, 0x50
        /*002a*/ 	.short	0x0000


	//----- nvinfo : EIATTR_MAXREG_COUNT
	.align		4
        /*002c*/ 	.byte	0x03, 0x1b
        /*002e*/ 	.short	0x00ff


	//----- nvinfo : EIATTR_MERCURY_ISA_VERSION
	.align		4
        /*0030*/ 	.byte	0x03, 0x5f
        /*0032*/ 	.short	0x0101


	//----- nvinfo : EIATTR_VRC_CTA_INIT_COUNT
	.align		4
        /*0034*/ 	.byte	0x02, 0x4a
	.zero		1
	.zero		1


	//----- nvinfo : EIATTR_EXIT_INSTR_OFFSETS
	.align		4
        /*0038*/ 	.byte	0x04, 0x1c
        /*003a*/ 	.short	(.L_530 - .L_529)


	//   ....[0]....
.L_529:
        /*003c*/ 	.word	0x00000160


	//   ....[1]....
        /*0040*/ 	.word	0x000002b0


	//   ....[2]....
        /*0044*/ 	.word	0x00000340


	//----- nvinfo : EIATTR_MAX_THREADS
	.align		4
.L_530:
        /*0048*/ 	.byte	0x04, 0x05
        /*004a*/ 	.short	(.L_532 - .L_531)
.L_531:
        /*004c*/ 	.word	0x00000100
        /*0050*/ 	.word	0x00000001
        /*0054*/ 	.word	0x00000001


	//----- nvinfo : EIATTR_CRS_STACK_SIZE
	.align		4
.L_532:
        /*0058*/ 	.byte	0x04, 0x1e
        /*005a*/ 	.short	(.L_534 - .L_533)
.L_533:
        /*005c*/ 	.word	0x00000000


	//----- nvinfo : EIATTR_CBANK_PARAM_SIZE
	.align		4
.L_534:
        /*0060*/ 	.byte	0x03, 0x19
        /*0062*/ 	.short	0x0018


	//----- nvinfo : EIATTR_PARAM_CBANK
	.align		4
        /*0064*/ 	.byte	0x04, 0x0a
        /*0066*/ 	.short	(.L_536 - .L_535)
	.align		4
.L_535:
        /*0068*/ 	.word	index@(.nv.constant0._ZN3cub18CUB_300001_SM_10006detail8for_each13static_kernelINS2_12policy_hub_t12policy_500_tElN6thrust24THRUST_300001_SM_1000_NS8cuda_cub10__tabulate7functorINS7_6detail15normal_iteratorINS7_10device_ptrIiEEEENS7_6system6detail7generic6detail22compute_sequence_valueIivEElEEEEvT0_T1_)
        /*006c*/ 	.short	0x0380
        /*006e*/ 	.short	0x0018


	//----- nvinfo : EIATTR_SW_WAR
	.align		4
.L_536:
        /*0070*/ 	.byte	0x04, 0x36
        /*0072*/ 	.short	(.L_538 - .L_537)
.L_537:
        /*0074*/ 	.word	0x00000008
.L_538:


//--------------------- .nv.info._ZN3cub18CUB_300001_SM_10006detail8for_each13static_kernelINS2_12policy_hub_t12policy_500_tEmN6thrust24THRUST_300001_SM_1000_NS8cuda_cub20__uninitialized_fill7functorINS7_10device_ptrIiEEiEEEEvT0_T1_ --------------------------
	.section	.nv.info._ZN3cub18CUB_300001_SM_10006detail8for_each13static_kernelINS2_12policy_hub_t12policy_500_tEmN6thrust24THRUST_300001_SM_1000_NS8cuda_cub20__uninitialized_fill7functorINS7_10device_ptrIiEEiEEEEvT0_T1_,"",@"SHT_CUDA_INFO"
	.sectionflags	@""
	.align	4


	//----- nvinfo : EIATTR_CUDA_API_VERSION
	.align		4
        /*0000*/ 	.byte	0x04, 0x37
        /*0002*/ 	.short	(.L_540 - .L_539)
.L_539:
        /*0004*/ 	.word	0x00000082


	//----- nvinfo : EIATTR_KPARAM_INFO
	.align		4
.L_540:
        /*0008*/ 	.byte	0x04, 0x17
        /*000a*/ 	.short	(.L_542 - .L_541)
.L_541:
        /*000c*/ 	.word	0x00000000
        /*0010*/ 	.short	0x0001
        /*0012*/ 	.short	0x0008
        /*0014*/ 	.byte	0x00, 0xf0, 0x41, 0x00


	//----- nvinfo : EIATTR_KPARAM_INFO
	.align		4
.L_542:
        /*0018*/ 	.byte	0x04, 0x17
        /*001a*/ 	.short	(.L_544 - .L_543)
.L_543:
        /*001c*/ 	.word	0x00000000
        /*0020*/ 	.short	0x0000
        /*0022*/ 	.short	0x0000
        /*0024*/ 	.byte	0x00, 0xf0, 0x21, 0x00


	//----- nvinfo : EIATTR_SPARSE_MMA_MASK
	.align		4
.L_544:
        /*0028*/ 	.byte	0x03, 0x50
        /*002a*/ 	.short	0x0000


	//----- nvinfo : EIATTR_MAXREG_COUNT
	.align		4
        /*002c*/ 	.byte	0x03, 0x1b
        /*002e*/ 	.short	0x00ff


	//----- nvinfo : EIATTR_MERCURY_ISA_VERSION
	.align		4
        /*0030*/ 	.byte	0x03, 0x5f
        /*0032*/ 	.short	0x0101


	//----- nvinfo : EIATTR_VRC_CTA_INIT_COUNT
	.align		4
        /*0034*/ 	.byte	0x02, 0x4a
	.zero		1
	.zero		1


	//----- nvinfo : EIATTR_EXIT_INSTR_OFFSETS
	.align		4
        /*0038*/ 	.byte	0x04, 0x1c
        /*003a*/ 	.short	(.L_546 - .L_545)


	//   ....[0]....
.L_545:
        /*003c*/ 	.word	0x00000130


	//   ....[1]....
        /*0040*/ 	.word	0x00000230


	//   ....[2]....
        /*0044*/ 	.word	0x00000260


	//----- nvinfo : EIATTR_MAX_THREADS
	.align		4
.L_546:
        /*0048*/ 	.byte	0x04, 0x05
        /*004a*/ 	.short	(.L_548 - .L_547)
.L_547:
        /*004c*/ 	.word	0x00000100
        /*0050*/ 	.word	0x00000001
        /*0054*/ 	.word	0x00000001


	//----- nvinfo : EIATTR_CBANK_PARAM_SIZE
	.align		4
.L_548:
        /*0058*/ 	.byte	0x03, 0x19
        /*005a*/ 	.short	0x0018


	//----- nvinfo : EIATTR_PARAM_CBANK
	.align		4
        /*005c*/ 	.byte	0x04, 0x0a
        /*005e*/ 	.short	(.L_550 - .L_549)
	.align		4
.L_549:
        /*0060*/ 	.word	index@(.nv.constant0._ZN3cub18CUB_300001_SM_10006detail8for_each13static_kernelINS2_12policy_hub_t12policy_500_tEmN6thrust24THRUST_300001_SM_1000_NS8cuda_cub20__uninitialized_fill7functorINS7_10device_ptrIiEEiEEEEvT0_T1_)
        /*0064*/ 	.short	0x0380
        /*0066*/ 	.short	0x0018


	//----- nvinfo : EIATTR_SW_WAR
	.align		4
.L_550:
        /*0068*/ 	.byte	0x04, 0x36
        /*006a*/ 	.short	(.L_552 - .L_551)
.L_551:
        /*006c*/ 	.word	0x00000008
.L_552:


//--------------------- .nv.info._ZN3cub18CUB_300001_SM_10006detail11EmptyKernelIvEEvv --------------------------
	.section	.nv.info._ZN3cub18CUB_300001_SM_10006detail11EmptyKernelIvEEvv,"",@"SHT_CUDA_INFO"
	.sectionflags	@""
	.align	4


	//----- nvinfo : EIATTR_CUDA_API_VERSION
	.align		4
        /*0000*/ 	.byte	0x04, 0x37
        /*0002*/ 	.short	(.L_554 - .L_553)
.L_553:
        /*0004*/ 	.word	0x00000082


	//----- nvinfo : EIATTR_SPARSE_MMA_MASK
	.align		4
.L_554:
        /*0008*/ 	.byte	0x03, 0x50
        /*000a*/ 	.short	0x0000


	//----- nvinfo : EIATTR_MAXREG_COUNT
	.align		4
        /*000c*/ 	.byte	0x03, 0x1b
        /*000e*/ 	.short	0x00ff


	//----- nvinfo : EIATTR_MERCURY_ISA_VERSION
	.align		4
        /*0010*/ 	.byte	0x03, 0x5f
        /*0012*/ 	.short	0x0101


	//----- nvinfo : EIATTR_VRC_CTA_INIT_COUNT
	.align		4
        /*0014*/ 	.byte	0x02, 0x4a
	.zero		1
	.zero		1


	//----- nvinfo : EIATTR_EXIT_INSTR_OFFSETS
	.align		4
        /*0018*/ 	.byte	0x04, 0x1c
        /*001a*/ 	.short	(.L_556 - .L_555)


	//   ....[0]....
.L_555:
        /*001c*/ 	.word	0x00000010


	//----- nvinfo : EIATTR_SW_WAR
	.align		4
.L_556:
        /*0020*/ 	.byte	0x04, 0x36
        /*0022*/ 	.short	(.L_558 - .L_557)
.L_557:
        /*0024*/ 	.word	0x00000008
.L_558:


//--------------------- .nv.callgraph             --------------------------
	.section	.nv.callgraph,"",@"SHT_CUDA_CALLGRAPH"
	.align	4
	.sectionentsize	8
	.align		4
        /*0000*/ 	.word	0x00000000
	.align		4
        /*0004*/ 	.word	0xffffffff
	.align		4
        /*0008*/ 	.word	0x00000000
	.align		4
        /*000c*/ 	.word	0xfffffffe
	.align		4
        /*0010*/ 	.word	0x00000000
	.align		4
        /*0014*/ 	.word	0xfffffffd
	.align		4
        /*0018*/ 	.word	0x00000000
	.align		4
        /*001c*/ 	.word	0xfffffffc


//--------------------- .nv.constant4             --------------------------
	.section	.nv.constant4,"a",@progbits
	.align	8
	.align		8
.nv.constant4:
        /*0000*/ 	.dword	_ZN27_INTERNAL_0a8fd587_4_k_cu_k4cuda3std3__45__cpo5beginE
	.align		8
        /*0008*/ 	.dword	_ZN27_INTERNAL_0a8fd587_4_k_cu_k4cuda3std3__45__cpo3endE
	.align		8
        /*0010*/ 	.dword	_ZN27_INTERNAL_0a8fd587_4_k_cu_k4cuda3std3__45__cpo6cbeginE
	.align		8
        /*0018*/ 	.dword	_ZN27_INTERNAL_0a8fd587_4_k_cu_k4cuda3std3__45__cpo4cendE
	.align		8
        /*0020*/ 	.dword	_ZN27_INTERNAL_0a8fd587_4_k_cu_k4cuda3std3__45__cpo6rbeginE
	.align		8
        /*0028*/ 	.dword	_ZN27_INTERNAL_0a8fd587_4_k_cu_k4cuda3std3__45__cpo4rendE
	.align		8
        /*0030*/ 	.dword	_ZN27_INTERNAL_0a8fd587_4_k_cu_k4cuda3std3__45__cpo7crbeginE
	.align		8
        /*0038*/ 	.dword	_ZN27_INTERNAL_0a8fd587_4_k_cu_k4cuda3std3__45__cpo5crendE
	.align		8
        /*0040*/ 	.dword	_ZN27_INTERNAL_0a8fd587_4_k_cu_k4cuda3std3__429_GLOBAL__N__0a8fd587_4_k_cu_k6ignoreE
	.align		8
        /*0048*/ 	.dword	_ZN27_INTERNAL_0a8fd587_4_k_cu_k4cuda3std3__419piecewise_constructE
	.align		8
        /*0050*/ 	.dword	_ZN27_INTERNAL_0a8fd587_4_k_cu_k4cuda3std3__48in_placeE
	.align		8
        /*0058*/ 	.dword	_ZN27_INTERNAL_0a8fd587_4_k_cu_k4cuda3std3__420unreachable_sentinelE
	.align		8
        /*0060*/ 	.dword	_ZN27_INTERNAL_0a8fd587_4_k_cu_k4cuda3std3__47nulloptE
	.align		8
        /*0068*/ 	.dword	_ZN27_INTERNAL_0a8fd587_4_k_cu_k4cuda3std3__48unexpectE
	.align		8
        /*0070*/ 	.dword	_ZN27_INTERNAL_0a8fd587_4_k_cu_k4cuda3std6ranges3__45__cpo4swapE
	.align		8
        /*0078*/ 	.dword	_ZN27_INTERNAL_0a8fd587_4_k_cu_k4cuda3std6ranges3__45__cpo9iter_moveE
	.align		8
        /*0080*/ 	.dword	_ZN27_INTERNAL_0a8fd587_4_k_cu_k4cuda3std6ranges3__45__cpo5beginE
	.align		8
        /*0088*/ 	.dword	_ZN27_INTERNAL_0a8fd587_4_k_cu_k4cuda3std6ranges3__45__cpo3endE
	.align		8
        /*0090*/ 	.dword	_ZN27_INTERNAL_0a8fd587_4_k_cu_k4cuda3std6ranges3__45__cpo6cbeginE
	.align		8
        /*0098*/ 	.dword	_ZN27_INTERNAL_0a8fd587_4_k_cu_k4cuda3std6ranges3__45__cpo4cendE
	.align		8
        /*00a0*/ 	.dword	_ZN27_INTERNAL_0a8fd587_4_k_cu_k4cuda3std6ranges3__45__cpo7advanceE
	.align		8
        /*00a8*/ 	.dword	_ZN27_INTERNAL_0a8fd587_4_k_cu_k4cuda3std6ranges3__45__cpo9iter_swapE
	.align		8
        /*00b0*/ 	.dword	_ZN27_INTERNAL_0a8fd587_4_k_cu_k4cuda3std6ranges3__45__cpo4nextE
	.align		8
        /*00b8*/ 	.dword	_ZN27_INTERNAL_0a8fd587_4_k_cu_k4cuda3std6ranges3__45__cpo4prevE
	.align		8
        /*00c0*/ 	.dword	_ZN27_INTERNAL_0a8fd587_4_k_cu_k4cuda3std6ranges3__45__cpo4dataE
	.align		8
        /*00c8*/ 	.dword	_ZN27_INTERNAL_0a8fd587_4_k_cu_k4cuda3std6ranges3__45__cpo5cdataE
	.align		8
        /*00d0*/ 	.dword	_ZN27_INTERNAL_0a8fd587_4_k_cu_k4cuda3std6ranges3__45__cpo4sizeE
	.align		8
        /*00d8*/ 	.dword	_ZN27_INTERNAL_0a8fd587_4_k_cu_k4cuda3std6ranges3__45__cpo5ssizeE
	.align		8
        /*00e0*/ 	.dword	_ZN27_INTERNAL_0a8fd587_4_k_cu_k4cuda3std6ranges3__45__cpo8distanceE
	.align		8
        /*00e8*/ 	.dword	_ZN27_INTERNAL_0a8fd587_4_k_cu_k6thrust24THRUST_300001_SM_1000_NS8cuda_cub3parE
	.align		8
        /*00f0*/ 	.dword	_ZN27_INTERNAL_0a8fd587_4_k_cu_k6thrust24THRUST_300001_SM_1000_NS8cuda_cub10par_nosyncE
	.align		8
        /*00f8*/ 	.dword	_ZN27_INTERNAL_0a8fd587_4_k_cu_k6thrust24THRUST_300001_SM_1000_NS6system6detail10sequential3seqE
	.align		8
        /*0100*/ 	.dword	_ZN27_INTERNAL_0a8fd587_4_k_cu_k6thrust24THRUST_300001_SM_1000_NS6system3cpp3parE
	.align		8
        /*0108*/ 	.dword	_ZN27_INTERNAL_0a8fd587_4_k_cu_k6thrust24THRUST_300001_SM_1000_NS12placeholders2_1E
	.align		8
        /*0110*/ 	.dword	_ZN27_INTERNAL_0a8fd587_4_k_cu_k6thrust24THRUST_300001_SM_1000_NS12placeholders2_2E
	.align		8
        /*0118*/ 	.dword	_ZN27_INTERNAL_0a8fd587_4_k_cu_k6thrust24THRUST_300001_SM_1000_NS12placeholders2_3E
	.align		8
        /*0120*/ 	.dword	_ZN27_INTERNAL_0a8fd587_4_k_cu_k6thrust24THRUST_300001_SM_1000_NS12placeholders2_4E
	.align		8
        /*0128*/ 	.dword	_ZN27_INTERNAL_0a8fd587_4_k_cu_k6thrust24THRUST_300001_SM_1000_NS12placeholders2_5E
	.align		8
        /*0130*/ 	.dword	_ZN27_INTERNAL_0a8fd587_4_k_cu_k6thrust24THRUST_300001_SM_1000_NS12placeholders2_6E
	.align		8
        /*0138*/ 	.dword	_ZN27_INTERNAL_0a8fd587_4_k_cu_k6thrust24THRUST_300001_SM_1000_NS12placeholders2_7E
	.align		8
        /*0140*/ 	.dword	_ZN27_INTERNAL_0a8fd587_4_k_cu_k6thrust24THRUST_300001_SM_1000_NS12placeholders2_8E
	.align		8
        /*0148*/ 	.dword	_ZN27_INTERNAL_0a8fd587_4_k_cu_k6thrust24THRUST_300001_SM_1000_NS12placeholders2_9E
	.align		8
        /*0150*/ 	.dword	_ZN27_INTERNAL_0a8fd587_4_k_cu_k6thrust24THRUST_300001_SM_1000_NS12placeholders3_10E
	.align		8
        /*0158*/ 	.dword	_ZN27_INTERNAL_0a8fd587_4_k_cu_k6thrust24THRUST_300001_SM_1000_NS3seqE
	.align		8
        /*0160*/ 	.dword	_ZN27_INTERNAL_0a8fd587_4_k_cu_k6thrust24THRUST_300001_SM_1000_NS6deviceE


//--------------------- .text._ZN3cub18CUB_300001_SM_10006detail10radix_sort29DeviceRadixSortOnesweepKernelINS1_5radix10policy_hubIiNS0_8NullTypeEyE10Policy1000ELNS0_9SortOrderE0EiS6_yiiNS1_21identity_decomposer_tEEEvPT5_SC_PT3_PKSD_PT1_PKSH_PT2_PKSL_T4_iiT6_ --------------------------
	.section	.text._ZN3cub18CUB_300001_SM_10006detail10radix_sort29DeviceRadixSortOnesweepKernelINS1_5radix10policy_hubIiNS0_8NullTypeEyE10Policy1000ELNS0_9SortOrderE0EiS6_yiiNS1_21identity_decomposer_tEEEvPT5_SC_PT3_PKSD_PT1_PKSH_PT2_PKSL_T4_iiT6_,"ax",@progbits
	.align	128
        .global         _ZN3cub18CUB_300001_SM_10006detail10radix_sort29DeviceRadixSortOnesweepKernelINS1_5radix10policy_hubIiNS0_8NullTypeEyE10Policy1000ELNS0_9SortOrderE0EiS6_yiiNS1_21identity_decomposer_tEEEvPT5_SC_PT3_PKSD_PT1_PKSH_PT2_PKSL_T4_iiT6_
        .type           _ZN3cub18CUB_300001_SM_10006detail10radix_sort29DeviceRadixSortOnesweepKernelINS1_5radix10policy_hubIiNS0_8NullTypeEyE10Policy1000ELNS0_9SortOrderE0EiS6_yiiNS1_21identity_decomposer_tEEEvPT5_SC_PT3_PKSD_PT1_PKSH_PT2_PKSL_T4_iiT6_,@function
        .size           _ZN3cub18CUB_300001_SM_10006detail10radix_sort29DeviceRadixSortOnesweepKernelINS1_5radix10policy_hubIiNS0_8NullTypeEyE10Policy1000ELNS0_9SortOrderE0EiS6_yiiNS1_21identity_decomposer_tEEEvPT5_SC_PT3_PKSD_PT1_PKSH_PT2_PKSL_T4_iiT6_,(.L_x_730 - _ZN3cub18CUB_300001_SM_10006detail10radix_sort29DeviceRadixSortOnesweepKernelINS1_5radix10policy_hubIiNS0_8NullTypeEyE10Policy1000ELNS0_9SortOrderE0EiS6_yiiNS1_21identity_decomposer_tEEEvPT5_SC_PT3_PKSD_PT1_PKSH_PT2_PKSL_T4_iiT6_)
        .other          _ZN3cub18CUB_300001_SM_10006detail10radix_sort29DeviceRadixSortOnesweepKernelINS1_5radix10policy_hubIiNS0_8NullTypeEyE10Policy1000ELNS0_9SortOrderE0EiS6_yiiNS1_21identity_decomposer_tEEEvPT5_SC_PT3_PKSD_PT1_PKSH_PT2_PKSL_T4_iiT6_,@"STO_CUDA_ENTRY STV_DEFAULT"
_ZN3cub18CUB_300001_SM_10006detail10radix_sort29DeviceRadixSortOnesweepKernelINS1_5radix10policy_hubIiNS0_8NullTypeEyE10Policy1000ELNS0_9SortOrderE0EiS6_yiiNS1_21identity_decomposer_tEEEvPT5_SC_PT3_PKSD_PT1_PKSH_PT2_PKSL_T4_iiT6_:
.text._ZN3cub18CUB_300001_SM_10006detail10radix_sort29DeviceRadixSortOnesweepKernelINS1_5radix10policy_hubIiNS0_8NullTypeEyE10Policy1000ELNS0_9SortOrderE0EiS6_yiiNS1_21identity_decomposer_tEEEvPT5_SC_PT3_PKSD_PT1_PKSH_PT2_PKSL_T4_iiT6_:
[----:B------:R-:W-:Y:S01]  /*0000*/  LDC R1, c[0x0][0x37c] ;  /* 0x0000df00ff017b82 */ /* 0x000fe20000000800 */
[----:B------:R-:W0:Y:S01]  /*0010*/  S2R R3, SR_TID.X ;  /* 0x0000000000037919 */ /* 0x000e220000002100 */
[----:B------:R-:W1:Y:S01]  /*0020*/  LDCU.64 UR8, c[0x0][0x358] ;  /* 0x00006b00ff0877ac */ /* 0x000e620008000a00 */
[----:B------:R-:W-:Y:S01]  /*0030*/  BSSY.RECONVERGENT B0, `(.L_x_0) ;  /* 0x000000a000007945 */ /* 0x000fe20003800200 */
[----:B0-----:R-:W-:-:S13]  /*0040*/  ISETP.NE.AND P0, PT, R3, RZ, PT ;  /* 0x000000ff0300720c */ /* 0x001fda0003f05270 */
[----:B-1----:R-:W-:Y:S05]  /*0050*/  @P0 BRA `(.L_x_1) ;  /* 0x00000000001c0947 */ /* 0x002fea0003800000 */
[----:B------:R-:W0:Y:S01]  /*0060*/  LDC.64 R4, c[0x0][0x388] ;  /* 0x0000e200ff047b82 */ /* 0x000e220000000a00 */
[----:B------:R-:W-:-:S05]  /*0070*/  IMAD.MOV.U32 R7, RZ, RZ, 0x1 ;  /* 0x00000001ff077424 */ /* 0x000fca00078e00ff */
[----:B0-----:R-:W2:Y:S02]  /*0080*/  ATOMG.E.ADD.STRONG.GPU PT, R4, desc[UR8][R4.64], R7 ;  /* 0x80000007040479a8 */ /* 0x001ea400081ef108 */
[----:B------:R-:W0:Y:S01]  /*0090*/  S2UR UR5, SR_CgaCtaId ;  /* 0x00000000000579c3 */ /* 0x000e220000008800 */
[----:B------:R-:W-:Y:S02]  /*00a0*/  UMOV UR4, 0x400 ;  /* 0x0000040000047882 */ /* 0x000fe40000000000 */
[----:B0-----:R-:W-:-:S09]  /*00b0*/  ULEA UR4, UR5, UR4, 0x18 ;  /* 0x0000000405047291 */ /* 0x001fd2000f8ec0ff */
[----:B--2---:R0:W-:Y:S03]  /*00c0*/  STS [UR4+0x7200], R4 ;  /* 0x00720004ff007988 */ /* 0x0041e60008000804 */
.L_x_1:
[----:B------:R-:W-:Y:S05]  /*00d0*/  BSYNC.RECONVERGENT B0 ;  /* 0x0000000000007941 */ /* 0x000fea0003800200 */
.L_x_0:
[----:B------:R-:W1:Y:S08]  /*00e0*/  S2UR UR5, SR_CgaCtaId ;  /* 0x00000000000579c3 */ /* 0x000e700000008800 */
[----:B------:R-:W-:Y:S06]  /*00f0*/  BAR.SYNC.DEFER_BLOCKING 0x0 ;  /* 0x0000000000007b1d */ /* 0x000fec0000010000 */
[----:B------:R-:W-:Y:S01]  /*0100*/  UMOV UR4, 0x400 ;  /* 0x0000040000047882 */ /* 0x000fe20000000000 */
[----:B------:R-:W2:Y:S01]  /*0110*/  S2R R46, SR_LANEID ;  /* 0x00000000002e7919 */ /* 0x000ea20000000000 */
[----:B-1----:R-:W-:Y:S01]  /*0120*/  ULEA UR4, UR5, UR4, 0x18 ;  /* 0x0000000405047291 */ /* 0x002fe2000f8ec0ff */
[----:B------:R-:W1:Y:S08]  /*0130*/  LDCU UR5, c[0x0][0x3c0] ;  /* 0x00007800ff0577ac */ /* 0x000e700008000800 */
[----:B------:R-:W3:Y:S02]  /*0140*/  LDS R0, [UR4+0x7200] ;  /* 0x00720004ff007984 */ /* 0x000ee40008000800 */
[----:B---3--:R-:W-:-:S13]  /*0150*/  R2UR UR7, R0 ;  /* 0x00000000000772ca */ /* 0x008fda00000e0000 */
[----:B------:R-:W-:-:S04]  /*0160*/  UIMAD UR6, UR7, 0x1c80, URZ ;  /* 0x00001c80070678a4 */ /* 0x000fc8000f8e02ff */
[----:B------:R-:W-:Y:S02]  /*0170*/  UIADD3 UR10, UPT, UPT, UR6, 0x1c80, URZ ;  /* 0x00001c80060a7890 */ /* 0x000fe4000fffe0ff */
[----:B------:R-:W-:Y:S02]  /*0180*/  USHF.R.S32.HI UR11, URZ, 0x1f, UR6 ;  /* 0x0000001fff0b7899 */ /* 0x000fe40008011406 */
[----:B-1----:R-:W-:-:S09]  /*0190*/  UISETP.GT.AND UP0, UPT, UR10, UR5, UPT ;  /* 0x000000050a00728c */ /* 0x002fd2000bf04270 */
[----:B--2---:R-:W-:Y:S05]  /*01a0*/  BRA.U UP0, `(.L_x_2) ;  /* 0x0000000100707547 */ /* 0x004fea000b800000 */
[----:B------:R-:W0:Y:S01]  /*01b0*/  LDCU.64 UR12, c[0x0][0x3a8] ;  /* 0x00007500ff0c77ac */ /* 0x000e220008000a00 */
[C---:B------:R-:W-:Y:S02]  /*01c0*/  LOP3.LUT R0, R3.reuse, 0x1f, RZ, 0xc0, !PT ;  /* 0x0000001f03007812 */ /* 0x040fe400078ec0ff */
[----:B------:R-:W-:-:S05]  /*01d0*/  LOP3.LUT R5, R3, 0x3e0, RZ, 0xc0, !PT ;  /* 0x000003e003057812 */ /* 0x000fca00078ec0ff */
[----:B------:R-:W-:-:S05]  /*01e0*/  IMAD R0, R5, 0x13, R0 ;  /* 0x0000001305007824 */ /* 0x000fca00078e0200 */
[----:B------:R-:W-:-:S05]  /*01f0*/  IADD3 R0, P0, PT, R0, UR6, RZ ;  /* 0x0000000600007c10 */ /* 0x000fca000ff1e0ff */
[----:B------:R-:W-:Y:S01]  /*0200*/  IMAD.X R5, RZ, RZ, UR11, P0 ;  /* 0x0000000bff057e24 */ /* 0x000fe200080e06ff */
[----:B0-----:R-:W-:-:S04]  /*0210*/  LEA R4, P0, R0, UR12, 0x2 ;  /* 0x0000000c00047c11 */ /* 0x001fc8000f8010ff */
[----:B------:R-:W-:-:S05]  /*0220*/  LEA.HI.X R5, R0, UR13, R5, 0x2, P0 ;  /* 0x0000000d00057c11 */ /* 0x000fca00080f1405 */
[----:B------:R0:W5:Y:S04]  /*0230*/  LDG.E R44, desc[UR8][R4.64] ;  /* 0x00000008042c7981 */ /* 0x000168000c1e1900 */
        /* <DEDUP_REMOVED lines=17> */
[----:B------:R0:W5:Y:S01]  /*0350*/  LDG.E R24, desc[UR8][R4.64+0x900] ;  /* 0x0009000804187981 */ /* 0x000162000c1e1900 */
[----:B------:R-:W-:Y:S05]  /*0360*/  BRA `(.L_x_3) ;  /* 0x0000000400507947 */ /* 0x000fea0003800000 */
.L_x_2:
[C---:B------:R-:W-:Y:S01]  /*0370*/  LOP3.LUT R0, R3.reuse, 0x1f, RZ, 0xc0, !PT ;  /* 0x0000001f03007812 */ /* 0x040fe200078ec0ff */
[----:B------:R-:W1:Y:S01]  /*0380*/  LDCU.64 UR12, c[0x0][0x3a8] ;  /* 0x00007500ff0c77ac */ /* 0x000e620008000a00 */
[----:B------:R-:W-:Y:S01]  /*0390*/  LOP3.LUT R5, R3, 0x3e0, RZ, 0xc0, !PT ;  /* 0x000003e003057812 */ /* 0x000fe200078ec0ff */
[----:B------:R-:W-:Y:S01]  /*03a0*/  IMAD.MOV.U32 R44, RZ, RZ, 0x7fffffff ;  /* 0x7fffffffff2c7424 */ /* 0x000fe200078e00ff */
[----:B------:R-:W-:Y:S01]  /*03b0*/  UIADD3 UR5, UPT, UPT, -UR6, UR5, URZ ;  /* 0x0000000506057290 */ /* 0x000fe2000fffe1ff */
[----:B------:R-:W-:Y:S02]  /*03c0*/  IMAD.MOV.U32 R42, RZ, RZ, 0x7fffffff ;  /* 0x7fffffffff2a7424 */ /* 0x000fe400078e00ff */
[----:B------:R-:W-:Y:S02]  /*03d0*/  IMAD R7, R5, 0x13, R0 ;  /* 0x0000001305077824 */ /* 0x000fe400078e0200 */
[----:B------:R-:W-:Y:S02]  /*03e0*/  IMAD.MOV.U32 R43, RZ, RZ, 0x7fffffff ;  /* 0x7fffffffff2b7424 */ /* 0x000fe400078e00ff */
[C---:B------:R-:W-:Y:S01]  /*03f0*/  VIADD R0, R7.reuse, 0x20 ;  /* 0x0000002007007836 */ /* 0x040fe20000000000 */
[C---:B------:R-:W-:Y:S01]  /*0400*/  ISETP.GE.AND P1, PT, R7.reuse, UR5, PT ;  /* 0x0000000507007c0c */ /* 0x040fe2000bf26270 */
[----:B------:R-:W-:-:S02]  /*0410*/  VIADD R5, R7, 0x60 ;  /* 0x0000006007057836 */ /* 0x000fc40000000000 */
[C---:B0-----:R-:W-:Y:S01]  /*0420*/  VIADD R4, R7.reuse, 0x40 ;  /* 0x0000004007047836 */ /* 0x041fe20000000000 */
[----:B------:R-:W-:Y:S01]  /*0430*/  ISETP.GE.AND P2, PT, R0, UR5, PT ;  /* 0x0000000500007c0c */ /* 0x000fe2000bf46270 */
[C---:B------:R-:W-:Y:S01]  /*0440*/  VIADD R8, R7.reuse, 0xa0 ;  /* 0x000000a007087836 */ /* 0x040fe20000000000 */
[C---:B------:R-:W-:Y:S01]  /*0450*/  IADD3 R0, P0, PT, R7.reuse, UR6, RZ ;  /* 0x0000000607007c10 */ /* 0x040fe2000ff1e0ff */
[----:B------:R-:W-:Y:S01]  /*0460*/  VIADD R6, R7, 0x80 ;  /* 0x0000008007067836 */ /* 0x000fe20000000000 */
[----:B------:R-:W-:Y:S01]  /*0470*/  ISETP.GE.AND P4, PT, R5, UR5, PT ;  /* 0x0000000505007c0c */ /* 0x000fe2000bf86270 */
[----:B------:R-:W-:Y:S01]  /*0480*/  VIADD R9, R7, 0xc0 ;  /* 0x000000c007097836 */ /* 0x000fe20000000000 */
[----:B------:R-:W-:Y:S01]  /*0490*/  ISETP.GE.AND P3, PT, R4, UR5, PT ;  /* 0x0000000504007c0c */ /* 0x000fe2000bf66270 */
[----:B------:R-:W-:Y:S01]  /*04a0*/  IMAD.X R5, RZ, RZ, UR11, P0 ;  /* 0x0000000bff057e24 */ /* 0x000fe200080e06ff */
[----:B-1----:R-:W-:Y:S02]  /*04b0*/  LEA R4, P0, R0, UR12, 0x2 ;  /* 0x0000000c00047c11 */ /* 0x002fe4000f8010ff */
[----:B------:R-:W-:-:S02]  /*04c0*/  ISETP.GE.AND P6, PT, R8, UR5, PT ;  /* 0x0000000508007c0c */ /* 0x000fc4000bfc6270 */
[----:B------:R-:W-:Y:S01]  /*04d0*/  LEA.HI.X R5, R0, UR13, R5, 0x2, P0 ;  /* 0x0000000d00057c11 */ /* 0x000fe200080f1405 */
[----:B------:R-:W-:Y:S01]  /*04e0*/  VIADD R0, R7, 0xe0 ;  /* 0x000000e007007836 */ /* 0x000fe20000000000 */
[----:B------:R-:W-:Y:S01]  /*04f0*/  ISETP.GE.AND P5, PT, R6, UR5, PT ;  /* 0x0000000506007c0c */ /* 0x000fe2000bfa6270 */
[----:B------:R-:W-:Y:S01]  /*0500*/  IMAD.MOV.U32 R8, RZ, RZ, 0x7fffffff ;  /* 0x7fffffffff087424 */ /* 0x000fe200078e00ff */
[----:B------:R-:W-:Y:S01]  /*0510*/  ISETP.GE.AND P0, PT, R9, UR5, PT ;  /* 0x0000000509007c0c */ /* 0x000fe2000bf06270 */
[----:B------:R1:W5:Y:S01]  /*0520*/  @!P1 LDG.E R44, desc[UR8][R4.64] ;  /* 0x00000008042c9981 */ /* 0x000362000c1e1900 */
[----:B------:R-:W-:Y:S01]  /*0530*/  ISETP.GE.AND P1, PT, R0, UR5, PT ;  /* 0x0000000500007c0c */ /* 0x000fe2000bf26270 */
[C---:B------:R-:W-:Y:S02]  /*0540*/  VIADD R0, R7.reuse, 0x120 ;  /* 0x0000012007007836 */ /* 0x040fe40000000000 */
[----:B------:R1:W5:Y:S01]  /*0550*/  @!P3 LDG.E R42, desc[UR8][R4.64+0x100] ;  /* 0x00010008042ab981 */ /* 0x000362000c1e1900 */
[----:B------:R-:W-:-:S02]  /*0560*/  VIADD R6, R7, 0x100 ;  /* 0x0000010007067836 */ /* 0x000fc40000000000 */
[----:B------:R-:W-:Y:S01]  /*0570*/  ISETP.GE.AND P3, PT, R0, UR5, PT ;  /* 0x0000000500007c0c */ /* 0x000fe2000bf66270 */
[----:B------:R-:W-:Y:S01]  /*0580*/  VIADD R0, R7, 0x140 ;  /* 0x0000014007007836 */ /* 0x000fe20000000000 */
[----:B------:R1:W5:Y:S01]  /*0590*/  @!P4 LDG.E R8, desc[UR8][R4.64+0x180] ;  /* 0x000180080408c981 */ /* 0x000362000c1e1900 */
[----:B------:R-:W-:-:S03]  /*05a0*/  IMAD.MOV.U32 R10, RZ, RZ, 0x7fffffff ;  /* 0x7fffffffff0a7424 */ /* 0x000fc600078e00ff */
[----:B------:R-:W-:Y:S01]  /*05b0*/  ISETP.GE.AND P4, PT, R0, UR5, PT ;  /* 0x0000000500007c0c */ /* 0x000fe2000bf86270 */
[C---:B------:R-:W-:Y:S01]  /*05c0*/  VIADD R0, R7.reuse, 0x180 ;  /* 0x0000018007007836 */ /* 0x040fe20000000000 */
[----:B------:R1:W5:Y:S01]  /*05d0*/  @!P2 LDG.E R43, desc[UR8][R4.64+0x80] ;  /* 0x00008008042ba981 */ /* 0x000362000c1e1900 */
[----:B------:R-:W-:Y:S01]  /*05e0*/  ISETP.GE.AND P2, PT, R6, UR5, PT ;  /* 0x0000000506007c0c */ /* 0x000fe2000bf46270 */
[----:B------:R-:W-:Y:S02]  /*05f0*/  IMAD.MOV.U32 R12, RZ, RZ, 0x7fffffff ;  /* 0x7fffffffff0c7424 */ /* 0x000fe400078e00ff */
[----:B------:R1:W5:Y:S01]  /*0600*/  @!P6 LDG.E R10, desc[UR8][R4.64+0x280] ;  /* 0x00028008040ae981 */ /* 0x000362000c1e1900 */
[----:B------:R-:W-:Y:S01]  /*0610*/  ISETP.GE.AND P6, PT, R0, UR5, PT ;  /* 0x0000000500007c0c */ /* 0x000fe2000bfc6270 */
[C---:B------:R-:W-:Y:S02]  /*0620*/  VIADD R0, R7.reuse, 0x1a0 ;  /* 0x000001a007007836 */ /* 0x040fe40000000000 */
[----:B------:R-:W-:Y:S01]  /*0630*/  IMAD.MOV.U32 R9, RZ, RZ, 0x7fffffff ;  /* 0x7fffffffff097424 */ /* 0x000fe200078e00ff */
[----:B------:R1:W5:Y:S01]  /*0640*/  @!P0 LDG.E R12, desc[UR8][R4.64+0x300] ;  /* 0x00030008040c8981 */ /* 0x000362000c1e1900 */
[----:B------:R-:W-:Y:S01]  /*0650*/  VIADD R6, R7, 0x160 ;  /* 0x0000016007067836 */ /* 0x000fe20000000000 */
[----:B------:R-:W-:Y:S01]  /*0660*/  ISETP.GE.AND P0, PT, R0, UR5, PT ;  /* 0x0000000500007c0c */ /* 0x000fe2000bf06270 */
[----:B------:R-:W-:-:S02]  /*0670*/  IMAD.MOV.U32 R14, RZ, RZ, 0x7fffffff ;  /* 0x7fffffffff0e7424 */ /* 0x000fc400078e00ff */
[C---:B------:R-:W-:Y:S01]  /*0680*/  VIADD R0, R7.reuse, 0x1e0 ;  /* 0x000001e007007836 */ /* 0x040fe20000000000 */
[----:B------:R1:W5:Y:S01]  /*0690*/  @!P5 LDG.E R9, desc[UR8][R4.64+0x200] ;  /* 0x000200080409d981 */ /* 0x000362000c1e1900 */
[----:B------:R-:W-:Y:S01]  /*06a0*/  ISETP.GE.AND P5, PT, R6, UR5, PT ;  /* 0x0000000506007c0c */ /* 0x000fe2000bfa6270 */
[----:B------:R-:W-:Y:S02]  /*06b0*/  IMAD.MOV.U32 R13, RZ, RZ, 0x7fffffff ;  /* 0x7fffffffff0d7424 */ /* 0x000fe400078e00ff */
[----:B------:R1:W5:Y:S01]  /*06c0*/  @!P2 LDG.E R14, desc[UR8][R4.64+0x400] ;  /* 0x00040008040ea981 */ /* 0x000362000c1e1900 */
[----:B------:R-:W-:Y:S01]  /*06d0*/  IMAD.MOV.U32 R15, RZ, RZ, 0x7fffffff ;  /* 0x7fffffffff0f7424 */ /* 0x000fe200078e00ff */
[----:B------:R-:W-:Y:S01]  /*06e0*/  ISETP.GE.AND P2, PT, R0, UR5, PT ;  /* 0x0000000500007c0c */ /* 0x000fe2000bf46270 */
[C---:B------:R-:W-:Y:S01]  /*06f0*/  VIADD R6, R7.reuse, 0x1c0 ;  /* 0x000001c007067836 */ /* 0x040fe20000000000 */
[----:B------:R1:W5:Y:S01]  /*0700*/  @!P1 LDG.E R13, desc[UR8][R4.64+0x380] ;  /* 0x00038008040d9981 */ /* 0x000362000c1e1900 */
[----:B------:R-:W-:-:S02]  /*0710*/  VIADD R0, R7, 0x200 ;  /* 0x0000020007007836 */ /* 0x000fc40000000000 */
[----:B------:R-:W-:Y:S01]  /*0720*/  IMAD.MOV.U32 R16, RZ, RZ, 0x7fffffff ;  /* 0x7fffffffff107424 */ /* 0x000fe200078e00ff */
[----:B------:R1:W5:Y:S01]  /*0730*/  @!P3 LDG.E R15, desc[UR8][R4.64+0x480] ;  /* 0x00048008040fb981 */ /* 0x000362000c1e1900 */
[----:B------:R-:W-:Y:S01]  /*0740*/  IMAD.MOV.U32 R17, RZ, RZ, 0x7fffffff ;  /* 0x7fffffffff117424 */ /* 0x000fe200078e00ff */
[----:B------:R-:W-:Y:S01]  /*0750*/  ISETP.GE.AND P1, PT, R6, UR5, PT ;  /* 0x0000000506007c0c */ /* 0x000fe2000bf26270 */
[C---:B------:R-:W-:Y:S01]  /*0760*/  VIADD R6, R7.reuse, 0x220 ;  /* 0x0000022007067836 */ /* 0x040fe20000000000 */
[----:B------:R-:W-:Y:S01]  /*0770*/  ISETP.GE.AND P3, PT, R0, UR5, PT ;  /* 0x0000000500007c0c */ /* 0x000fe2000bf66270 */
[----:B------:R-:W-:Y:S01]  /*0780*/  VIADD R0, R7, 0x240 ;  /* 0x0000024007007836 */ /* 0x000fe20000000000 */
[----:B------:R1:W5:Y:S02]  /*0790*/  @!P4 LDG.E R16, desc[UR8][R4.64+0x500] ;  /* 0x000500080410c981 */ /* 0x000364000c1e1900 */
[----:B------:R-:W-:Y:S02]  /*07a0*/  ISETP.GE.AND P4, PT, R6, UR5, PT ;  /* 0x0000000506007c0c */ /* 0x000fe4000bf86270 */
[----:B------:R1:W5:Y:S01]  /*07b0*/  @!P5 LDG.E R17, desc[UR8][R4.64+0x580] ;  /* 0x000580080411d981 */ /* 0x000362000c1e1900 */
[----:B------:R-:W-:Y:S01]  /*07c0*/  ISETP.GE.AND P5, PT, R0, UR5, PT ;  /* 0x0000000500007c0c */ /* 0x000fe2000bfa6270 */
[----:B------:R-:W-:-:S02]  /*07d0*/  IMAD.MOV.U32 R18, RZ, RZ, 0x7fffffff ;  /* 0x7fffffffff127424 */ /* 0x000fc400078e00ff */
[----:B------:R-:W-:Y:S02]  /*07e0*/  IMAD.MOV.U32 R19, RZ, RZ, 0x7fffffff ;  /* 0x7fffffffff137424 */ /* 0x000fe400078e00ff */
[----:B------:R-:W-:Y:S02]  /*07f0*/  IMAD.MOV.U32 R20, RZ, RZ, 0x7fffffff ;  /* 0x7fffffffff147424 */ /* 0x000fe400078e00ff */
[----:B------:R-:W-:Y:S01]  /*0800*/  IMAD.MOV.U32 R21, RZ, RZ, 0x7fffffff ;  /* 0x7fffffffff157424 */ /* 0x000fe200078e00ff */
[----:B------:R1:W5:Y:S01]  /*0810*/  @!P6 LDG.E R18, desc[UR8][R4.64+0x600] ;  /* 0x000600080412e981 */ /* 0x000362000c1e1900 */
[----:B------:R-:W-:Y:S02]  /*0820*/  IMAD.MOV.U32 R22, RZ, RZ, 0x7fffffff ;  /* 0x7fffffffff167424 */ /* 0x000fe400078e00ff */
[----:B------:R-:W-:Y:S01]  /*0830*/  IMAD.MOV.U32 R23, RZ, RZ, 0x7fffffff ;  /* 0x7fffffffff177424 */ /* 0x000fe200078e00ff */
[----:B------:R1:W5:Y:S01]  /*0840*/  @!P0 LDG.E R19, desc[UR8][R4.64+0x680] ;  /* 0x0006800804138981 */ /* 0x000362000c1e1900 */
[----:B------:R-:W-:-:S03]  /*0850*/  IMAD.MOV.U32 R24, RZ, RZ, 0x7fffffff ;  /* 0x7fffffffff187424 */ /* 0x000fc600078e00ff */
[----:B------:R1:W5:Y:S04]  /*0860*/  @!P1 LDG.E R20, desc[UR8][R4.64+0x700] ;  /* 0x0007000804149981 */ /* 0x000368000c1e1900 */
[----:B------:R1:W5:Y:S04]  /*0870*/  @!P2 LDG.E R21, desc[UR8][R4.64+0x780] ;  /* 0x000780080415a981 */ /* 0x000368000c1e1900 */
[----:B------:R1:W5:Y:S04]  /*0880*/  @!P3 LDG.E R22, desc[UR8][R4.64+0x800] ;  /* 0x000800080416b981 */ /* 0x000368000c1e1900 */
[----:B------:R1:W5:Y:S04]  /*0890*/  @!P4 LDG.E R23, desc[UR8][R4.64+0x880] ;  /* 0x000880080417c981 */ /* 0x000368000c1e1900 */
[----:B------:R1:W5:Y:S02]  /*08a0*/  @!P5 LDG.E R24, desc[UR8][R4.64+0x900] ;  /* 0x000900080418d981 */ /* 0x000364000c1e1900 */
.L_x_3:
[----:B01----:R-:W-:Y:S01]  /*08b0*/  VIMNMX R5, PT, PT, R46, 0xe0, !PT ;  /* 0x000000e02e057848 */ /* 0x003fe20007fe0100 */
[----:B------:R-:W0:Y:S01]  /*08c0*/  LDCU UR5, c[0x0][0x3c8] ;  /* 0x00007900ff0577ac */ /* 0x000e220008000800 */
[----:B------:R-:W-:Y:S01]  /*08d0*/  SHF.R.U32.HI R0, RZ, 0x5, R3 ;  /* 0x00000005ff007819 */ /* 0x000fe20000011603 */
[----:B------:R-:W-:Y:S01]  /*08e0*/  BSSY.RECONVERGENT B0, `(.L_x_4) ;  /* 0x0000026000007945 */ /* 0x000fe20003800200 */
[--C-:B------:R-:W-:Y:S01]  /*08f0*/  IADD3 R5, PT, PT, R5, 0x1f, -R46.reuse ;  /* 0x0000001f05057810 */ /* 0x100fe20007ffe82e */
[----:B------:R-:W-:Y:S01]  /*0900*/  UMOV UR6, 0xffffffff ;  /* 0xffffffff00067882 */ /* 0x000fe20000000000 */
[----:B------:R-:W-:Y:S02]  /*0910*/  IMAD.MOV.U32 R7, RZ, RZ, R46 ;  /* 0x000000ffff077224 */ /* 0x000fe400078e002e */
[C---:B------:R-:W-:Y:S02]  /*0920*/  ISETP.GE.U32.AND P0, PT, R5.reuse, 0x1e0, PT ;  /* 0x000001e00500780c */ /* 0x040fe40003f06070 */
[----:B------:R-:W-:Y:S01]  /*0930*/  LEA.HI R6, R5, 0x1, RZ, 0x1b ;  /* 0x0000000105067811 */ /* 0x000fe200078fd8ff */
[----:B------:R-:W-:-:S03]  /*0940*/  IMAD.SHL.U32 R5, R0, 0x400, RZ ;  /* 0x0000040000057824 */ /* 0x000fc600078e00ff */
[----:B------:R-:W-:-:S04]  /*0950*/  LOP3.LUT R25, R6, 0xf, RZ, 0xc0, !PT ;  /* 0x0000000f06197812 */ /* 0x000fc800078ec0ff */
[----:B------:R-:W-:Y:S01]  /*0960*/  ISETP.NE.AND P1, PT, R25, RZ, PT ;  /* 0x000000ff1900720c */ /* 0x000fe20003f25270 */
[----:B0-----:R-:W-:Y:S02]  /*0970*/  USHF.L.U32 UR5, UR6, UR5, URZ ;  /* 0x0000000506057299 */ /* 0x001fe400080006ff */
[----:B------:R-:W-:Y:S10]  /*0980*/  @!P0 BRA `(.L_x_5) ;  /* 0x00000000006c8947 */ /* 0x000ff40003800000 */
[----:B------:R-:W-:Y:S01]  /*0990*/  IMAD R4, R46, 0x4, R5 ;  /* 0x000000042e047824 */ /* 0x000fe200078e0205 */
[----:B------:R-:W-:Y:S01]  /*09a0*/  LOP3.LUT R0, R6, 0xffffff0, RZ, 0xc0, !PT ;  /* 0x0ffffff006007812 */ /* 0x000fe200078ec0ff */
[----:B------:R-:W-:Y:S02]  /*09b0*/  IMAD.U32 R11, RZ, RZ, UR4 ;  /* 0x00000004ff0b7e24 */ /* 0x000fe4000f8e00ff */
[----:B------:R-:W-:Y:S02]  /*09c0*/  IMAD.MOV.U32 R7, RZ, RZ, R46 ;  /* 0x000000ffff077224 */ /* 0x000fe400078e002e */
[----:B------:R-:W-:Y:S01]  /*09d0*/  IMAD.MOV R0, RZ, RZ, -R0 ;  /* 0x000000ffff007224 */ /* 0x000fe200078e0a00 */
[----:B------:R-:W-:-:S07]  /*09e0*/  IADD3 R4, PT, PT, R4, 0x400, R11 ;  /* 0x0000040004047810 */ /* 0x000fce0007ffe00b */
.L_x_6:
[----:B------:R-:W-:Y:S01]  /*09f0*/  VIADD R0, R0, 0x10 ;  /* 0x0000001000007836 */ /* 0x000fe20000000000 */
[----:B------:R-:W-:Y:S01]  /*0a00*/  STS [R4+-0x400], RZ ;  /* 0xfffc00ff04007388 */ /* 0x000fe20000000800 */
[----:B------:R-:W-:-:S03]  /*0a10*/  VIADD R7, R7, 0x200 ;  /* 0x0000020007077836 */ /* 0x000fc60000000000 */
[----:B------:R-:W-:Y:S01]  /*0a20*/  ISETP.NE.AND P0, PT, R0, RZ, PT ;  /* 0x000000ff0000720c */ /* 0x000fe20003f05270 */
[----:B------:R-:W-:Y:S04]  /*0a30*/  STS [R4+-0x380], RZ ;  /* 0xfffc80ff04007388 */ /* 0x000fe80000000800 */
[----:B------:R-:W-:Y:S04]  /*0a40*/  STS [R4+-0x300], RZ ;  /* 0xfffd00ff04007388 */ /* 0x000fe80000000800 */
[----:B------:R-:W-:Y:S04]  /*0a50*/  STS [R4+-0x280], RZ ;  /* 0xfffd80ff04007388 */ /* 0x000fe80000000800 */
[----:B------:R-:W-:Y:S04]  /*0a60*/  STS [R4+-0x200], RZ ;  /* 0xfffe00ff04007388 */ /* 0x000fe80000000800 */
[----:B------:R-:W-:Y:S04]  /*0a70*/  STS [R4+-0x180], RZ ;  /* 0xfffe80ff04007388 */ /* 0x000fe80000000800 */
[----:B------:R-:W-:Y:S04]  /*0a80*/  STS [R4+-0x100], RZ ;  /* 0xffff00ff04007388 */ /* 0x000fe80000000800 */
[----:B------:R-:W-:Y:S04]  /*0a90*/  STS [R4+-0x80], RZ ;  /* 0xffff80ff04007388 */ /* 0x000fe80000000800 */
[----:B------:R-:W-:Y:S04]  /*0aa0*/  STS [R4], RZ ;  /* 0x000000ff04007388 */ /* 0x000fe80000000800 */
[----:B------:R-:W-:Y:S04]  /*0ab0*/  STS [R4+0x80], RZ ;  /* 0x000080ff04007388 */ /* 0x000fe80000000800 */
[----:B------:R-:W-:Y:S04]  /*0ac0*/  STS [R4+0x100], RZ ;  /* 0x000100ff04007388 */ /* 0x000fe80000000800 */
[----:B------:R-:W-:Y:S04]  /*0ad0*/  STS [R4+0x180], RZ ;  /* 0x000180ff04007388 */ /* 0x000fe80000000800 */
[----:B------:R-:W-:Y:S04]  /*0ae0*/  STS [R4+0x200], RZ ;  /* 0x000200ff04007388 */ /* 0x000fe80000000800 */
[----:B------:R-:W-:Y:S04]  /*0af0*/  STS [R4+0x280], RZ ;  /* 0x000280ff04007388 */ /* 0x000fe80000000800 */
[----:B------:R-:W-:Y:S04]  /*0b00*/  STS [R4+0x300], RZ ;  /* 0x000300ff04007388 */ /* 0x000fe80000000800 */
[----:B------:R0:W-:Y:S02]  /*0b10*/  STS [R4+0x380], RZ ;  /* 0x000380ff04007388 */ /* 0x0001e40000000800 */
[----:B0-----:R-:W-:Y:S01]  /*0b20*/  VIADD R4, R4, 0x800 ;  /* 0x0000080004047836 */ /* 0x001fe20000000000 */
[----:B------:R-:W-:Y:S06]  /*0b30*/  @P0 BRA `(.L_x_6) ;  /* 0xfffffffc00ac0947 */ /* 0x000fec000383ffff */
.L_x_5:
[----:B------:R-:W-:Y:S05]  /*0b40*/  BSYNC.RECONVERGENT B0 ;  /* 0x0000000000007941 */ /* 0x000fea0003800200 */
.L_x_4:
[----:B------:R-:W-:Y:S01]  /*0b50*/  BSSY.RECONVERGENT B0, `(.L_x_7) ;  /* 0x0000026000007945 */ /* 0x000fe20003800200 */
[----:B------:R-:W-:-:S03]  /*0b60*/  VIADD R4, R5, UR4 ;  /* 0x0000000405047c36 */ /* 0x000fc60008000000 */
[----:B------:R-:W-:Y:S05]  /*0b70*/  @!P1 BRA `(.L_x_8) ;  /* 0x00000000008c9947 */ /* 0x000fea0003800000 */
[----:B------:R-:W-:Y:S01]  /*0b80*/  ISETP.GE.U32.AND P0, PT, R25, 0x8, PT ;  /* 0x000000081900780c */ /* 0x000fe20003f06070 */
[----:B------:R-:W-:Y:S01]  /*0b90*/  BSSY.RECONVERGENT B1, `(.L_x_9) ;  /* 0x000000e000017945 */ /* 0x000fe20003800200 */
[----:B------:R-:W-:-:S04]  /*0ba0*/  LOP3.LUT R11, R6, 0x7, RZ, 0xc0, !PT ;  /* 0x00000007060b7812 */ /* 0x000fc800078ec0ff */
[----:B------:R-:W-:-:S07]  /*0bb0*/  ISETP.NE.AND P1, PT, R11, RZ, PT ;  /* 0x000000ff0b00720c */ /* 0x000fce0003f25270 */
[----:B------:R-:W-:Y:S06]  /*0bc0*/  @!P0 BRA `(.L_x_10) ;  /* 0x0000000000288947 */ /* 0x000fec0003800000 */
[C---:B------:R-:W-:Y:S02]  /*0bd0*/  IMAD R0, R7.reuse, 0x4, R4 ;  /* 0x0000000407007824 */ /* 0x040fe400078e0204 */
[----:B------:R-:W-:-:S03]  /*0be0*/  VIADD R7, R7, 0x100 ;  /* 0x0000010007077836 */ /* 0x000fc60000000000 */
[----:B------:R0:W-:Y:S04]  /*0bf0*/  STS [R0], RZ ;  /* 0x000000ff00007388 */ /* 0x0001e80000000800 */
[----:B------:R0:W-:Y:S04]  /*0c00*/  STS [R0+0x80], RZ ;  /* 0x000080ff00007388 */ /* 0x0001e80000000800 */
[----:B------:R0:W-:Y:S04]  /*0c10*/  STS [R0+0x100], RZ ;  /* 0x000100ff00007388 */ /* 0x0001e80000000800 */
[----:B------:R0:W-:Y:S04]  /*0c20*/  STS [R0+0x180], RZ ;  /* 0x000180ff00007388 */ /* 0x0001e80000000800 */
[----:B------:R0:W-:Y:S04]  /*0c30*/  STS [R0+0x200], RZ ;  /* 0x000200ff00007388 */ /* 0x0001e80000000800 */
[----:B------:R0:W-:Y:S04]  /*0c40*/  STS [R0+0x280], RZ ;  /* 0x000280ff00007388 */ /* 0x0001e80000000800 */
[----:B------:R0:W-:Y:S04]  /*0c50*/  STS [R0+0x300], RZ ;  /* 0x000300ff00007388 */ /* 0x0001e80000000800 */
[----:B------:R0:W-:Y:S02]  /*0c60*/  STS [R0+0x380], RZ ;  /* 0x000380ff00007388 */ /* 0x0001e40000000800 */
.L_x_10:
[----:B------:R-:W-:Y:S05]  /*0c70*/  BSYNC.RECONVERGENT B1 ;  /* 0x0000000000017941 */ /* 0x000fea0003800200 */
.L_x_9:
[----:B------:R-:W-:Y:S05]  /*0c80*/  @!P1 BRA `(.L_x_8) ;  /* 0x0000000000489947 */ /* 0x000fea0003800000 */
[----:B------:R-:W-:Y:S02]  /*0c90*/  ISETP.GE.U32.AND P0, PT, R11, 0x4, PT ;  /* 0x000000040b00780c */ /* 0x000fe40003f06070 */
[----:B------:R-:W-:-:S04]  /*0ca0*/  LOP3.LUT R6, R6, 0x3, RZ, 0xc0, !PT ;  /* 0x0000000306067812 */ /* 0x000fc800078ec0ff */
[----:B------:R-:W-:-:S07]  /*0cb0*/  ISETP.NE.AND P1, PT, R6, RZ, PT ;  /* 0x000000ff0600720c */ /* 0x000fce0003f25270 */
[C---:B0-----:R-:W-:Y:S02]  /*0cc0*/  @P0 IMAD R0, R7.reuse, 0x4, R4 ;  /* 0x0000000407000824 */ /* 0x041fe400078e0204 */
[----:B------:R-:W-:-:S03]  /*0cd0*/  @P0 VIADD R7, R7, 0x80 ;  /* 0x0000008007070836 */ /* 0x000fc60000000000 */
[----:B------:R1:W-:Y:S04]  /*0ce0*/  @P0 STS [R0], RZ ;  /* 0x000000ff00000388 */ /* 0x0003e80000000800 */
[----:B------:R1:W-:Y:S04]  /*0cf0*/  @P0 STS [R0+0x80], RZ ;  /* 0x000080ff00000388 */ /* 0x0003e80000000800 */
[----:B------:R1:W-:Y:S04]  /*0d00*/  @P0 STS [R0+0x100], RZ ;  /* 0x000100ff00000388 */ /* 0x0003e80000000800 */
[----:B------:R1:W-:Y:S01]  /*0d10*/  @P0 STS [R0+0x180], RZ ;  /* 0x000180ff00000388 */ /* 0x0003e20000000800 */
[----:B------:R-:W-:Y:S05]  /*0d20*/  @!P1 BRA `(.L_x_8) ;  /* 0x0000000000209947 */ /* 0x000fea0003800000 */
[----:B------:R-:W-:Y:S02]  /*0d30*/  IMAD R5, R7, 0x4, R5 ;  /* 0x0000000407057824 */ /* 0x000fe400078e0205 */
[----:B------:R-:W-:Y:S02]  /*0d40*/  IMAD.MOV R6, RZ, RZ, -R6 ;  /* 0x000000ffff067224 */ /* 0x000fe400078e0a06 */
[----:B------:R-:W-:-:S07]  /*0d50*/  VIADD R5, R5, UR4 ;  /* 0x0000000405057c36 */ /* 0x000fce0008000000 */
.L_x_11:
[----:B------:R-:W-:Y:S01]  /*0d60*/  VIADD R6, R6, 0x1 ;  /* 0x0000000106067836 */ /* 0x000fe20000000000 */
[----:B------:R0:W-:Y:S04]  /*0d70*/  STS [R5], RZ ;  /* 0x000000ff05007388 */ /* 0x0001e80000000800 */
[----:B------:R-:W-:Y:S01]  /*0d80*/  ISETP.NE.AND P0, PT, R6, RZ, PT ;  /* 0x000000ff0600720c */ /* 0x000fe20003f05270 */
[----:B0-----:R-:W-:-:S12]  /*0d90*/  VIADD R5, R5, 0x80 ;  /* 0x0000008005057836 */ /* 0x001fd80000000000 */
[----:B------:R-:W-:Y:S05]  /*0da0*/  @P0 BRA `(.L_x_11) ;  /* 0xfffffffc00ec0947 */ /* 0x000fea000383ffff */
.L_x_8:
[----:B------:R-:W-:Y:S05]  /*0db0*/  BSYNC.RECONVERGENT B0 ;  /* 0x0000000000007941 */ /* 0x000fea0003800200 */
.L_x_7:
[----:B------:R-:W2:Y:S01]  /*0dc0*/  LDCU UR6, c[0x0][0x3c4] ;  /* 0x00007880ff0677ac */ /* 0x000ea20008000800 */
[----:B-----5:R-:W-:Y:S01]  /*0dd0*/  LOP3.LUT R45, R44, 0x80000000, RZ, 0x3c, !PT ;  /* 0x800000002c2d7812 */ /* 0x020fe200078e3cff */
[----:B------:R-:W-:Y:S01]  /*0de0*/  BSSY.RECONVERGENT B0, `(.L_x_12) ;  /* 0x0000089000007945 */ /* 0x000fe20003800200 */
[----:B------:R-:W-:Y:S02]  /*0df0*/  LOP3.LUT R6, R43, 0x80000000, RZ, 0x3c, !PT ;  /* 0x800000002b067812 */ /* 0x000fe400078e3cff */
[----:B01----:R-:W-:Y:S02]  /*0e00*/  LOP3.LUT R0, R42, 0x80000000, RZ, 0x3c, !PT ;  /* 0x800000002a007812 */ /* 0x003fe400078e3cff */
[----:B------:R-:W-:Y:S02]  /*0e10*/  LOP3.LUT R41, R8, 0x80000000, RZ, 0x3c, !PT ;  /* 0x8000000008297812 */ /* 0x000fe400078e3cff */
[----:B------:R-:W-:Y:S02]  /*0e20*/  LOP3.LUT R40, R9, 0x80000000, RZ, 0x3c, !PT ;  /* 0x8000000009287812 */ /* 0x000fe400078e3cff */
[----:B------:R-:W-:-:S02]  /*0e30*/  LOP3.LUT R39, R10, 0x80000000, RZ, 0x3c, !PT ;  /* 0x800000000a277812 */ /* 0x000fc400078e3cff */
[----:B------:R-:W-:Y:S02]  /*0e40*/  LOP3.LUT R38, R13, 0x80000000, RZ, 0x3c, !PT ;  /* 0x800000000d267812 */ /* 0x000fe400078e3cff */
[----:B------:R-:W-:Y:S02]  /*0e50*/  LOP3.LUT R37, R14, 0x80000000, RZ, 0x3c, !PT ;  /* 0x800000000e257812 */ /* 0x000fe400078e3cff */
[----:B------:R-:W-:Y:S02]  /*0e60*/  LOP3.LUT R36, R15, 0x80000000, RZ, 0x3c, !PT ;  /* 0x800000000f247812 */ /* 0x000fe400078e3cff */
[----:B--2---:R-:W-:Y:S02]  /*0e70*/  SHF.R.U32.HI R47, RZ, UR6, R45 ;  /* 0x00000006ff2f7c19 */ /* 0x004fe4000801162d */
[----:B------:R-:W-:Y:S02]  /*0e80*/  SHF.R.U32.HI R7, RZ, UR6, R6 ;  /* 0x00000006ff077c19 */ /* 0x000fe40008011606 */
[----:B------:R-:W-:-:S02]  /*0e90*/  LOP3.LUT R47, R47, UR5, RZ, 0x30, !PT ;  /* 0x000000052f2f7c12 */ /* 0x000fc4000f8e30ff */
[----:B------:R-:W-:Y:S02]  /*0ea0*/  SHF.R.U32.HI R11, RZ, UR6, R0 ;  /* 0x00000006ff0b7c19 */ /* 0x000fe40008011600 */
[----:B------:R-:W-:Y:S01]  /*0eb0*/  SHF.R.U32.HI R25, RZ, UR6, R41 ;  /* 0x00000006ff197c19 */ /* 0x000fe20008011629 */
[----:B------:R-:W-:Y:S01]  /*0ec0*/  IMAD R5, R47, 0x4, R4 ;  /* 0x000000042f057824 */ /* 0x000fe200078e0204 */
[----:B------:R-:W-:Y:S01]  /*0ed0*/  LOP3.LUT R7, R7, UR5, RZ, 0x30, !PT ;  /* 0x0000000507077c12 */ /* 0x000fe2000f8e30ff */
[----:B------:R-:W-:Y:S01]  /*0ee0*/  NOP ;  /* 0x0000000000007918 */ /* 0x000fe20000000000 */
[----:B------:R-:W-:Y:S02]  /*0ef0*/  SHF.R.U32.HI R26, RZ, UR6, R40 ;  /* 0x00000006ff1a7c19 */ /* 0x000fe40008011628 */
[----:B------:R0:W-:Y:S01]  /*0f00*/  ATOMS.POPC.INC.32 RZ, [R5+URZ] ;  /* 0x0000000005ff7f8c */ /* 0x0001e2000d8000ff */
[----:B------:R-:W-:Y:S01]  /*0f10*/  LOP3.LUT R11, R11, UR5, RZ, 0x30, !PT ;  /* 0x000000050b0b7c12 */ /* 0x000fe2000f8e30ff */
[----:B------:R-:W-:Y:S01]  /*0f20*/  IMAD R7, R7, 0x4, R4 ;  /* 0x0000000407077824 */ /* 0x000fe200078e0204 */
[----:B------:R-:W-:-:S02]  /*0f30*/  SHF.R.U32.HI R27, RZ, UR6, R39 ;  /* 0x00000006ff1b7c19 */ /* 0x000fc40008011627 */
[----:B------:R-:W-:Y:S01]  /*0f40*/  LOP3.LUT R25, R25, UR5, RZ, 0x30, !PT ;  /* 0x0000000519197c12 */ /* 0x000fe2000f8e30ff */
[--C-:B------:R-:W-:Y:S01]  /*0f50*/  IMAD R11, R11, 0x4, R4.reuse ;  /* 0x000000040b0b7824 */ /* 0x100fe200078e0204 */
[----:B------:R-:W-:Y:S01]  /*0f60*/  LOP3.LUT R27, R27, UR5, RZ, 0x30, !PT ;  /* 0x000000051b1b7c12 */ /* 0x000fe2000f8e30ff */
[----:B------:R1:W-:Y:S01]  /*0f70*/  ATOMS.POPC.INC.32 RZ, [R7+URZ] ;  /* 0x0000000007ff7f8c */ /* 0x0003e2000d8000ff */
[----:B0-----:R-:W-:Y:S01]  /*0f80*/  LOP3.LUT R5, R26, UR5, RZ, 0x30, !PT ;  /* 0x000000051a057c12 */ /* 0x001fe2000f8e30ff */
[--C-:B------:R-:W-:Y:S01]  /*0f90*/  IMAD R25, R25, 0x4, R4.reuse ;  /* 0x0000000419197824 */ /* 0x100fe200078e0204 */
[----:B------:R-:W-:Y:S01]  /*0fa0*/  LOP3.LUT R26, R12, 0x80000000, RZ, 0x3c, !PT ;  /* 0x800000000c1a7812 */ /* 0x000fe200078e3cff */
[----:B------:R0:W-:Y:S01]  /*0fb0*/  ATOMS.POPC.INC.32 RZ, [R11+URZ] ;  /* 0x000000000bff7f8c */ /* 0x0001e2000d8000ff */
[----:B------:R-:W-:Y:S01]  /*0fc0*/  LOP3.LUT R35, R16, 0x80000000, RZ, 0x3c, !PT ;  /* 0x8000000010237812 */ /* 0x000fe200078e3cff */
[----:B------:R-:W-:Y:S01]  /*0fd0*/  IMAD R5, R5, 0x4, R4 ;  /* 0x0000000405057824 */ /* 0x000fe200078e0204 */
[----:B------:R-:W-:Y:S01]  /*0fe0*/  SHF.R.U32.HI R26, RZ, UR6, R26 ;  /* 0x00000006ff1a7c19 */ /* 0x000fe2000801161a */
[----:B------:R-:W-:Y:S01]  /*0ff0*/  IMAD R27, R27, 0x4, R4 ;  /* 0x000000041b1b7824 */ /* 0x000fe200078e0204 */
[----:B------:R2:W-:Y:S01]  /*1000*/  ATOMS.POPC.INC.32 RZ, [R25+URZ] ;  /* 0x0000000019ff7f8c */ /* 0x0005e2000d8000ff */
[----:B-1----:R-:W-:-:S02]  /*1010*/  SHF.R.U32.HI R7, RZ, UR6, R37 ;  /* 0x00000006ff077c19 */ /* 0x002fc40008011625 */
[----:B0-----:R-:W-:Y:S01]  /*1020*/  SHF.R.U32.HI R11, RZ, UR6, R38 ;  /* 0x00000006ff0b7c19 */ /* 0x001fe20008011626 */
[----:B------:R0:W-:Y:S01]  /*1030*/  ATOMS.POPC.INC.32 RZ, [R5+URZ] ;  /* 0x0000000005ff7f8c */ /* 0x0001e2000d8000ff */
[----:B------:R-:W-:Y:S02]  /*1040*/  SHF.R.U32.HI R28, RZ, UR6, R36 ;  /* 0x00000006ff1c7c19 */ /* 0x000fe40008011624 */
[----:B------:R-:W-:Y:S01]  /*1050*/  LOP3.LUT R11, R11, UR5, RZ, 0x30, !PT ;  /* 0x000000050b0b7c12 */ /* 0x000fe2000f8e30ff */
[----:B------:R1:W-:Y:S01]  /*1060*/  ATOMS.POPC.INC.32 RZ, [R27+URZ] ;  /* 0x000000001bff7f8c */ /* 0x0003e2000d8000ff */
[----:B--2---:R-:W-:Y:S02]  /*1070*/  LOP3.LUT R25, R26, UR5, RZ, 0x30, !PT ;  /* 0x000000051a197c12 */ /* 0x004fe4000f8e30ff */
[----:B------:R-:W-:Y:S01]  /*1080*/  SHF.R.U32.HI R26, RZ, UR6, R35 ;  /* 0x00000006ff1a7c19 */ /* 0x000fe20008011623 */
[--C-:B0-----:R-:W-:Y:S01]  /*1090*/  IMAD R5, R11, 0x4, R4.reuse ;  /* 0x000000040b057824 */ /* 0x101fe200078e0204 */
[----:B------:R-:W-:Y:S01]  /*10a0*/  LOP3.LUT R7, R7, UR5, RZ, 0x30, !PT ;  /* 0x0000000507077c12 */ /* 0x000fe2000f8e30ff */
[----:B------:R-:W-:Y:S01]  /*10b0*/  IMAD R25, R25, 0x4, R4 ;  /* 0x0000000419197824 */ /* 0x000fe200078e0204 */
[----:B------:R-:W-:-:S02]  /*10c0*/  LOP3.LUT R29, R26, UR5, RZ, 0x30, !PT ;  /* 0x000000051a1d7c12 */ /* 0x000fc4000f8e30ff */
[----:B-1----:R-:W-:Y:S01]  /*10d0*/  LOP3.LUT R27, R28, UR5, RZ, 0x30, !PT ;  /* 0x000000051c1b7c12 */ /* 0x002fe2000f8e30ff */
[--C-:B------:R-:W-:Y:S01]  /*10e0*/  IMAD R26, R7, 0x4, R4.reuse ;  /* 0x00000004071a7824 */ /* 0x100fe200078e0204 */
[----:B------:R-:W-:Y:S01]  /*10f0*/  LOP3.LUT R34, R17, 0x80000000, RZ, 0x3c, !PT ;  /* 0x8000000011227812 */ /* 0x000fe200078e3cff */
[--C-:B------:R-:W-:Y:S01]  /*1100*/  IMAD R28, R29, 0x4, R4.reuse ;  /* 0x000000041d1c7824 */ /* 0x100fe200078e0204 */
[----:B------:R-:W-:Y:S01]  /*1110*/  LOP3.LUT R48, R18, 0x80000000, RZ, 0x3c, !PT ;  /* 0x8000000012307812 */ /* 0x000fe200078e3cff */
[----:B------:R-:W-:Y:S01]  /*1120*/  IMAD R27, R27, 0x4, R4 ;  /* 0x000000041b1b7824 */ /* 0x000fe200078e0204 */
[----:B------:R-:W-:Y:S01]  /*1130*/  ATOMS.POPC.INC.32 RZ, [R25+URZ] ;  /* 0x0000000019ff7f8c */ /* 0x000fe2000d8000ff */
[----:B------:R-:W-:Y:S02]  /*1140*/  LOP3.LUT R33, R19, 0x80000000, RZ, 0x3c, !PT ;  /* 0x8000000013217812 */ /* 0x000fe400078e3cff */
[----:B------:R-:W-:Y:S01]  /*1150*/  LOP3.LUT R32, R20, 0x80000000, RZ, 0x3c, !PT ;  /* 0x8000000014207812 */ /* 0x000fe200078e3cff */
[----:B------:R-:W-:Y:S01]  /*1160*/  ATOMS.POPC.INC.32 RZ, [R5+URZ] ;  /* 0x0000000005ff7f8c */ /* 0x000fe2000d8000ff */
[----:B------:R-:W-:-:S02]  /*1170*/  LOP3.LUT R31, R21, 0x80000000, RZ, 0x3c, !PT ;  /* 0x80000000151f7812 */ /* 0x000fc400078e3cff */
[----:B------:R-:W-:Y:S01]  /*1180*/  SHF.R.U32.HI R53, RZ, UR6, R34 ;  /* 0x00000006ff357c19 */ /* 0x000fe20008011622 */
[----:B------:R-:W-:Y:S01]  /*1190*/  ATOMS.POPC.INC.32 RZ, [R26+URZ] ;  /* 0x000000001aff7f8c */ /* 0x000fe2000d8000ff */
[----:B------:R-:W-:Y:S02]  /*11a0*/  LOP3.LUT R30, R22, 0x80000000, RZ, 0x3c, !PT ;  /* 0x80000000161e7812 */ /* 0x000fe400078e3cff */
[----:B------:R-:W-:Y:S01]  /*11b0*/  SHF.R.U32.HI R48, RZ, UR6, R48 ;  /* 0x00000006ff307c19 */ /* 0x000fe20008011630 */
[----:B------:R0:W-:Y:S01]  /*11c0*/  ATOMS.POPC.INC.32 RZ, [R27+URZ] ;  /* 0x000000001bff7f8c */ /* 0x0001e2000d8000ff */
[----:B------:R-:W-:Y:S02]  /*11d0*/  LOP3.LUT R29, R23, 0x80000000, RZ, 0x3c, !PT ;  /* 0x80000000171d7812 */ /* 0x000fe400078e3cff */
[----:B------:R-:W-:Y:S01]  /*11e0*/  SHF.R.U32.HI R50, RZ, UR6, R33 ;  /* 0x00000006ff327c19 */ /* 0x000fe20008011621 */
[----:B------:R1:W-:Y:S01]  /*11f0*/  ATOMS.POPC.INC.32 RZ, [R28+URZ] ;  /* 0x000000001cff7f8c */ /* 0x0003e2000d8000ff */
[----:B------:R-:W-:-:S02]  /*1200*/  SHF.R.U32.HI R51, RZ, UR6, R32 ;  /* 0x00000006ff337c19 */ /* 0x000fc40008011620 */
[----:B------:R-:W-:Y:S02]  /*1210*/  LOP3.LUT R53, R53, UR5, RZ, 0x30, !PT ;  /* 0x0000000535357c12 */ /* 0x000fe4000f8e30ff */
[----:B0-----:R-:W-:Y:S02]  /*1220*/  SHF.R.U32.HI R27, RZ, UR6, R31 ;  /* 0x00000006ff1b7c19 */ /* 0x001fe4000801161f */
[----:B------:R-:W-:Y:S01]  /*1230*/  LOP3.LUT R48, R48, UR5, RZ, 0x30, !PT ;  /* 0x0000000530307c12 */ /* 0x000fe2000f8e30ff */
[----:B------:R-:W-:Y:S01]  /*1240*/  IMAD R26, R53, 0x4, R4 ;  /* 0x00000004351a7824 */ /* 0x000fe200078e0204 */
[----:B-1----:R-:W-:Y:S02]  /*1250*/  LOP3.LUT R28, R24, 0x80000000, RZ, 0x3c, !PT ;  /* 0x80000000181c7812 */ /* 0x002fe400078e3cff */
[----:B------:R-:W-:Y:S01]  /*1260*/  SHF.R.U32.HI R25, RZ, UR6, R30 ;  /* 0x00000006ff197c19 */ /* 0x000fe2000801161e */
[----:B------:R-:W-:Y:S01]  /*1270*/  IMAD R48, R48, 0x4, R4 ;  /* 0x0000000430307824 */ /* 0x000fe200078e0204 */
[----:B------:R-:W-:Y:S01]  /*1280*/  LOP3.LUT R50, R50, UR5, RZ, 0x30, !PT ;  /* 0x0000000532327c12 */ /* 0x000fe2000f8e30ff */
[----:B------:R0:W-:Y:S01]  /*1290*/  ATOMS.POPC.INC.32 RZ, [R26+URZ] ;  /* 0x000000001aff7f8c */ /* 0x0001e2000d8000ff */
[----:B------:R-:W-:-:S02]  /*12a0*/  SHF.R.U32.HI R5, RZ, UR6, R29 ;  /* 0x00000006ff057c19 */ /* 0x000fc4000801161d */
[----:B------:R-:W-:Y:S01]  /*12b0*/  LOP3.LUT R51, R51, UR5, RZ, 0x30, !PT ;  /* 0x0000000533337c12 */ /* 0x000fe2000f8e30ff */
[----:B------:R-:W-:Y:S01]  /*12c0*/  IMAD R50, R50, 0x4, R4 ;  /* 0x0000000432327824 */ /* 0x000fe200078e0204 */
[----:B------:R-:W-:Y:S01]  /*12d0*/  SHF.R.U32.HI R49, RZ, UR6, R28 ;  /* 0x00000006ff317c19 */ /* 0x000fe2000801161c */
[----:B------:R0:W-:Y:S01]  /*12e0*/  ATOMS.POPC.INC.32 RZ, [R48+URZ] ;  /* 0x0000000030ff7f8c */ /* 0x0001e2000d8000ff */
[----:B------:R-:W-:Y:S01]  /*12f0*/  LOP3.LUT R27, R27, UR5, RZ, 0x30, !PT ;  /* 0x000000051b1b7c12 */ /* 0x000fe2000f8e30ff */
[--C-:B------:R-:W-:Y:S01]  /*1300*/  IMAD R51, R51, 0x4, R4.reuse ;  /* 0x0000000433337824 */ /* 0x100fe200078e0204 */
[----:B------:R-:W-:Y:S01]  /*1310*/  LOP3.LUT R25, R25, UR5, RZ, 0x30, !PT ;  /* 0x0000000519197c12 */ /* 0x000fe2000f8e30ff */
[----:B------:R0:W-:Y:S01]  /*1320*/  ATOMS.POPC.INC.32 RZ, [R50+URZ] ;  /* 0x0000000032ff7f8c */ /* 0x0001e2000d8000ff */
[----:B------:R-:W-:Y:S01]  /*1330*/  LOP3.LUT R5, R5, UR5, RZ, 0x30, !PT ;  /* 0x0000000505057c12 */ /* 0x000fe2000f8e30ff */
[--C-:B------:R-:W-:Y:S01]  /*1340*/  IMAD R52, R27, 0x4, R4.reuse ;  /* 0x000000041b347824 */ /* 0x100fe200078e0204 */
[----:B------:R-:W-:Y:S01]  /*1350*/  ISETP.GT.U32.AND P1, PT, R3, 0xff, PT ;  /* 0x000000ff0300780c */ /* 0x000fe20003f24070 */
[--C-:B------:R-:W-:Y:S01]  /*1360*/  IMAD R25, R25, 0x4, R4.reuse ;  /* 0x0000000419197824 */ /* 0x100fe200078e0204 */
[----:B------:R-:W-:Y:S01]  /*1370*/  LOP3.LUT R49, R49, UR5, RZ, 0x30, !PT ;  /* 0x0000000531317c12 */ /* 0x000fe2000f8e30ff */
[----:B------:R-:W-:Y:S01]  /*1380*/  IMAD R5, R5, 0x4, R4 ;  /* 0x0000000405057824 */ /* 0x000fe200078e0204 */
[----:B------:R0:W-:Y:S01]  /*1390*/  ATOMS.POPC.INC.32 RZ, [R51+URZ] ;  /* 0x0000000033ff7f8c */ /* 0x0001e2000d8000ff */
[----:B------:R-:W-:Y:S01]  /*13a0*/  P2R R53, PR, RZ, 0x2 ;  /* 0x00000002ff357803 */ /* 0x000fe20000000000 */
[----:B------:R-:W-:-:S02]  /*13b0*/  IMAD.MOV.U32 R27, RZ, RZ, RZ ;  /* 0x000000ffff1b7224 */ /* 0x000fc400078e00ff */
[----:B------:R-:W-:Y:S01]  /*13c0*/  IMAD R49, R49, 0x4, R4 ;  /* 0x0000000431317824 */ /* 0x000fe200078e0204 */
[----:B------:R0:W-:Y:S01]  /*13d0*/  ATOMS.POPC.INC.32 RZ, [R52+URZ] ;  /* 0x0000000034ff7f8c */ /* 0x0001e2000d8000ff */
[----:B------:R-:W-:-:S03]  /*13e0*/  LEA R4, R3, UR4, 0x2 ;  /* 0x0000000403047c11 */ /* 0x000fc6000f8e10ff */
[----:B------:R0:W-:Y:S04]  /*13f0*/  ATOMS.POPC.INC.32 RZ, [R25+URZ] ;  /* 0x0000000019ff7f8c */ /* 0x0001e8000d8000ff */
[----:B------:R0:W-:Y:S04]  /*1400*/  ATOMS.POPC.INC.32 RZ, [R5+URZ] ;  /* 0x0000000005ff7f8c */ /* 0x0001e8000d8000ff */
[----:B------:R0:W-:Y:S01]  /*1410*/  ATOMS.POPC.INC.32 RZ, [R49+URZ] ;  /* 0x0000000031ff7f8c */ /* 0x0001e2000d8000ff */
[----:B------:R-:W-:Y:S06]  /*1420*/  BAR.SYNC.DEFER_BLOCKING 0x0 ;  /* 0x0000000000007b1d */ /* 0x000fec0000010000 */
[----:B------:R-:W-:Y:S05]  /*1430*/  @P1 BRA `(.L_x_13) ;  /* 0x00000000008c1947 */ /* 0x000fea0003800000 */
[----:B0-----:R-:W0:Y:S04]  /*1440*/  LDS R51, [R4] ;  /* 0x0000000004337984 */ /* 0x001e280000000800 */
[----:B------:R-:W1:Y:S04]  /*1450*/  LDS R26, [R4+0x400] ;  /* 0x00040000041a7984 */ /* 0x000e680000000800 */
[----:B------:R-:W2:Y:S04]  /*1460*/  LDS R5, [R4+0x800] ;  /* 0x0008000004057984 */ /* 0x000ea80000000800 */
[----:B------:R-:W3:Y:S04]  /*1470*/  LDS R48, [R4+0xc00] ;  /* 0x000c000004307984 */ /* 0x000ee80000000800 */
[----:B------:R-:W4:Y:S04]  /*1480*/  LDS R49, [R4+0x1000] ;  /* 0x0010000004317984 */ /* 0x000f280000000800 */
[----:B------:R-:W5:Y:S04]  /*1490*/  LDS R50, [R4+0x1400] ;  /* 0x0014000004327984 */ /* 0x000f680000000800 */
[----:B------:R-:W-:Y:S04]  /*14a0*/  LDS R27, [R4+0x2000] ;  /* 0x00200000041b7984 */ /* 0x000fe80000000800 */
[----:B------:R-:W-:Y:S04]  /*14b0*/  STS [R4], RZ ;  /* 0x000000ff04007388 */ /* 0x000fe80000000800 */
[----:B0-----:R-:W-:Y:S01]  /*14c0*/  STS [R4+0x400], R51 ;  /* 0x0004003304007388 */ /* 0x001fe20000000800 */
[----:B-1----:R-:W-:-:S03]  /*14d0*/  IMAD.IADD R52, R51, 0x1, R26 ;  /* 0x0000000133347824 */ /* 0x002fc600078e021a */
[----:B------:R-:W-:Y:S01]  /*14e0*/  LDS R26, [R4+0x2400] ;  /* 0x00240000041a7984 */ /* 0x000fe20000000800 */
[----:B--2---:R-:W-:-:S03]  /*14f0*/  IMAD.IADD R25, R52, 0x1, R5 ;  /* 0x0000000134197824 */ /* 0x004fc600078e0205 */
[----:B------:R-:W0:Y:S04]  /*1500*/  LDS R5, [R4+0x1800] ;  /* 0x0018000004057984 */ /* 0x000e280000000800 */
[----:B------:R3:W-:Y:S04]  /*1510*/  STS [R4+0x800], R52 ;  /* 0x0008003404007388 */ /* 0x0007e80000000800 */
[----:B------:R-:W-:Y:S01]  /*1520*/  STS [R4+0xc00], R25 ;  /* 0x000c001904007388 */ /* 0x000fe20000000800 */
[----:B---3--:R-:W-:-:S03]  /*1530*/  IMAD.IADD R52, R25, 0x1, R48 ;  /* 0x0000000119347824 */ /* 0x008fc600078e0230 */
[----:B------:R-:W1:Y:S01]  /*1540*/  LDS R48, [R4+0x1c00] ;  /* 0x001c000004307984 */ /* 0x000e620000000800 */
[----:B----4-:R-:W-:-:S03]  /*1550*/  IMAD.IADD R49, R52, 0x1, R49 ;  /* 0x0000000134317824 */ /* 0x010fc600078e0231 */
[----:B------:R-:W2:Y:S01]  /*1560*/  LDS R25, [R4+0x2800] ;  /* 0x0028000004197984 */ /* 0x000ea20000000800 */
[----:B-----5:R-:W-:-:S03]  /*1570*/  IMAD.IADD R51, R49, 0x1, R50 ;  /* 0x0000000131337824 */ /* 0x020fc600078e0232 */
[----:B------:R-:W3:Y:S04]  /*1580*/  LDS R50, [R4+0x2c00] ;  /* 0x002c000004327984 */ /* 0x000ee80000000800 */
[----:B------:R-:W-:Y:S04]  /*1590*/  STS [R4+0x1000], R52 ;  /* 0x0010003404007388 */ /* 0x000fe80000000800 */
[----:B------:R-:W-:Y:S04]  /*15a0*/  STS [R4+0x1400], R49 ;  /* 0x0014003104007388 */ /* 0x000fe80000000800 */
[----:B------:R-:W-:Y:S01]  /*15b0*/  STS [R4+0x1800], R51 ;  /* 0x0018003304007388 */ /* 0x000fe20000000800 */
[----:B0-----:R-:W-:-:S05]  /*15c0*/  IMAD.IADD R5, R51, 0x1, R5 ;  /* 0x0000000133057824 */ /* 0x001fca00078e0205 */
[----:B------:R-:W-:Y:S01]  /*15d0*/  STS [R4+0x1c00], R5 ;  /* 0x001c000504007388 */ /* 0x000fe20000000800 */
[----:B-1----:R-:W-:-:S04]  /*15e0*/  IMAD.IADD R48, R5, 0x1, R48 ;  /* 0x0000000105307824 */ /* 0x002fc800078e0230 */
[----:B------:R-:W-:Y:S01]  /*15f0*/  IMAD.IADD R27, R48, 0x1, R27 ;  /* 0x00000001301b7824 */ /* 0x000fe200078e021b */
[----:B------:R-:W-:Y:S03]  /*1600*/  STS [R4+0x2000], R48 ;  /* 0x0020003004007388 */ /* 0x000fe60000000800 */
[----:B------:R-:W-:Y:S01]  /*1610*/  IMAD.IADD R26, R27, 0x1, R26 ;  /* 0x000000011b1a7824 */ /* 0x000fe200078e021a */
[----:B------:R3:W-:Y:S03]  /*1620*/  STS [R4+0x2400], R27 ;  /* 0x0024001b04007388 */ /* 0x0007e60000000800 */
[----:B--2---:R-:W-:Y:S01]  /*1630*/  IMAD.IADD R25, R26, 0x1, R25 ;  /* 0x000000011a197824 */ /* 0x004fe200078e0219 */
[----:B------:R1:W-:Y:S04]  /*1640*/  STS [R4+0x2800], R26 ;  /* 0x0028001a04007388 */ /* 0x0003e80000000800 */
[----:B------:R1:W-:Y:S01]  /*1650*/  STS [R4+0x2c00], R25 ;  /* 0x002c001904007388 */ /* 0x0003e20000000800 */
[----:B---3--:R-:W-:-:S07]  /*1660*/  IMAD.IADD R27, R25, 0x1, R50 ;  /* 0x00000001191b7824 */ /* 0x008fce00078e0232 */
.L_x_13:
[----:B------:R-:W-:Y:S05]  /*1670*/  BSYNC.RECONVERGENT B0 ;  /* 0x0000000000007941 */ /* 0x000fea0003800200 */
.L_x_12:
[----:B01----:R-:W0:Y:S01]  /*1680*/  LDC.64 R4, c[0x0][0x380] ;  /* 0x0000e000ff047b82 */ /* 0x003e220000000a00 */
[C---:B------:R-:W-:Y:S01]  /*1690*/  ISETP.NE.AND P0, PT, R27.reuse, 0x1c80, PT ;  /* 0x00001c801b00780c */ /* 0x040fe20003f05270 */
[----:B------:R-:W-:Y:S01]  /*16a0*/  IMAD.U32 R25, RZ, RZ, UR7 ;  /* 0x00000007ff197e24 */ /* 0x000fe2000f8e00ff */
[----:B------:R-:W-:Y:S02]  /*16b0*/  @!P1 LOP3.LUT R49, R27, 0x40000000, RZ, 0xfc, !PT ;  /* 0x400000001b319812 */ /* 0x000fe400078efcff */
[----:B------:R-:W-:Y:S01]  /*16c0*/  ISETP.LT.U32.AND P0, PT, R3, 0x100, !P0 ;  /* 0x000001000300780c */ /* 0x000fe20004701070 */
[----:B------:R-:W-:Y:S01]  /*16d0*/  IMAD R25, R25, 0x100, R3 ;  /* 0x0000010019197824 */ /* 0x000fe200078e0203 */
[----:B------:R-:W-:-:S03]  /*16e0*/  LOP3.LUT R26, R18, 0x80000000, RZ, 0x3c, !PT ;  /* 0x80000000121a7812 */ /* 0x000fc600078e3cff */
[----:B0-----:R-:W-:Y:S01]  /*16f0*/  IMAD.WIDE R4, R25, 0x4, R4 ;  /* 0x0000000419047825 */ /* 0x001fe200078e0204 */
[----:B------:R-:W-:-:S04]  /*1700*/  LOP3.LUT R25, R12, 0x80000000, RZ, 0x3c, !PT ;  /* 0x800000000c197812 */ /* 0x000fc800078e3cff */
[----:B------:R0:W-:Y:S03]  /*1710*/  @!P1 STG.E.STRONG.SYS desc[UR8][R4.64], R49 ;  /* 0x0000003104009986 */ /* 0x0001e6000c115908 */
[----:B------:R-:W-:Y:S06]  /*1720*/  BAR.RED.OR.DEFER_BLOCKING 0x0, P0 ;  /* 0x0000000000007b1d */ /* 0x000fec0000014800 */
[----:B------:R-:W1:Y:S02]  /*1730*/  B2R.RESULT RZ, P0 ;  /* 0x0000000000ff731c */ /* 0x000e640000004000 */
[----:B01----:R-:W-:Y:S05]  /*1740*/  @!P0 BRA `(.L_x_14) ;  /* 0x0000000800908947 */ /* 0x003fea0003800000 */
[C---:B------:R-:W-:Y:S01]  /*1750*/  ISETP.GT.U32.AND P0, PT, R3.reuse, R47, PT ;  /* 0x0000002f0300720c */ /* 0x040fe20003f04070 */
[----:B------:R-:W-:Y:S01]  /*1760*/  BSSY B1, `(.L_x_15) ;  /* 0x000002e000017945 */ /* 0x000fe20003800000 */
[----:B------:R-:W-:Y:S02]  /*1770*/  LEA R11, R3, UR4, 0x3 ;  /* 0x00000004030b7c11 */ /* 0x000fe4000f8e18ff */
[----:B------:R-:W-:Y:S01]  /*1780*/  SEL R0, RZ, 0x1c80, !P0 ;  /* 0x00001c80ff007807 */ /* 0x000fe20004000000 */
[----:B------:R-:W-:Y:S08]  /*1790*/  @P1 BRA `(.L_x_16) ;  /* 0x0000000000a81947 */ /* 0x000ff00003800000 */
[----:B------:R-:W0:Y:S02]  /*17a0*/  LDC.64 R28, c[0x0][0x398] ;  /* 0x0000e600ff1c7b82 */ /* 0x000e240000000a00 */
[----:B0-----:R-:W-:-:S06]  /*17b0*/  IMAD.WIDE.U32 R28, R3, 0x8, R28 ;  /* 0x00000008031c7825 */ /* 0x001fcc00078e001c */
[----:B------:R-:W2:Y:S01]  /*17c0*/  LDG.E.64 R28, desc[UR8][R28.64] ;  /* 0x000000081c1c7981 */ /* 0x000ea2000c1e1b00 */
[----:B------:R-:W-:Y:S01]  /*17d0*/  UISETP.GE.AND UP0, UPT, UR7, 0x1, UPT ;  /* 0x000000010700788c */ /* 0x000fe2000bf06270 */
[----:B------:R-:W-:Y:S01]  /*17e0*/  IMAD.MOV.U32 R26, RZ, RZ, R27 ;  /* 0x000000ffff1a7224 */ /* 0x000fe200078e001b */
[----:B--2---:R-:W-:-:S04]  /*17f0*/  IADD3 R6, P0, PT, -R0, R28, RZ ;  /* 0x0000001c00067210 */ /* 0x004fc80007f1e1ff */
[----:B------:R-:W-:-:S05]  /*1800*/  IADD3.X R7, PT, PT, R29, -0x1, RZ, P0, !PT ;  /* 0xffffffff1d077810 */ /* 0x000fca00007fe4ff */
[----:B------:R0:W-:Y:S01]  /*1810*/  STS.64 [R11+0x7200], R6 ;  /* 0x007200060b007388 */ /* 0x0001e20000000a00 */
[----:B------:R-:W-:Y:S05]  /*1820*/  BRA.U !UP0, `(.L_x_17) ;  /* 0x00000001086c7547 */ /* 0x000fea000b800000 */
[----:B------:R-:W-:Y:S01]  /*1830*/  BSSY B0, `(.L_x_18) ;  /* 0x0000019000007945 */ /* 0x000fe20003800000 */
[----:B------:R-:W-:Y:S02]  /*1840*/  IMAD.MOV.U32 R25, RZ, RZ, -0x1 ;  /* 0xffffffffff197424 */ /* 0x000fe400078e00ff */
[----:B------:R-:W-:Y:S02]  /*1850*/  IMAD.U32 R28, RZ, RZ, UR7 ;  /* 0x00000007ff1c7e24 */ /* 0x000fe4000f8e00ff */
[----:B------:R-:W-:-:S07]  /*1860*/  IMAD.MOV.U32 R26, RZ, RZ, R27 ;  /* 0x000000ffff1a7224 */ /* 0x000fce00078e001b */
.L_x_22:
[----:B0-----:R-:W0:Y:S01]  /*1870*/  LDC.64 R6, c[0x0][0x380] ;  /* 0x0000e000ff067b82 */ /* 0x001e220000000a00 */
[----:B------:R-:W-:Y:S01]  /*1880*/  VIADD R31, R28, 0xffffffff ;  /* 0xffffffff1c1f7836 */ /* 0x000fe20000000000 */
[----:B------:R-:W-:Y:S03]  /*1890*/  BSSY B2, `(.L_x_19) ;  /* 0x0000008000027945 */ /* 0x000fe60003800000 */
[----:B------:R-:W-:-:S04]  /*18a0*/  IMAD R29, R31, 0x100, R3 ;  /* 0x000001001f1d7824 */ /* 0x000fc800078e0203 */
[----:B0-----:R-:W-:-:S07]  /*18b0*/  IMAD.WIDE R6, R29, 0x4, R6 ;  /* 0x000000041d067825 */ /* 0x001fce00078e0206 */
.L_x_20:
[----:B------:R-:W-:Y:S05]  /*18c0*/  YIELD ;  /* 0x0000000000007946 */ /* 0x000fea0003800000 */
[----:B------:R0:W-:Y:S06]  /*18d0*/  MEMBAR.SC.CTA ;  /* 0x0000000000007992 */ /* 0x0001ec0000000000 */
[----:B0-----:R-:W2:Y:S02]  /*18e0*/  LDG.E.STRONG.SYS R29, desc[UR8][R6.64] ;  /* 0x00000008061d7981 */ /* 0x001ea4000c1f5900 */
[----:B--2---:R-:W-:-:S13]  /*18f0*/  ISETP.NE.AND P0, PT, R29, RZ, PT ;  /* 0x000000ff1d00720c */ /* 0x004fda0003f05270 */
[----:B------:R-:W-:Y:S05]  /*1900*/  @!P0 BRA `(.L_x_20) ;  /* 0xfffffffc00ec8947 */ /* 0x000fea000383ffff */
[----:B------:R-:W-:Y:S05]  /*1910*/  BSYNC B2 ;  /* 0x0000000000027941 */ /* 0x000fea0003800000 */
.L_x_19:
[----:B------:R-:W-:Y:S01]  /*1920*/  BSSY.RECONVERGENT B2, `(.L_x_21) ;  /* 0x0000006000027945 */ /* 0x000fe20003800200 */
[C---:B------:R-:W-:Y:S02]  /*1930*/  ISETP.GT.AND P0, PT, R29.reuse, -0x1, PT ;  /* 0xffffffff1d00780c */ /* 0x040fe40003f04270 */
[----:B------:R-:W-:Y:S01]  /*1940*/  LOP3.LUT R29, R29, 0x3fffffff, RZ, 0xc0, !PT ;  /* 0x3fffffff1d1d7812 */ /* 0x000fe200078ec0ff */
[----:B------:R-:W-:Y:S05]  /*1950*/  WARPSYNC.EXCLUSIVE R25 ;  /* 0x0000000019007348 */ /* 0x000fea0003a00000 */
[----:B------:R-:W-:-:S05]  /*1960*/  IMAD.IADD R26, R29, 0x1, R26 ;  /* 0x000000011d1a7824 */ /* 0x000fca00078e021a */
[----:B------:R-:W-:-:S07]  /*1970*/  VOTE.ANY R25, PT, P0 ;  /* 0x0000000000197806 */ /* 0x000fce00000e0100 */
[----:B------:R-:W-:Y:S05]  /*1980*/  BSYNC.RECONVERGENT B2 ;  /* 0x0000000000027941 */ /* 0x000fea0003800200 */
.L_x_21:
[----:B------:R-:W-:Y:S01]  /*1990*/  ISETP.GT.U32.AND P1, PT, R28, 0x1, PT ;  /* 0x000000011c00780c */ /* 0x000fe20003f24070 */
[----:B------:R-:W-:-:S12]  /*19a0*/  IMAD.MOV.U32 R28, RZ, RZ, R31 ;  /* 0x000000ffff1c7224 */ /* 0x000fd800078e001f */
[----:B------:R-:W-:Y:S05]  /*19b0*/  @P0 BRA P1, `(.L_x_22) ;  /* 0xfffffffc00ac0947 */ /* 0x000fea000083ffff */
[----:B------:R-:W-:Y:S05]  /*19c0*/  BSYNC B0 ;  /* 0x0000000000007941 */ /* 0x000fea0003800000 */
.L_x_18:
[----:B------:R1:W2:Y:S02]  /*19d0*/  LDS.64 R6, [R11+0x7200] ;  /* 0x007200000b067984 */ /* 0x0002a40000000a00 */
.L_x_17:
[C---:B------:R-:W-:Y:S01]  /*19e0*/  IMAD.IADD R29, R26.reuse, 0x1, -R27 ;  /* 0x000000011a1d7824 */ /* 0x040fe200078e0a1b */
[----:B------:R-:W-:-:S04]  /*19f0*/  LOP3.LUT R25, R26, 0x80000000, RZ, 0xfc, !PT ;  /* 0x800000001a197812 */ /* 0x000fc800078efcff */
[C---:B0-2---:R-:W-:Y:S01]  /*1a00*/  IADD3 R6, P0, PT, R29.reuse, R6, RZ ;  /* 0x000000061d067210 */ /* 0x045fe20007f1e0ff */
[----:B------:R0:W-:Y:S03]  /*1a10*/  STG.E.STRONG.SYS desc[UR8][R4.64], R25 ;  /* 0x0000001904007986 */ /* 0x0001e6000c115908 */
[----:B------:R-:W-:-:S05]  /*1a20*/  LEA.HI.X.SX32 R7, R29, R7, 0x1, P0 ;  /* 0x000000071d077211 */ /* 0x000fca00000f0eff */
[----:B------:R0:W-:Y:S04]  /*1a30*/  STS.64 [R11+0x7200], R6 ;  /* 0x007200060b007388 */ /* 0x0001e80000000a00 */
.L_x_16:
[----:B------:R-:W-:Y:S05]  /*1a40*/  BSYNC B1 ;  /* 0x0000000000017941 */ /* 0x000fea0003800000 */
.L_x_15:
[----:B------:R-:W2:Y:S01]  /*1a50*/  LDC R26, c[0x0][0x3c0] ;  /* 0x0000f000ff1a7b82 */ /* 0x000ea20000000800 */
[----:B------:R-:W-:-:S07]  /*1a60*/  LEA R47, R47, UR4, 0x3 ;  /* 0x000000042f2f7c11 */ /* 0x000fce000f8e18ff */
[----:B0-----:R-:W0:Y:S01]  /*1a70*/  LDC.64 R4, c[0x0][0x390] ;  /* 0x0000e400ff047b82 */ /* 0x001e220000000a00 */
[----:B--2---:R-:W-:Y:S02]  /*1a80*/  ISETP.LE.AND P0, PT, R26, UR10, PT ;  /* 0x0000000a1a007c0c */ /* 0x004fe4000bf03270 */
[----:B0-----:R-:W-:-:S04]  /*1a90*/  ISETP.EQ.U32.AND P1, PT, R4, RZ, PT ;  /* 0x000000ff0400720c */ /* 0x001fc80003f22070 */
[----:B------:R-:W-:-:S04]  /*1aa0*/  ISETP.EQ.OR.EX P0, PT, R5, RZ, !P0, P1 ;  /* 0x000000ff0500720c */ /* 0x000fc80004702710 */
[----:B------:R-:W-:-:S13]  /*1ab0*/  ISETP.GT.U32.OR P0, PT, R3, 0xff, P0 ;  /* 0x000000ff0300780c */ /* 0x000fda0000704470 */
[----:B------:R-:W-:Y:S05]  /*1ac0*/  @P0 BRA `(.L_x_23) ;  /* 0x00000000001c0947 */ /* 0x000fea0003800000 */
[----:B------:R-:W0:Y:S01]  /*1ad0*/  LDS.64 R6, [R11+0x7200] ;  /* 0x007200000b067984 */ /* 0x000e220000000a00 */
[C---:B------:R-:W-:Y:S02]  /*1ae0*/  LEA R4, P2, R3.reuse, R4, 0x3 ;  /* 0x0000000403047211 */ /* 0x040fe400078418ff */
[--C-:B------:R-:W-:Y:S02]  /*1af0*/  SHF.R.S32.HI R25, RZ, 0x1f, R27.reuse ;  /* 0x0000001fff197819 */ /* 0x100fe4000001141b */
[----:B------:R-:W-:Y:S02]  /*1b00*/  LEA.HI.X R5, R3, R5, RZ, 0x3, P2 ;  /* 0x0000000503057211 */ /* 0x000fe400010f1cff */
[----:B0-----:R-:W-:-:S04]  /*1b10*/  IADD3 R6, P0, P1, R6, R0, R27 ;  /* 0x0000000006067210 */ /* 0x001fc8000791e01b */
[----:B------:R-:W-:-:S05]  /*1b20*/  IADD3.X R7, PT, PT, R7, RZ, R25, P0, P1 ;  /* 0x000000ff07077210 */ /* 0x000fca00007e2419 */
[----:B------:R0:W-:Y:S04]  /*1b30*/  STG.E.64 desc[UR8][R4.64], R6 ;  /* 0x0000000604007986 */ /* 0x0001e8000c101b08 */
.L_x_23:
[----:B------:R-:W-:Y:S05]  /*1b40*/  WARPSYNC.ALL ;  /* 0x0000000000007948 */ /* 0x000fea0003800000 */
[----:B------:R-:W-:Y:S01]  /*1b50*/  BAR.SYNC.DEFER_BLOCKING 0x0 ;  /* 0x0000000000007b1d */ /* 0x000fe20000010000 */
[----:B------:R-:W-:-:S05]  /*1b60*/  ISETP.LT.AND P0, PT, R26, UR10, PT ;  /* 0x0000000a1a007c0c */ /* 0x000fca000bf01270 */
[----:B0-----:R0:W2:Y:S08]  /*1b70*/  LDS.64 R4, [R47+0x7200] ;  /* 0x007200002f047984 */ /* 0x0010b00000000a00 */
[----:B0-----:R-:W-:Y:S05]  /*1b80*/  @P0 BRA `(.L_x_24) ;  /* 0x0000000000700947 */ /* 0x001fea0003800000 */
[----:B------:R-:W0:Y:S01]  /*1b90*/  LDCU.64 UR12, c[0x0][0x3a0] ;  /* 0x00007400ff0c77ac */ /* 0x000e220008000a00 */
[C---:B------:R-:W-:Y:S02]  /*1ba0*/  LOP3.LUT R7, R3.reuse, 0x3e0, RZ, 0xc0, !PT ;  /* 0x000003e003077812 */ /* 0x040fe400078ec0ff */
[----:B------:R-:W-:-:S05]  /*1bb0*/  LOP3.LUT R2, R3, 0x1f, RZ, 0xc0, !PT ;  /* 0x0000001f03027812 */ /* 0x000fca00078ec0ff */
[----:B------:R-:W-:-:S05]  /*1bc0*/  IMAD R7, R7, 0x13, R2 ;  /* 0x0000001307077824 */ /* 0x000fca00078e0202 */
[----:B--2---:R-:W-:-:S05]  /*1bd0*/  IADD3 R0, P0, PT, R7, R4, RZ ;  /* 0x0000000407007210 */ /* 0x004fca0007f1e0ff */
[----:B------:R-:W-:Y:S01]  /*1be0*/  IMAD.X R5, RZ, RZ, R5, P0 ;  /* 0x000000ffff057224 */ /* 0x000fe200000e0605 */
[----:B0-----:R-:W-:-:S04]  /*1bf0*/  LEA R2, P0, R0, UR12, 0x2 ;  /* 0x0000000c00027c11 */ /* 0x001fc8000f8010ff */
[----:B------:R-:W-:-:S05]  /*1c00*/  LEA.HI.X R3, R0, UR13, R5, 0x2, P0 ;  /* 0x0000000d00037c11 */ /* 0x000fca00080f1405 */
[----:B------:R-:W-:Y:S04]  /*1c10*/  STG.E desc[UR8][R2.64], R44 ;  /* 0x0000002c02007986 */ /* 0x000fe8000c101908 */
        /* <DEDUP_REMOVED lines=17> */
[----:B------:R-:W-:Y:S01]  /*1d30*/  STG.E desc[UR8][R2.64+0x900], R24 ;  /* 0x0009001802007986 */ /* 0x000fe2000c101908 */
[----:B------:R-:W-:Y:S05]  /*1d40*/  EXIT ;  /* 0x000000000000794d */ /* 0x000fea0003800000 */
.L_x_24:
[C---:B------:R-:W-:Y:S01]  /*1d50*/  LOP3.LUT R7, R3.reuse, 0x3e0, RZ, 0xc0, !PT ;  /* 0x000003e003077812 */ /* 0x040fe200078ec0ff */
[----:B------:R-:W0:Y:S01]  /*1d60*/  LDCU.64 UR12, c[0x0][0x3a0] ;  /* 0x00007400ff0c77ac */ /* 0x000e220008000a00 */
[----:B------:R-:W-:Y:S01]  /*1d70*/  LOP3.LUT R2, R3, 0x1f, RZ, 0xc0, !PT ;  /* 0x0000001f03027812 */ /* 0x000fe200078ec0ff */
[----:B-1----:R-:W-:-:S04]  /*1d80*/  IMAD.U32 R11, RZ, RZ, UR7 ;  /* 0x00000007ff0b7e24 */ /* 0x002fc8000f8e00ff */
[----:B------:R-:W-:Y:S02]  /*1d90*/  IMAD R7, R7, 0x13, R2 ;  /* 0x0000001307077824 */ /* 0x000fe400078e0202 */
[----:B------:R-:W-:Y:S02]  /*1da0*/  IMAD R0, R11, -0x1c80, R26 ;  /* 0xffffe3800b007824 */ /* 0x000fe400078e021a */
[C---:B------:R-:W-:Y:S01]  /*1db0*/  VIADD R11, R7.reuse, 0x20 ;  /* 0x00000020070b7836 */ /* 0x040fe20000000000 */
[C---:B--2---:R-:W-:Y:S01]  /*1dc0*/  IADD3 R3, P0, PT, R7.reuse, R4, RZ ;  /* 0x0000000407037210 */ /* 0x044fe20007f1e0ff */
[C---:B------:R-:W-:Y:S01]  /*1dd0*/  VIADD R25, R7.reuse, 0x60 ;  /* 0x0000006007197836 */ /* 0x040fe20000000000 */
[-C--:B------:R-:W-:Y:S02]  /*1de0*/  ISETP.GE.AND P1, PT, R7, R0.reuse, PT ;  /* 0x000000000700720c */ /* 0x080fe40003f26270 */
[-C--:B------:R-:W-:Y:S01]  /*1df0*/  ISETP.GE.AND P2, PT, R11, R0.reuse, PT ;  /* 0x000000000b00720c */ /* 0x080fe20003f46270 */
[----:B------:R-:W-:Y:S01]  /*1e00*/  IMAD.X R4, RZ, RZ, R5, P0 ;  /* 0x000000ffff047224 */ /* 0x000fe200000e0605 */
[----:B------:R-:W-:Y:S01]  /*1e10*/  ISETP.GE.AND P4, PT, R25, R0, PT ;  /* 0x000000001900720c */ /* 0x000fe20003f86270 */
[----:B------:R-:W-:Y:S01]  /*1e20*/  VIADD R5, R7, 0x40 ;  /* 0x0000004007057836 */ /* 0x000fe20000000000 */
[----:B0-----:R-:W-:Y:S01]  /*1e30*/  LEA R2, P0, R3, UR12, 0x2 ;  /* 0x0000000c03027c11 */ /* 0x001fe2000f8010ff */
[----:B------:R-:W-:-:S02]  /*1e40*/  VIADD R11, R7, 0xa0 ;  /* 0x000000a0070b7836 */ /* 0x000fc40000000000 */
[----:B------:R-:W-:Y:S01]  /*1e50*/  VIADD R25, R7, 0xc0 ;  /* 0x000000c007197836 */ /* 0x000fe20000000000 */
[-C--:B------:R-:W-:Y:S01]  /*1e60*/  ISETP.GE.AND P3, PT, R5, R0.reuse, PT ;  /* 0x000000000500720c */ /* 0x080fe20003f66270 */
[----:B------:R-:W-:Y:S01]  /*1e70*/  VIADD R5, R7, 0x80 ;  /* 0x0000008007057836 */ /* 0x000fe20000000000 */
[----:B------:R-:W-:Y:S02]  /*1e80*/  LEA.HI.X R3, R3, UR13, R4, 0x2, P0 ;  /* 0x0000000d03037c11 */ /* 0x000fe400080f1404 */
[-C--:B------:R-:W-:Y:S01]  /*1e90*/  ISETP.GE.AND P6, PT, R11, R0.reuse, PT ;  /* 0x000000000b00720c */ /* 0x080fe20003fc6270 */
[----:B------:R-:W-:Y:S01]  /*1ea0*/  VIADD R11, R7, 0x100 ;  /* 0x00000100070b7836 */ /* 0x000fe20000000000 */
[-C--:B------:R-:W-:Y:S01]  /*1eb0*/  ISETP.GE.AND P5, PT, R5, R0.reuse, PT ;  /* 0x000000000500720c */ /* 0x080fe20003fa6270 */
[----:B------:R-:W-:Y:S01]  /*1ec0*/  VIADD R5, R7, 0xe0 ;  /* 0x000000e007057836 */ /* 0x000fe20000000000 */
[----:B------:R-:W-:Y:S01]  /*1ed0*/  @!P1 STG.E desc[UR8][R2.64], R44 ;  /* 0x0000002c02009986 */ /* 0x000fe2000c101908 */
[----:B------:R-:W-:-:S03]  /*1ee0*/  ISETP.GE.AND P0, PT, R25, R0, PT ;  /* 0x000000001900720c */ /* 0x000fc60003f06270 */
[-C--:B------:R-:W-:Y:S01]  /*1ef0*/  ISETP.GE.AND P1, PT, R5, R0.reuse, PT ;  /* 0x000000000500720c */ /* 0x080fe20003f26270 */
[----:B------:R-:W-:Y:S01]  /*1f00*/  VIADD R5, R7, 0x120 ;  /* 0x0000012007057836 */ /* 0x000fe20000000000 */
[----:B------:R-:W-:Y:S04]  /*1f10*/  @!P3 STG.E desc[UR8][R2.64+0x100], R42 ;  /* 0x0001002a0200b986 */ /* 0x000fe8000c101908 */
[-C--:B------:R-:W-:Y:S01]  /*1f20*/  ISETP.GE.AND P3, PT, R5, R0.reuse, PT ;  /* 0x000000000500720c */ /* 0x080fe20003f66270 */
[----:B------:R-:W-:Y:S01]  /*1f30*/  VIADD R5, R7, 0x160 ;  /* 0x0000016007057836 */ /* 0x000fe20000000000 */
[----:B------:R-:W-:Y:S01]  /*1f40*/  @!P2 STG.E desc[UR8][R2.64+0x80], R43 ;  /* 0x0000802b0200a986 */ /* 0x000fe2000c101908 */
[----:B------:R-:W-:Y:S01]  /*1f50*/  ISETP.GE.AND P2, PT, R11, R0, PT ;  /* 0x000000000b00720c */ /* 0x000fe20003f46270 */
[----:B------:R-:W-:-:S02]  /*1f60*/  VIADD R11, R7, 0x140 ;  /* 0x00000140070b7836 */ /* 0x000fc40000000000 */
[----:B------:R0:W-:Y:S01]  /*1f70*/  @!P5 STG.E desc[UR8][R2.64+0x200], R9 ;  /* 0x000200090200d986 */ /* 0x0001e2000c101908 */
[-C--:B------:R-:W-:Y:S01]  /*1f80*/  ISETP.GE.AND P5, PT, R5, R0.reuse, PT ;  /* 0x000000000500720c */ /* 0x080fe20003fa6270 */
[----:B------:R-:W-:Y:S02]  /*1f90*/  VIADD R5, R7, 0x1a0 ;  /* 0x000001a007057836 */ /* 0x000fe40000000000 */
[----:B------:R1:W-:Y:S01]  /*1fa0*/  @!P4 STG.E desc[UR8][R2.64+0x180], R8 ;  /* 0x000180080200c986 */ /* 0x0003e2000c101908 */
[-C--:B------:R-:W-:Y:S01]  /*1fb0*/  ISETP.GE.AND P4, PT, R11, R0.reuse, PT ;  /* 0x000000000b00720c */ /* 0x080fe20003f86270 */
[----:B------:R-:W-:Y:S02]  /*1fc0*/  VIADD R11, R7, 0x180 ;  /* 0x00000180070b7836 */ /* 0x000fe40000000000 */
[----:B------:R1:W-:Y:S01]  /*1fd0*/  @!P0 STG.E desc[UR8][R2.64+0x300], R12 ;  /* 0x0003000c02008986 */ /* 0x0003e2000c101908 */
[----:B------:R-:W-:Y:S01]  /*1fe0*/  ISETP.GE.AND P0, PT, R5, R0, PT ;  /* 0x000000000500720c */ /* 0x000fe20003f06270 */
[----:B------:R-:W-:-:S02]  /*1ff0*/  VIADD R5, R7, 0x1e0 ;  /* 0x000001e007057836 */ /* 0x000fc40000000000 */
[----:B------:R1:W-:Y:S01]  /*2000*/  @!P6 STG.E desc[UR8][R2.64+0x280], R10 ;  /* 0x0002800a0200e986 */ /* 0x0003e2000c101908 */
[-C--:B------:R-:W-:Y:S01]  /*2010*/  ISETP.GE.AND P6, PT, R11, R0.reuse, PT ;  /* 0x000000000b00720c */ /* 0x080fe20003fc6270 */
[----:B------:R-:W-:Y:S02]  /*2020*/  VIADD R11, R7, 0x1c0 ;  /* 0x000001c0070b7836 */ /* 0x000fe40000000000 */
[----:B------:R1:W-:Y:S01]  /*2030*/  @!P2 STG.E desc[UR8][R2.64+0x400], R14 ;  /* 0x0004000e0200a986 */ /* 0x0003e2000c101908 */
[-C--:B------:R-:W-:Y:S01]  /*2040*/  ISETP.GE.AND P2, PT, R5, R0.reuse, PT ;  /* 0x000000000500720c */ /* 0x080fe20003f46270 */
[C---:B0-----:R-:W-:Y:S02]  /*2050*/  VIADD R9, R7.reuse, 0x200 ;  /* 0x0000020007097836 */ /* 0x041fe40000000000 */
[C---:B------:R-:W-:Y:S01]  /*2060*/  VIADD R5, R7.reuse, 0x220 ;  /* 0x0000022007057836 */ /* 0x040fe20000000000 */
[----:B------:R1:W-:Y:S01]  /*2070*/  @!P1 STG.E desc[UR8][R2.64+0x380], R13 ;  /* 0x0003800d02009986 */ /* 0x0003e2000c101908 */
[----:B------:R-:W-:Y:S01]  /*2080*/  VIADD R7, R7, 0x240 ;  /* 0x0000024007077836 */ /* 0x000fe20000000000 */
[----:B------:R-:W-:-:S02]  /*2090*/  ISETP.GE.AND P1, PT, R11, R0, PT ;  /* 0x000000000b00720c */ /* 0x000fc40003f26270 */
[----:B------:R1:W-:Y:S01]  /*20a0*/  @!P3 STG.E desc[UR8][R2.64+0x480], R15 ;  /* 0x0004800f0200b986 */ /* 0x0003e2000c101908 */
[----:B------:R-:W-:-:S03]  /*20b0*/  ISETP.GE.AND P3, PT, R9, R0, PT ;  /* 0x000000000900720c */ /* 0x000fc60003f66270 */
[----:B------:R1:W-:Y:S01]  /*20c0*/  @!P4 STG.E desc[UR8][R2.64+0x500], R16 ;  /* 0x000500100200c986 */ /* 0x0003e2000c101908 */
[----:B------:R-:W-:-:S03]  /*20d0*/  ISETP.GE.AND P4, PT, R5, R0, PT ;  /* 0x000000000500720c */ /* 0x000fc60003f86270 */
[----:B------:R1:W-:Y:S01]  /*20e0*/  @!P5 STG.E desc[UR8][R2.64+0x580], R17 ;  /* 0x000580110200d986 */ /* 0x0003e2000c101908 */
[----:B------:R-:W-:-:S03]  /*20f0*/  ISETP.GE.AND P5, PT, R7, R0, PT ;  /* 0x000000000700720c */ /* 0x000fc60003fa6270 */
[----:B------:R1:W-:Y:S04]  /*2100*/  @!P6 STG.E desc[UR8][R2.64+0x600], R18 ;  /* 0x000600120200e986 */ /* 0x0003e8000c101908 */
[----:B------:R1:W-:Y:S04]  /*2110*/  @!P0 STG.E desc[UR8][R2.64+0x680], R19 ;  /* 0x0006801302008986 */ /* 0x0003e8000c101908 */
[----:B------:R1:W-:Y:S04]  /*2120*/  @!P1 STG.E desc[UR8][R2.64+0x700], R20 ;  /* 0x0007001402009986 */ /* 0x0003e8000c101908 */
[----:B------:R1:W-:Y:S04]  /*2130*/  @!P2 STG.E desc[UR8][R2.64+0x780], R21 ;  /* 0x000780150200a986 */ /* 0x0003e8000c101908 */
[----:B------:R1:W-:Y:S04]  /*2140*/  @!P3 STG.E desc[UR8][R2.64+0x800], R22 ;  /* 0x000800160200b986 */ /* 0x0003e8000c101908 */
[----:B------:R1:W-:Y:S01]  /*2150*/  @!P4 STG.E desc[UR8][R2.64+0x880], R23 ;  /* 0x000880170200c986 */ /* 0x0003e2000c101908 */
[----:B------:R-:W-:Y:S05]  /*2160*/  @P5 EXIT ;  /* 0x000000000000594d */ /* 0x000fea0003800000 */
[----:B------:R-:W-:Y:S01]  /*2170*/  STG.E desc[UR8][R2.64+0x900], R24 ;  /* 0x0009001802007986 */ /* 0x000fe2000c101908 */
[----:B------:R-:W-:Y:S05]  /*2180*/  EXIT ;  /* 0x000000000000794d */ /* 0x000fea0003800000 */
.L_x_14:
[----:B------:R-:W-:Y:S01]  /*2190*/  IMAD.MOV.U32 R2, RZ, RZ, RZ ;  /* 0x000000ffff027224 */ /* 0x000fe200078e00ff */
[C---:B------:R-:W-:Y:S01]  /*21a0*/  ISETP.GT.U32.AND P0, PT, R3.reuse, 0x1f, PT ;  /* 0x0000001f0300780c */ /* 0x040fe20003f04070 */
[----:B------:R-:W-:Y:S05]  /*21b0*/  WARPSYNC.ALL ;  /* 0x0000000000007948 */ /* 0x000fea0003800000 */
[----:B------:R-:W-:-:S05]  /*21c0*/  IMAD.HI.U32 R24, R3, 0x15555556, R2 ;  /* 0x1555555603187827 */ /* 0x000fca00078e0002 */
[----:B------:R-:W-:-:S05]  /*21d0*/  LEA R24, R24, UR4, 0x2 ;  /* 0x0000000418187c11 */ /* 0x000fca000f8e10ff */
[----:B------:R0:W-:Y:S01]  /*21e0*/  STS [R24+0x3410], R27 ;  /* 0x0034101b18007388 */ /* 0x0001e20000000800 */
[----:B------:R-:W-:Y:S06]  /*21f0*/  BAR.SYNC.DEFER_BLOCKING 0x0 ;  /* 0x0000000000007b1d */ /* 0x000fec0000010000 */
[----:B------:R-:W-:Y:S05]  /*2200*/  @P0 BRA `(.L_x_25) ;  /* 0x0000000000e00947 */ /* 0x000fea0003800000 */
[----:B------:R-:W-:Y:S01]  /*2210*/  IMAD.MOV.U32 R5, RZ, RZ, 0x34 ;  /* 0x00000034ff057424 */ /* 0x000fe200078e00ff */
[----:B------:R-:W-:-:S03]  /*2220*/  UMOV UR11, 0xffffffff ;  /* 0xffffffff000b7882 */ /* 0x000fc60000000000 */
[----:B------:R-:W-:-:S05]  /*2230*/  IMAD R18, R3, R5, UR4 ;  /* 0x0000000403127e24 */ /* 0x000fca000f8e0205 */
[----:B------:R-:W-:Y:S04]  /*2240*/  LDS R16, [R18+0x3410] ;  /* 0x0034100012107984 */ /* 0x000fe80000000800 */
[----:B------:R-:W-:Y:S04]  /*2250*/  LDS R17, [R18+0x3414] ;  /* 0x0034140012117984 */ /* 0x000fe80000000800 */
[----:B------:R-:W1:Y:S04]  /*2260*/  LDS R14, [R18+0x3418] ;  /* 0x00341800120e7984 */ /* 0x000e680000000800 */
[----:B------:R-:W-:Y:S04]  /*2270*/  LDS R15, [R18+0x341c] ;  /* 0x00341c00120f7984 */ /* 0x000fe80000000800 */
[----:B------:R-:W2:Y:S04]  /*2280*/  LDS R12, [R18+0x3420] ;  /* 0x00342000120c7984 */ /* 0x000ea80000000800 */
[----:B------:R-:W-:Y:S04]  /*2290*/  LDS R13, [R18+0x3424] ;  /* 0x00342400120d7984 */ /* 0x000fe80000000800 */
[----:B------:R-:W3:Y:S04]  /*22a0*/  LDS R10, [R18+0x3428] ;  /* 0x00342800120a7984 */ /* 0x000ee80000000800 */
[----:B------:R-:W-:Y:S04]  /*22b0*/  LDS R9, [R18+0x342c] ;  /* 0x00342c0012097984 */ /* 0x000fe80000000800 */
[----:B------:R-:W4:Y:S04]  /*22c0*/  LDS R8, [R18+0x3430] ;  /* 0x0034300012087984 */ /* 0x000f280000000800 */
[----:B------:R-:W-:Y:S04]  /*22d0*/  LDS R5, [R18+0x3434] ;  /* 0x0034340012057984 */ /* 0x000fe80000000800 */
[----:B------:R-:W5:Y:S04]  /*22e0*/  LDS R4, [R18+0x3438] ;  /* 0x0034380012047984 */ /* 0x000f680000000800 */
[----:B------:R-:W0:Y:S01]  /*22f0*/  LDS R19, [R18+0x343c] ;  /* 0x00343c0012137984 */ /* 0x000e220000000800 */
[----:B-1----:R-:W-:-:S04]  /*2300*/  IADD3 R20, PT, PT, R14, R17, R16 ;  /* 0x000000110e147210 */ /* 0x002fc80007ffe010 */
[----:B--2---:R-:W-:-:S04]  /*2310*/  IADD3 R20, PT, PT, R12, R20, R15 ;  /* 0x000000140c147210 */ /* 0x004fc80007ffe00f */
[----:B---3--:R-:W-:-:S04]  /*2320*/  IADD3 R20, PT, PT, R10, R20, R13 ;  /* 0x000000140a147210 */ /* 0x008fc80007ffe00d */
[----:B----4-:R-:W-:-:S04]  /*2330*/  IADD3 R20, PT, PT, R8, R20, R9 ;  /* 0x0000001408147210 */ /* 0x010fc80007ffe009 */
[----:B-----5:R-:W-:-:S05]  /*2340*/  IADD3 R20, PT, PT, R4, R20, R5 ;  /* 0x0000001404147210 */ /* 0x020fca0007ffe005 */
[----:B0-----:R-:W-:Y:S01]  /*2350*/  IMAD.IADD R19, R19, 0x1, R20 ;  /* 0x0000000113137824 */ /* 0x001fe200078e0214 */
[----:B------:R-:W-:Y:S06]  /*2360*/  BRA.DIV UR11, `(.L_x_26) ;  /* 0x0000005e0be47947 */ /* 0x000fec000b800000 */
[----:B------:R-:W0:Y:S02]  /*2370*/  SHFL.UP P0, R20, R19, 0x1, RZ ;  /* 0x0420000013147989 */ /* 0x000e2400000000ff */
[----:B0-----:R-:W-:-:S05]  /*2380*/  @P0 IMAD.IADD R20, R19, 0x1, R20 ;  /* 0x0000000113140824 */ /* 0x001fca00078e0214 */
[----:B------:R-:W0:Y:S02]  /*2390*/  SHFL.UP P0, R21, R20, 0x2, RZ ;  /* 0x0440000014157989 */ /* 0x000e2400000000ff */
[----:B0-----:R-:W-:-:S05]  /*23a0*/  @P0 IMAD.IADD R21, R20, 0x1, R21 ;  /* 0x0000000114150824 */ /* 0x001fca00078e0215 */
[----:B------:R-:W0:Y:S02]  /*23b0*/  SHFL.UP P0, R22, R21, 0x4, RZ ;  /* 0x0480000015167989 */ /* 0x000e2400000000ff */
[----:B0-----:R-:W-:-:S05]  /*23c0*/  @P0 IMAD.IADD R22, R21, 0x1, R22 ;  /* 0x0000000115160824 */ /* 0x001fca00078e0216 */
[----:B------:R-:W0:Y:S02]  /*23d0*/  SHFL.UP P0, R23, R22, 0x8, RZ ;  /* 0x0500000016177989 */ /* 0x000e2400000000ff */
[----:B0-----:R-:W-:-:S05]  /*23e0*/  @P0 IMAD.IADD R23, R22, 0x1, R23 ;  /* 0x0000000116170824 */ /* 0x001fca00078e0217 */
[----:B------:R0:W1:Y:S02]  /*23f0*/  SHFL.UP P0, R48, R23, 0x10, RZ ;  /* 0x0600000017307989 */ /* 0x00006400000000ff */
.L_x_118:
[----:B-1----:R-:W-:-:S04]  /*2400*/  @P0 IMAD.IADD R48, R23, 0x1, R48 ;  /* 0x0000000117300824 */ /* 0x002fc800078e0230 */
[----:B------:R-:W-:-:S04]  /*2410*/  IMAD.IADD R19, R48, 0x1, -R19 ;  /* 0x0000000130137824 */ /* 0x000fc800078e0a13 */
[----:B------:R-:W-:Y:S01]  /*2420*/  IMAD.IADD R16, R16, 0x1, R19 ;  /* 0x0000000110107824 */ /* 0x000fe200078e0213 */
[----:B------:R1:W-:Y:S03]  /*2430*/  STS [R18+0x3410], R19 ;  /* 0x0034101312007388 */ /* 0x0003e60000000800 */
        /* <DEDUP_REMOVED lines=19> */
[----:B------:R1:W-:Y:S04]  /*2570*/  STS [R18+0x3438], R5 ;  /* 0x0034380512007388 */ /* 0x0003e80000000800 */
[----:B------:R1:W-:Y:S02]  /*2580*/  STS [R18+0x343c], R21 ;  /* 0x00343c1512007388 */ /* 0x0003e40000000800 */
.L_x_25:
[----:B------:R-:W-:Y:S05]  /*2590*/  WARPSYNC.ALL ;  /* 0x0000000000007948 */ /* 0x000fea0003800000 */
[----:B------:R-:W-:Y:S01]  /*25a0*/  BAR.SYNC.DEFER_BLOCKING 0x0 ;  /* 0x0000000000007b1d */ /* 0x000fe20000010000 */
[----:B------:R-:W-:Y:S02]  /*25b0*/  ISETP.NE.AND P0, PT, R53, RZ, PT ;  /* 0x000000ff3500720c */ /* 0x000fe40003f05270 */
[----:B-1----:R-:W-:-:S03]  /*25c0*/  SHF.R.U32.HI R5, RZ, UR6, R45 ;  /* 0x00000006ff057c19 */ /* 0x002fc6000801162d */
[----:B------:R-:W-:Y:S01]  /*25d0*/  BSSY.RECONVERGENT B0, `(.L_x_27) ;  /* 0x0000029000007945 */ /* 0x000fe20003800200 */
[----:B------:R-:W-:Y:S01]  /*25e0*/  LOP3.LUT R5, R5, UR5, RZ, 0x30, !PT ;  /* 0x0000000505057c12 */ /* 0x000fe2000f8e30ff */
[----:B0-----:R-:W0:Y:S06]  /*25f0*/  LDS R24, [R24+0x3410] ;  /* 0x0034100018187984 */ /* 0x001e2c0000000800 */
[----:B------:R-:W-:Y:S05]  /*2600*/  @P0 BRA `(.L_x_28) ;  /* 0x0000000000940947 */ /* 0x000fea0003800000 */
[----:B------:R-:W-:-:S05]  /*2610*/  LEA R4, R3, UR4, 0x2 ;  /* 0x0000000403047c11 */ /* 0x000fca000f8e10ff */
[----:B------:R-:W0:Y:S04]  /*2620*/  LDS R13, [R4] ;  /* 0x00000000040d7984 */ /* 0x000e280000000800 */
[----:B------:R-:W1:Y:S04]  /*2630*/  LDS R15, [R4+0x400] ;  /* 0x00040000040f7984 */ /* 0x000e680000000800 */
[----:B------:R-:W2:Y:S04]  /*2640*/  LDS R17, [R4+0x800] ;  /* 0x0008000004117984 */ /* 0x000ea80000000800 */
[----:B------:R-:W3:Y:S04]  /*2650*/  LDS R19, [R4+0xc00] ;  /* 0x000c000004137984 */ /* 0x000ee80000000800 */
[----:B------:R-:W4:Y:S04]  /*2660*/  LDS R21, [R4+0x1000] ;  /* 0x0010000004157984 */ /* 0x000f280000000800 */
[----:B------:R-:W5:Y:S04]  /*2670*/  LDS R23, [R4+0x1400] ;  /* 0x0014000004177984 */ /* 0x000f680000000800 */
[----:B------:R-:W5:Y:S04]  /*2680*/  LDS R45, [R4+0x1800] ;  /* 0x00180000042d7984 */ /* 0x000f680000000800 */
[----:B------:R-:W5:Y:S04]  /*2690*/  LDS R47, [R4+0x1c00] ;  /* 0x001c0000042f7984 */ /* 0x000f680000000800 */
[----:B------:R-:W5:Y:S04]  /*26a0*/  LDS R49, [R4+0x2000] ;  /* 0x0020000004317984 */ /* 0x000f680000000800 */
[----:B------:R-:W5:Y:S04]  /*26b0*/  LDS R51, [R4+0x2400] ;  /* 0x0024000004337984 */ /* 0x000f680000000800 */
[----:B------:R-:W5:Y:S01]  /*26c0*/  LDS R8, [R4+0x2800] ;  /* 0x0028000004087984 */ /* 0x000f620000000800 */
[----:B0-----:R-:W-:-:S03]  /*26d0*/  IMAD.IADD R13, R24, 0x1, R13 ;  /* 0x00000001180d7824 */ /* 0x001fc600078e020d */
[----:B------:R-:W0:Y:S01]  /*26e0*/  LDS R9, [R4+0x2c00] ;  /* 0x002c000004097984 */ /* 0x000e220000000800 */
[----:B-1----:R-:W-:-:S03]  /*26f0*/  IMAD.IADD R15, R24, 0x1, R15 ;  /* 0x00000001180f7824 */ /* 0x002fc600078e020f */
[----:B------:R1:W-:Y:S01]  /*2700*/  STS [R4], R13 ;  /* 0x0000000d04007388 */ /* 0x0003e20000000800 */
[C---:B--2---:R-:W-:Y:S02]  /*2710*/  IMAD.IADD R17, R24.reuse, 0x1, R17 ;  /* 0x0000000118117824 */ /* 0x044fe400078e0211 */
[C---:B---3--:R-:W-:Y:S01]  /*2720*/  IMAD.IADD R19, R24.reuse, 0x1, R19 ;  /* 0x0000000118137824 */ /* 0x048fe200078e0213 */
[----:B------:R2:W-:Y:S01]  /*2730*/  STS [R4+0x400], R15 ;  /* 0x0004000f04007388 */ /* 0x0005e20000000800 */
[----:B----4-:R-:W-:-:S03]  /*2740*/  IMAD.IADD R21, R24, 0x1, R21 ;  /* 0x0000000118157824 */ /* 0x010fc600078e0215 */
[----:B------:R2:W-:Y:S01]  /*2750*/  STS [R4+0x800], R17 ;  /* 0x0008001104007388 */ /* 0x0005e20000000800 */
[----:B-----5:R-:W-:-:S03]  /*2760*/  IMAD.IADD R23, R24, 0x1, R23 ;  /* 0x0000000118177824 */ /* 0x020fc600078e0217 */
[----:B------:R2:W-:Y:S01]  /*2770*/  STS [R4+0xc00], R19 ;  /* 0x000c001304007388 */ /* 0x0005e20000000800 */
[----:B------:R-:W-:-:S03]  /*2780*/  IMAD.IADD R45, R24, 0x1, R45 ;  /* 0x00000001182d7824 */ /* 0x000fc600078e022d */
[----:B------:R2:W-:Y:S01]  /*2790*/  STS [R4+0x1000], R21 ;  /* 0x0010001504007388 */ /* 0x0005e20000000800 */
[----:B------:R-:W-:-:S03]  /*27a0*/  IMAD.IADD R47, R24, 0x1, R47 ;  /* 0x00000001182f7824 */ /* 0x000fc600078e022f */
[----:B------:R2:W-:Y:S01]  /*27b0*/  STS [R4+0x1400], R23 ;  /* 0x0014001704007388 */ /* 0x0005e20000000800 */
[----:B------:R-:W-:-:S03]  /*27c0*/  IMAD.IADD R49, R24, 0x1, R49 ;  /* 0x0000000118317824 */ /* 0x000fc600078e0231 */
[----:B------:R2:W-:Y:S01]  /*27d0*/  STS [R4+0x1800], R45 ;  /* 0x0018002d04007388 */ /* 0x0005e20000000800 */
[----:B------:R-:W-:-:S03]  /*27e0*/  IMAD.IADD R51, R24, 0x1, R51 ;  /* 0x0000000118337824 */ /* 0x000fc600078e0233 */
[----:B------:R2:W-:Y:S01]  /*27f0*/  STS [R4+0x1c00], R47 ;  /* 0x001c002f04007388 */ /* 0x0005e20000000800 */
[----:B-1----:R-:W-:-:S03]  /*2800*/  IMAD.IADD R13, R24, 0x1, R8 ;  /* 0x00000001180d7824 */ /* 0x002fc600078e0208 */
[----:B------:R2:W-:Y:S01]  /*2810*/  STS [R4+0x2000], R49 ;  /* 0x0020003104007388 */ /* 0x0005e20000000800 */
[----:B0-----:R-:W-:-:S03]  /*2820*/  IMAD.IADD R9, R24, 0x1, R9 ;  /* 0x0000000118097824 */ /* 0x001fc600078e0209 */
[----:B------:R2:W-:Y:S04]  /*2830*/  STS [R4+0x2400], R51 ;  /* 0x0024003304007388 */ /* 0x0005e80000000800 */
[----:B------:R2:W-:Y:S04]  /*2840*/  STS [R4+0x2800], R13 ;  /* 0x0028000d04007388 */ /* 0x0005e80000000800 */
[----:B------:R2:W-:Y:S02]  /*2850*/  STS [R4+0x2c00], R9 ;  /* 0x002c000904007388 */ /* 0x0005e40000000800 */
.L_x_28:
[----:B------:R-:W-:Y:S05]  /*2860*/  BSYNC.RECONVERGENT B0 ;  /* 0x0000000000007941 */ /* 0x000fea0003800200 */
.L_x_27:
[----:B------:R-:W-:Y:S01]  /*2870*/  BAR.SYNC.DEFER_BLOCKING 0x0 ;  /* 0x0000000000007b1d */ /* 0x000fe20000010000 */
[----:B------:R-:W-:Y:S01]  /*2880*/  R2P PR, R5, 0x7f ;  /* 0x0000007f05007804 */ /* 0x000fe20000000000 */
[----:B------:R-:W-:-:S04]  /*2890*/  IMAD.MOV.U32 R8, RZ, RZ, RZ ;  /* 0x000000ffff087224 */ /* 0x000fc800078e00ff */
[----:B------:R-:W-:Y:S01]  /*28a0*/  BSSY.RECONVERGENT B0, `(.L_x_29) ;  /* 0x0000026000007945 */ /* 0x000fe20003800200 */
[----:B--2---:R-:W1:Y:S07]  /*28b0*/  S2R R23, SR_LEMASK ;  /* 0x0000000000177919 */ /* 0x004e6e0000003a00 */
[----:B------:R-:W-:Y:S02]  /*28c0*/  VOTE.ANY R4, PT, P0 ;  /* 0x0000000000047806 */ /* 0x000fe400000e0100 */
[----:B------:R-:W-:-:S02]  /*28d0*/  VOTE.ANY R9, PT, P1 ;  /* 0x0000000000097806 */ /* 0x000fc400008e0100 */
[----:B------:R-:W-:Y:S02]  /*28e0*/  @!P0 LOP3.LUT R4, RZ, R4, RZ, 0x33, !PT ;  /* 0x00000004ff048212 */ /* 0x000fe400078e33ff */
[----:B------:R-:W-:Y:S02]  /*28f0*/  VOTE.ANY R13, PT, P2 ;  /* 0x00000000000d7806 */ /* 0x000fe400010e0100 */
[----:B------:R-:W-:Y:S02]  /*2900*/  @!P1 LOP3.LUT R9, RZ, R9, RZ, 0x33, !PT ;  /* 0x00000009ff099212 */ /* 0x000fe400078e33ff */
[----:B------:R-:W-:Y:S02]  /*2910*/  VOTE.ANY R15, PT, P3 ;  /* 0x00000000000f7806 */ /* 0x000fe400018e0100 */
[----:B------:R-:W-:Y:S02]  /*2920*/  @!P2 LOP3.LUT R13, RZ, R13, RZ, 0x33, !PT ;  /* 0x0000000dff0da212 */ /* 0x000fe400078e33ff */
[----:B------:R-:W-:-:S02]  /*2930*/  LOP3.LUT R4, R9, R4, RZ, 0xc0, !PT ;  /* 0x0000000409047212 */ /* 0x000fc400078ec0ff */
[----:B------:R-:W-:Y:S02]  /*2940*/  @!P3 LOP3.LUT R15, RZ, R15, RZ, 0x33, !PT ;  /* 0x0000000fff0fb212 */ /* 0x000fe400078e33ff */
[----:B------:R-:W-:Y:S02]  /*2950*/  LOP3.LUT R4, R13, R4, RZ, 0xc0, !PT ;  /* 0x000000040d047212 */ /* 0x000fe400078ec0ff */
[----:B------:R-:W-:Y:S02]  /*2960*/  VOTE.ANY R9, PT, P4 ;  /* 0x0000000000097806 */ /* 0x000fe400020e0100 */
[----:B------:R-:W-:Y:S02]  /*2970*/  LOP3.LUT P0, RZ, R5, 0x80, RZ, 0xc0, !PT ;  /* 0x0000008005ff7812 */ /* 0x000fe4000780c0ff */
[----:B------:R-:W-:Y:S02]  /*2980*/  LOP3.LUT R4, R15, R4, RZ, 0xc0, !PT ;  /* 0x000000040f047212 */ /* 0x000fe400078ec0ff */
[----:B------:R-:W-:-:S02]  /*2990*/  VOTE.ANY R13, PT, P5 ;  /* 0x00000000000d7806 */ /* 0x000fc400028e0100 */
[----:B------:R-:W-:Y:S02]  /*29a0*/  @!P4 LOP3.LUT R9, RZ, R9, RZ, 0x33, !PT ;  /* 0x00000009ff09c212 */ /* 0x000fe400078e33ff */
[----:B------:R-:W-:Y:S02]  /*29b0*/  @!P5 LOP3.LUT R13, RZ, R13, RZ, 0x33, !PT ;  /* 0x0000000dff0dd212 */ /* 0x000fe400078e33ff */
[----:B------:R-:W-:Y:S02]  /*29c0*/  LOP3.LUT R4, R9, R4, RZ, 0xc0, !PT ;  /* 0x0000000409047212 */ /* 0x000fe400078ec0ff */
[----:B------:R-:W-:Y:S02]  /*29d0*/  VOTE.ANY R9, PT, P6 ;  /* 0x0000000000097806 */ /* 0x000fe400030e0100 */
[----:B------:R-:W-:Y:S02]  /*29e0*/  LOP3.LUT R4, R13, R4, RZ, 0xc0, !PT ;  /* 0x000000040d047212 */ /* 0x000fe400078ec0ff */
[----:B------:R-:W-:-:S02]  /*29f0*/  VOTE.ANY R13, PT, P0 ;  /* 0x00000000000d7806 */ /* 0x000fc400000e0100 */
[----:B------:R-:W-:Y:S02]  /*2a00*/  @!P6 LOP3.LUT R9, RZ, R9, RZ, 0x33, !PT ;  /* 0x00000009ff09e212 */ /* 0x000fe400078e33ff */
[----:B------:R-:W-:Y:S02]  /*2a10*/  @!P0 LOP3.LUT R13, RZ, R13, RZ, 0x33, !PT ;  /* 0x0000000dff0d8212 */ /* 0x000fe400078e33ff */
[----:B------:R-:W-:Y:S02]  /*2a20*/  LOP3.LUT R4, R9, R4, RZ, 0xc0, !PT ;  /* 0x0000000409047212 */ /* 0x000fe400078ec0ff */
[----:B------:R-:W-:Y:S02]  /*2a30*/  SHF.R.U32.HI R9, RZ, UR6, R6 ;  /* 0x00000006ff097c19 */ /* 0x000fe40008011606 */
[----:B------:R-:W-:Y:S01]  /*2a40*/  LOP3.LUT R10, R13, R4, RZ, 0xc0, !PT ;  /* 0x000000040d0a7212 */ /* 0x000fe200078ec0ff */
[----:B------:R-:W-:Y:S01]  /*2a50*/  IMAD.SHL.U32 R4, R3, 0x20, RZ ;  /* 0x0000002003047824 */ /* 0x000fe200078e00ff */
[----:B------:R-:W-:-:S02]  /*2a60*/  LOP3.LUT R9, R9, UR5, RZ, 0x30, !PT ;  /* 0x0000000509097c12 */ /* 0x000fc4000f8e30ff */
[----:B------:R-:W2:Y:S01]  /*2a70*/  FLO.U32 R15, R10 ;  /* 0x0000000a000f7300 */ /* 0x000ea200000e0000 */
[----:B-1----:R-:W-:Y:S02]  /*2a80*/  LOP3.LUT R14, R23, R10, RZ, 0xc0, !PT ;  /* 0x0000000a170e7212 */ /* 0x002fe400078ec0ff */
[----:B------:R-:W-:-:S05]  /*2a90*/  LOP3.LUT R4, R4, 0x7c00, RZ, 0xc0, !PT ;  /* 0x00007c0004047812 */ /* 0x000fca00078ec0ff */
[----:B------:R-:W1:Y:S01]  /*2aa0*/  POPC R14, R14 ;  /* 0x0000000e000e7309 */ /* 0x000e620000000000 */
[----:B------:R-:W-:Y:S01]  /*2ab0*/  VIADD R22, R4, UR4 ;  /* 0x0000000404167c36 */ /* 0x000fe20008000000 */
[----:B--2---:R-:W-:-:S13]  /*2ac0*/  ISETP.NE.AND P0, PT, R46, R15, PT ;  /* 0x0000000f2e00720c */ /* 0x004fda0003f05270 */
[----:B-1----:R-:W-:Y:S05]  /*2ad0*/  @P0 BRA `(.L_x_30) ;  /* 0x0000000000080947 */ /* 0x002fea0003800000 */
[----:B------:R-:W-:-:S05]  /*2ae0*/  IMAD R5, R5, 0x4, R22 ;  /* 0x0000000405057824 */ /* 0x000fca00078e0216 */
[----:B------:R1:W2:Y:S02]  /*2af0*/  ATOMS.ADD R8, [R5], R14 ;  /* 0x0000000e0508738c */ /* 0x0002a40000000000 */
.L_x_30:
[----:B------:R-:W-:Y:S05]  /*2b00*/  BSYNC.RECONVERGENT B0 ;  /* 0x0000000000007941 */ /* 0x000fea0003800200 */
.L_x_29:
[----:B------:R-:W-:Y:S01]  /*2b10*/  R2P PR, R9, 0x7f ;  /* 0x0000007f09007804 */ /* 0x000fe20000000000 */
[----:B--2---:R2:W3:Y:S01]  /*2b20*/  SHFL.IDX PT, R8, R8, R15, 0x1f ;  /* 0x00001f0f08087589 */ /* 0x0044e200000e0000 */
[----:B------:R-:W-:Y:S01]  /*2b30*/  BSSY.RECONVERGENT B0, `(.L_x_31) ;  /* 0x0000023000007945 */ /* 0x000fe20003800200 */
[----:B------:R-:W-:-:S10]  /*2b40*/  IMAD.MOV.U32 R12, RZ, RZ, RZ ;  /* 0x000000ffff0c7224 */ /* 0x000fd400078e00ff */
[----:B------:R-:W-:Y:S02]  /*2b50*/  VOTE.ANY R4, PT, P0 ;  /* 0x0000000000047806 */ /* 0x000fe400000e0100 */
[----:B-1----:R-:W-:Y:S02]  /*2b60*/  VOTE.ANY R5, PT, P1 ;  /* 0x0000000000057806 */ /* 0x002fe400008e0100 */
[----:B------:R-:W-:Y:S02]  /*2b70*/  @!P0 LOP3.LUT R4, RZ, R4, RZ, 0x33, !PT ;  /* 0x00000004ff048212 */ /* 0x000fe400078e33ff */
[----:B------:R-:W-:Y:S02]  /*2b80*/  VOTE.ANY R13, PT, P2 ;  /* 0x00000000000d7806 */ /* 0x000fe400010e0100 */
[----:B------:R-:W-:Y:S02]  /*2b90*/  @!P1 LOP3.LUT R5, RZ, R5, RZ, 0x33, !PT ;  /* 0x00000005ff059212 */ /* 0x000fe400078e33ff */
[----:B------:R-:W-:-:S02]  /*2ba0*/  @!P2 LOP3.LUT R13, RZ, R13, RZ, 0x33, !PT ;  /* 0x0000000dff0da212 */ /* 0x000fc400078e33ff */
[----:B------:R-:W-:Y:S02]  /*2bb0*/  LOP3.LUT R4, R5, R4, RZ, 0xc0, !PT ;  /* 0x0000000405047212 */ /* 0x000fe400078ec0ff */
[----:B------:R-:W-:Y:S02]  /*2bc0*/  VOTE.ANY R5, PT, P3 ;  /* 0x0000000000057806 */ /* 0x000fe400018e0100 */
[----:B------:R-:W-:Y:S02]  /*2bd0*/  LOP3.LUT R4, R13, R4, RZ, 0xc0, !PT ;  /* 0x000000040d047212 */ /* 0x000fe400078ec0ff */
[----:B------:R-:W-:Y:S02]  /*2be0*/  LOP3.LUT P0, RZ, R9, 0x80, RZ, 0xc0, !PT ;  /* 0x0000008009ff7812 */ /* 0x000fe4000780c0ff */
[----:B------:R-:W-:Y:S02]  /*2bf0*/  VOTE.ANY R13, PT, P4 ;  /* 0x00000000000d7806 */ /* 0x000fe400020e0100 */
[----:B------:R-:W-:-:S02]  /*2c00*/  @!P3 LOP3.LUT R5, RZ, R5, RZ, 0x33, !PT ;  /* 0x00000005ff05b212 */ /* 0x000fc400078e33ff */
[----:B------:R-:W-:Y:S02]  /*2c10*/  @!P4 LOP3.LUT R13, RZ, R13, RZ, 0x33, !PT ;  /* 0x0000000dff0dc212 */ /* 0x000fe400078e33ff */
[----:B------:R-:W-:Y:S02]  /*2c20*/  LOP3.LUT R4, R5, R4, RZ, 0xc0, !PT ;  /* 0x0000000405047212 */ /* 0x000fe400078ec0ff */
[----:B------:R-:W-:Y:S02]  /*2c30*/  VOTE.ANY R5, PT, P5 ;  /* 0x0000000000057806 */ /* 0x000fe400028e0100 */
[----:B------:R-:W-:Y:S02]  /*2c40*/  LOP3.LUT R4, R13, R4, RZ, 0xc0, !PT ;  /* 0x000000040d047212 */ /* 0x000fe400078ec0ff */
[----:B------:R-:W-:Y:S02]  /*2c50*/  VOTE.ANY R13, PT, P6 ;  /* 0x00000000000d7806 */ /* 0x000fe400030e0100 */
[----:B------:R-:W-:-:S02]  /*2c60*/  @!P5 LOP3.LUT R5, RZ, R5, RZ, 0x33, !PT ;  /* 0x00000005ff05d212 */ /* 0x000fc400078e33ff */
[----:B------:R-:W-:Y:S02]  /*2c70*/  VOTE.ANY R17, PT, P0 ;  /* 0x0000000000117806 */ /* 0x000fe400000e0100 */
[----:B------:R-:W-:Y:S02]  /*2c80*/  @!P6 LOP3.LUT R13, RZ, R13, RZ, 0x33, !PT ;  /* 0x0000000dff0de212 */ /* 0x000fe400078e33ff */
[----:B------:R-:W-:Y:S02]  /*2c90*/  LOP3.LUT R4, R5, R4, RZ, 0xc0, !PT ;  /* 0x0000000405047212 */ /* 0x000fe400078ec0ff */
[----:B------:R-:W-:Y:S02]  /*2ca0*/  @!P0 LOP3.LUT R17, RZ, R17, RZ, 0x33, !PT ;  /* 0x00000011ff118212 */ /* 0x000fe400078e33ff */
[----:B------:R-:W-:-:S04]  /*2cb0*/  LOP3.LUT R4, R13, R4, RZ, 0xc0, !PT ;  /* 0x000000040d047212 */ /* 0x000fc800078ec0ff */
[----:B------:R-:W-:Y:S02]  /*2cc0*/  LOP3.LUT R4, R17, R4, RZ, 0xc0, !PT ;  /* 0x0000000411047212 */ /* 0x000fe400078ec0ff */
[----:B------:R-:W-:Y:S02]  /*2cd0*/  SHF.R.U32.HI R17, RZ, UR6, R0 ;  /* 0x00000006ff117c19 */ /* 0x000fe40008011600 */
[----:B------:R-:W1:Y:S01]  /*2ce0*/  FLO.U32 R5, R4 ;  /* 0x0000000400057300 */ /* 0x000e6200000e0000 */
[----:B------:R-:W-:Y:S02]  /*2cf0*/  LOP3.LUT R13, R23, R4, RZ, 0xc0, !PT ;  /* 0x00000004170d7212 */ /* 0x000fe400078ec0ff */
[----:B------:R-:W-:-:S05]  /*2d00*/  LOP3.LUT R17, R17, UR5, RZ, 0x30, !PT ;  /* 0x0000000511117c12 */ /* 0x000fca000f8e30ff */
[----:B------:R-:W4:Y:S01]  /*2d10*/  POPC R13, R13 ;  /* 0x0000000d000d7309 */ /* 0x000f220000000000 */
[----:B-1----:R-:W-:-:S13]  /*2d20*/  ISETP.NE.AND P0, PT, R46, R5, PT ;  /* 0x000000052e00720c */ /* 0x002fda0003f05270 */
[----:B--234-:R-:W-:Y:S05]  /*2d30*/  @P0 BRA `(.L_x_32) ;  /* 0x0000000000080947 */ /* 0x01cfea0003800000 */
[----:B------:R-:W-:-:S06]  /*2d40*/  IMAD R12, R9, 0x4, R22 ;  /* 0x00000004090c7824 */ /* 0x000fcc00078e0216 */
[----:B------:R1:W2:Y:S02]  /*2d50*/  ATOMS.ADD R12, [R12], R13 ;  /* 0x0000000d0c0c738c */ /* 0x0002a40000000000 */
.L_x_32:
[----:B------:R-:W-:Y:S05]  /*2d60*/  BSYNC.RECONVERGENT B0 ;  /* 0x0000000000007941 */ /* 0x000fea0003800200 */
.L_x_31:
[----:B------:R-:W-:Y:S01]  /*2d70*/  R2P PR, R17, 0x7f ;  /* 0x0000007f11007804 */ /* 0x000fe20000000000 */
[----:B--2---:R2:W3:Y:S01]  /*2d80*/  SHFL.IDX PT, R12, R12, R5, 0x1f ;  /* 0x00001f050c0c7589 */ /* 0x0044e200000e0000 */
[----:B------:R-:W-:Y:S11]  /*2d90*/  BSSY.RECONVERGENT B0, `(.L_x_33) ;  /* 0x0000023000007945 */ /* 0x000ff60003800200 */
[----:B------:R-:W-:-:S02]  /*2da0*/  VOTE.ANY R0, PT, P0 ;  /* 0x0000000000007806 */ /* 0x000fc400000e0100 */
[----:B------:R-:W-:Y:S02]  /*2db0*/  VOTE.ANY R9, PT, P1 ;  /* 0x0000000000097806 */ /* 0x000fe400008e0100 */
[----:B------:R-:W-:Y:S02]  /*2dc0*/  @!P0 LOP3.LUT R0, RZ, R0, RZ, 0x33, !PT ;  /* 0x00000000ff008212 */ /* 0x000fe400078e33ff */
[----:B------:R-:W-:Y:S02]  /*2dd0*/  VOTE.ANY R15, PT, P2 ;  /* 0x00000000000f7806 */ /* 0x000fe400010e0100 */
[----:B------:R-:W-:Y:S02]  /*2de0*/  @!P1 LOP3.LUT R9, RZ, R9, RZ, 0x33, !PT ;  /* 0x00000009ff099212 */ /* 0x000fe400078e33ff */
[----:B------:R-:W-:Y:S02]  /*2df0*/  @!P2 LOP3.LUT R15, RZ, R15, RZ, 0x33, !PT ;  /* 0x0000000fff0fa212 */ /* 0x000fe400078e33ff */
[----:B------:R-:W-:-:S02]  /*2e00*/  LOP3.LUT R0, R9, R0, RZ, 0xc0, !PT ;  /* 0x0000000009007212 */ /* 0x000fc400078ec0ff */
[----:B------:R-:W-:Y:S02]  /*2e10*/  VOTE.ANY R9, PT, P3 ;  /* 0x0000000000097806 */ /* 0x000fe400018e0100 */
[----:B------:R-:W-:Y:S02]  /*2e20*/  LOP3.LUT R0, R15, R0, RZ, 0xc0, !PT ;  /* 0x000000000f007212 */ /* 0x000fe400078ec0ff */
[----:B------:R-:W-:Y:S02]  /*2e30*/  LOP3.LUT P0, RZ, R17, 0x80, RZ, 0xc0, !PT ;  /* 0x0000008011ff7812 */ /* 0x000fe4000780c0ff */
[----:B------:R-:W-:Y:S02]  /*2e40*/  VOTE.ANY R15, PT, P4 ;  /* 0x00000000000f7806 */ /* 0x000fe400020e0100 */
[----:B------:R-:W-:Y:S02]  /*2e50*/  @!P3 LOP3.LUT R9, RZ, R9, RZ, 0x33, !PT ;  /* 0x00000009ff09b212 */ /* 0x000fe400078e33ff */
[----:B------:R-:W-:-:S02]  /*2e60*/  @!P4 LOP3.LUT R15, RZ, R15, RZ, 0x33, !PT ;  /* 0x0000000fff0fc212 */ /* 0x000fc400078e33ff */
[----:B------:R-:W-:Y:S02]  /*2e70*/  LOP3.LUT R0, R9, R0, RZ, 0xc0, !PT ;  /* 0x0000000009007212 */ /* 0x000fe400078ec0ff */
[----:B------:R-:W-:Y:S02]  /*2e80*/  VOTE.ANY R9, PT, P5 ;  /* 0x0000000000097806 */ /* 0x000fe400028e0100 */
[----:B------:R-:W-:Y:S02]  /*2e90*/  LOP3.LUT R0, R15, R0, RZ, 0xc0, !PT ;  /* 0x000000000f007212 */ /* 0x000fe400078ec0ff */
[----:B------:R-:W-:Y:S02]  /*2ea0*/  VOTE.ANY R15, PT, P6 ;  /* 0x00000000000f7806 */ /* 0x000fe400030e0100 */
[----:B------:R-:W-:Y:S02]  /*2eb0*/  @!P5 LOP3.LUT R9, RZ, R9, RZ, 0x33, !PT ;  /* 0x00000009ff09d212 */ /* 0x000fe400078e33ff */
[----:B------:R-:W-:-:S02]  /*2ec0*/  VOTE.ANY R19, PT, P0 ;  /* 0x0000000000137806 */ /* 0x000fc400000e0100 */
[----:B------:R-:W-:Y:S02]  /*2ed0*/  @!P6 LOP3.LUT R15, RZ, R15, RZ, 0x33, !PT ;  /* 0x0000000fff0fe212 */ /* 0x000fe400078e33ff */
[----:B------:R-:W-:Y:S02]  /*2ee0*/  LOP3.LUT R0, R9, R0, RZ, 0xc0, !PT ;  /* 0x0000000009007212 */ /* 0x000fe400078ec0ff */
[----:B------:R-:W-:Y:S02]  /*2ef0*/  @!P0 LOP3.LUT R19, RZ, R19, RZ, 0x33, !PT ;  /* 0x00000013ff138212 */ /* 0x000fe400078e33ff */
[----:B------:R-:W-:Y:S02]  /*2f00*/  LOP3.LUT R0, R15, R0, RZ, 0xc0, !PT ;  /* 0x000000000f007212 */ /* 0x000fe400078ec0ff */
[----:B------:R-:W-:Y:S02]  /*2f10*/  SHF.R.U32.HI R15, RZ, UR6, R41 ;  /* 0x00000006ff0f7c19 */ /* 0x000fe40008011629 */
[----:B------:R-:W-:Y:S01]  /*2f20*/  LOP3.LUT R4, R19, R0, RZ, 0xc0, !PT ;  /* 0x0000000013047212 */ /* 0x000fe200078ec0ff */
[----:B------:R-:W-:Y:S01]  /*2f30*/  IMAD.MOV.U32 R0, RZ, RZ, RZ ;  /* 0x000000ffff007224 */ /* 0x000fe200078e00ff */
[----:B------:R-:W-:-:S02]  /*2f40*/  LOP3.LUT R15, R15, UR5, RZ, 0x30, !PT ;  /* 0x000000050f0f7c12 */ /* 0x000fc4000f8e30ff */
[----:B------:R-:W4:Y:S01]  /*2f50*/  FLO.U32 R51, R4 ;  /* 0x0000000400337300 */ /* 0x000f2200000e0000 */
[----:B------:R-:W-:-:S07]  /*2f60*/  LOP3.LUT R10, R23, R4, RZ, 0xc0, !PT ;  /* 0x00000004170a7212 */ /* 0x000fce00078ec0ff */
[----:B------:R-:W0:Y:S01]  /*2f70*/  POPC R10, R10 ;  /* 0x0000000a000a7309 */ /* 0x000e220000000000 */
[----:B----4-:R-:W-:-:S13]  /*2f80*/  ISETP.NE.AND P0, PT, R46, R51, PT ;  /* 0x000000332e00720c */ /* 0x010fda0003f05270 */
[----:B0-23--:R-:W-:Y:S05]  /*2f90*/  @P0 BRA `(.L_x_34) ;  /* 0x0000000000080947 */ /* 0x00dfea0003800000 */
[----:B------:R-:W-:-:S05]  /*2fa0*/  IMAD R17, R17, 0x4, R22 ;  /* 0x0000000411117824 */ /* 0x000fca00078e0216 */
[----:B------:R0:W2:Y:S02]  /*2fb0*/  ATOMS.ADD R0, [R17], R10 ;  /* 0x0000000a1100738c */ /* 0x0000a40000000000 */
.L_x_34:
[----:B------:R-:W-:Y:S05]  /*2fc0*/  BSYNC.RECONVERGENT B0 ;  /* 0x0000000000007941 */ /* 0x000fea0003800200 */
.L_x_33:
        /* <DEDUP_REMOVED lines=21> */
[----:B0-----:R-:W-:-:S02]  /*3120*/  VOTE.ANY R17, PT, P0 ;  /* 0x0000000000117806 */ /* 0x001fc400000e0100 */
[----:B------:R-:W-:Y:S02]  /*3130*/  @!P6 LOP3.LUT R9, RZ, R9, RZ, 0x33, !PT ;  /* 0x00000009ff09e212 */ /* 0x000fe400078e33ff */
[----:B------:R-:W-:Y:S02]  /*3140*/  LOP3.LUT R4, R5, R4, RZ, 0xc0, !PT ;  /* 0x0000000405047212 */ /* 0x000fe400078ec0ff */
[----:B------:R-:W-:Y:S02]  /*3150*/  @!P0 LOP3.LUT R17, RZ, R17, RZ, 0x33, !PT ;  /* 0x00000011ff118212 */ /* 0x000fe400078e33ff */
[----:B------:R-:W-:-:S04]  /*3160*/  LOP3.LUT R4, R9, R4, RZ, 0xc0, !PT ;  /* 0x0000000409047212 */ /* 0x000fc800078ec0ff */
[----:B------:R-:W-:Y:S01]  /*3170*/  LOP3.LUT R6, R17, R4, RZ, 0xc0, !PT ;  /* 0x0000000411067212 */ /* 0x000fe200078ec0ff */
[----:B------:R-:W-:Y:S01]  /*3180*/  IMAD.MOV.U32 R4, RZ, RZ, RZ ;  /* 0x000000ffff047224 */ /* 0x000fe200078e00ff */
[----:B------:R-:W-:Y:S02]  /*3190*/  SHF.R.U32.HI R17, RZ, UR6, R40 ;  /* 0x00000006ff117c19 */ /* 0x000fe40008011628 */
[----:B------:R-:W0:Y:S01]  /*31a0*/  FLO.U32 R45, R6 ;  /* 0x00000006002d7300 */ /* 0x000e2200000e0000 */
[----:B------:R-:W-:Y:S02]  /*31b0*/  LOP3.LUT R9, R23, R6, RZ, 0xc0, !PT ;  /* 0x0000000617097212 */ /* 0x000fe400078ec0ff */
[----:B------:R-:W-:-:S05]  /*31c0*/  LOP3.LUT R17, R17, UR5, RZ, 0x30, !PT ;  /* 0x0000000511117c12 */ /* 0x000fca000f8e30ff */
[----:B------:R-:W4:Y:S01]  /*31d0*/  POPC R9, R9 ;  /* 0x0000000900097309 */ /* 0x000f220000000000 */
[----:B0-----:R-:W-:-:S13]  /*31e0*/  ISETP.NE.AND P0, PT, R46, R45, PT ;  /* 0x0000002d2e00720c */ /* 0x001fda0003f05270 */
[----:B--234-:R-:W-:Y:S05]  /*31f0*/  @P0 BRA `(.L_x_36) ;  /* 0x0000000000080947 */ /* 0x01cfea0003800000 */
[----:B------:R-:W-:-:S06]  /*3200*/  IMAD R4, R15, 0x4, R22 ;  /* 0x000000040f047824 */ /* 0x000fcc00078e0216 */
[----:B------:R0:W2:Y:S02]  /*3210*/  ATOMS.ADD R4, [R4], R9 ;  /* 0x000000090404738c */ /* 0x0000a40000000000 */
.L_x_36:
[----:B------:R-:W-:Y:S05]  /*3220*/  BSYNC.RECONVERGENT B0 ;  /* 0x0000000000007941 */ /* 0x000fea0003800200 */
.L_x_35:
[----:B------:R-:W-:Y:S01]  /*3230*/  R2P PR, R17, 0x7f ;  /* 0x0000007f11007804 */ /* 0x000fe20000000000 */
[----:B--2---:R2:W3:Y:S01]  /*3240*/  SHFL.IDX PT, R45, R4, R45, 0x1f ;  /* 0x00001f2d042d7589 */ /* 0x0044e200000e0000 */
[----:B------:R-:W-:Y:S01]  /*3250*/  BSSY.RECONVERGENT B0, `(.L_x_37) ;  /* 0x0000023000007945 */ /* 0x000fe20003800200 */
[----:B------:R-:W-:-:S10]  /*3260*/  IMAD.MOV.U32 R6, RZ, RZ, RZ ;  /* 0x000000ffff067224 */ /* 0x000fd400078e00ff */
[----:B------:R-:W-:Y:S02]  /*3270*/  VOTE.ANY R0, PT, P0 ;  /* 0x0000000000007806 */ /* 0x000fe400000e0100 */
[----:B------:R-:W-:Y:S02]  /*3280*/  VOTE.ANY R5, PT, P1 ;  /* 0x0000000000057806 */ /* 0x000fe400008e0100 */
        /* <DEDUP_REMOVED lines=20> */
[----:B------:R-:W-:Y:S02]  /*33d0*/  LOP3.LUT R0, R15, R0, RZ, 0xc0, !PT ;  /* 0x000000000f007212 */ /* 0x000fe400078ec0ff */
[----:B------:R-:W-:-:S02]  /*33e0*/  SHF.R.U32.HI R15, RZ, UR6, R39 ;  /* 0x00000006ff0f7c19 */ /* 0x000fc40008011627 */
[----:B------:R-:W-:Y:S02]  /*33f0*/  LOP3.LUT R0, R19, R0, RZ, 0xc0, !PT ;  /* 0x0000000013007212 */ /* 0x000fe400078ec0ff */
[----:B------:R-:W-:Y:S02]  /*3400*/  LOP3.LUT R15, R15, UR5, RZ, 0x30, !PT ;  /* 0x000000050f0f7c12 */ /* 0x000fe4000f8e30ff */
[----:B------:R-:W4:Y:S01]  /*3410*/  FLO.U32 R19, R0 ;  /* 0x0000000000137300 */ /* 0x000f2200000e0000 */
[----:B------:R-:W-:-:S07]  /*3420*/  LOP3.LUT R5, R23, R0, RZ, 0xc0, !PT ;  /* 0x0000000017057212 */ /* 0x000fce00078ec0ff */
[----:B------:R-:W0:Y:S01]  /*3430*/  POPC R5, R5 ;  /* 0x0000000500057309 */ /* 0x000e220000000000 */
[----:B----4-:R-:W-:-:S13]  /*3440*/  ISETP.NE.AND P0, PT, R46, R19, PT ;  /* 0x000000132e00720c */ /* 0x010fda0003f05270 */
[----:B0-23--:R-:W-:Y:S05]  /*3450*/  @P0 BRA `(.L_x_38) ;  /* 0x0000000000080947 */ /* 0x00dfea0003800000 */
[----:B------:R-:W-:-:S06]  /*3460*/  IMAD R6, R17, 0x4, R22 ;  /* 0x0000000411067824 */ /* 0x000fcc00078e0216 */
[----:B------:R0:W2:Y:S02]  /*3470*/  ATOMS.ADD R6, [R6], R5 ;  /* 0x000000050606738c */ /* 0x0000a40000000000 */
.L_x_38:
[----:B------:R-:W-:Y:S05]  /*3480*/  BSYNC.RECONVERGENT B0 ;  /* 0x0000000000007941 */ /* 0x000fea0003800200 */
.L_x_37:
        /* <DEDUP_REMOVED lines=37> */
.L_x_40:
[----:B------:R-:W-:Y:S05]  /*36e0*/  BSYNC.RECONVERGENT B0 ;  /* 0x0000000000007941 */ /* 0x000fea0003800200 */
.L_x_39:
[----:B------:R-:W-:Y:S01]  /*36f0*/  R2P PR, R17, 0x7f ;  /* 0x0000007f11007804 */ /* 0x000fe20000000000 */
[----:B--2---:R2:W3:Y:S01]  /*3700*/  SHFL.IDX PT, R47, R0, R47, 0x1f ;  /* 0x00001f2f002f7589 */ /* 0x0044e200000e0000 */
[----:B------:R-:W-:Y:S11]  /*3710*/  BSSY.RECONVERGENT B0, `(.L_x_41) ;  /* 0x0000021000007945 */ /* 0x000ff60003800200 */
[----:B0-----:R-:W-:-:S02]  /*3720*/  VOTE.ANY R15, PT, P0 ;  /* 0x00000000000f7806 */ /* 0x001fc400000e0100 */
        /* <DEDUP_REMOVED lines=19> */
[----:B------:R-:W-:Y:S01]  /*3860*/  LOP3.LUT R15, R16, R15, RZ, 0xc0, !PT ;  /* 0x0000000f100f7212 */ /* 0x000fe200078ec0ff */
[----:B------:R-:W-:Y:S01]  /*3870*/  IMAD.MOV.U32 R16, RZ, RZ, RZ ;  /* 0x000000ffff107224 */ /* 0x000fe200078e00ff */
[----:B------:R-:W-:Y:S02]  /*3880*/  @!P0 LOP3.LUT R20, RZ, R20, RZ, 0x33, !PT ;  /* 0x00000014ff148212 */ /* 0x000fe400078e33ff */
[----:B------:R-:W-:-:S04]  /*3890*/  LOP3.LUT R15, R18, R15, RZ, 0xc0, !PT ;  /* 0x0000000f120f7212 */ /* 0x000fc800078ec0ff */
[----:B------:R-:W-:-:S04]  /*38a0*/  LOP3.LUT R20, R20, R15, RZ, 0xc0, !PT ;  /* 0x0000000f14147212 */ /* 0x000fc800078ec0ff */
[----:B------:R-:W0:Y:S01]  /*38b0*/  FLO.U32 R49, R20 ;  /* 0x0000001400317300 */ /* 0x000e2200000e0000 */
[----:B------:R-:W-:-:S07]  /*38c0*/  LOP3.LUT R50, R23, R20, RZ, 0xc0, !PT ;  /* 0x0000001417327212 */ /* 0x000fce00078ec0ff */
[----:B------:R-:W4:Y:S01]  /*38d0*/  POPC R50, R50 ;  /* 0x0000003200327309 */ /* 0x000f220000000000 */
[----:B0-----:R-:W-:-:S13]  /*38e0*/  ISETP.NE.AND P0, PT, R46, R49, PT ;  /* 0x000000312e00720c */ /* 0x001fda0003f05270 */
[----:B--234-:R-:W-:Y:S05]  /*38f0*/  @P0 BRA `(.L_x_42) ;  /* 0x0000000000080947 */ /* 0x01cfea0003800000 */
[----:B------:R-:W-:-:S05]  /*3900*/  IMAD R17, R17, 0x4, R22 ;  /* 0x0000000411117824 */ /* 0x000fca00078e0216 */
[----:B------:R0:W2:Y:S02]  /*3910*/  ATOMS.ADD R16, [R17], R50 ;  /* 0x000000321110738c */ /* 0x0000a40000000000 */
.L_x_42:
[----:B------:R-:W-:Y:S05]  /*3920*/  BSYNC.RECONVERGENT B0 ;  /* 0x0000000000007941 */ /* 0x000fea0003800200 */
.L_x_41:
[----:B------:R-:W-:Y:S01]  /*3930*/  R2P PR, R11, 0x7f ;  /* 0x0000007f0b007804 */ /* 0x000fe20000000000 */
[----:B--2---:R2:W3:Y:S01]  /*3940*/  SHFL.IDX PT, R49, R16, R49, 0x1f ;  /* 0x00001f3110317589 */ /* 0x0044e200000e0000 */
[----:B------:R-:W-:Y:S01]  /*3950*/  BSSY.RECONVERGENT B0, `(.L_x_43) ;  /* 0x0000021000007945 */ /* 0x000fe20003800200 */
[----:B------:R-:W-:-:S10]  /*3960*/  IMAD.MOV.U32 R20, RZ, RZ, RZ ;  /* 0x000000ffff147224 */ /* 0x000fd400078e00ff */
[----:B------:R-:W-:Y:S02]  /*3970*/  VOTE.ANY R0, PT, P0 ;  /* 0x0000000000007806 */ /* 0x000fe400000e0100 */
[----:B------:R-:W-:Y:S02]  /*3980*/  VOTE.ANY R15, PT, P1 ;  /* 0x00000000000f7806 */ /* 0x000fe400008e0100 */
[----:B------:R-:W-:Y:S02]  /*3990*/  @!P0 LOP3.LUT R0, RZ, R0, RZ, 0x33, !PT ;  /* 0x00000000ff008212 */ /* 0x000fe400078e33ff */
[----:B0-----:R-:W-:Y:S02]  /*39a0*/  VOTE.ANY R17, PT, P2 ;  /* 0x0000000000117806 */ /* 0x001fe400010e0100 */
        /* <DEDUP_REMOVED lines=25> */
[----:B------:R-:W-:-:S06]  /*3b40*/  IMAD R20, R11, 0x4, R22 ;  /* 0x000000040b147824 */ /* 0x000fcc00078e0216 */
[----:B------:R0:W2:Y:S02]  /*3b50*/  ATOMS.ADD R20, [R20], R21 ;  /* 0x000000151414738c */ /* 0x0000a40000000000 */
.L_x_44:
[----:B------:R-:W-:Y:S05]  /*3b60*/  BSYNC.RECONVERGENT B0 ;  /* 0x0000000000007941 */ /* 0x000fea0003800200 */
.L_x_43:
[----:B------:R-:W-:Y:S01]  /*3b70*/  R2P PR, R7, 0x7f ;  /* 0x0000007f07007804 */ /* 0x000fe20000000000 */
[----:B--2---:R2:W3:Y:S01]  /*3b80*/  SHFL.IDX PT, R20, R20, R15, 0x1f ;  /* 0x00001f0f14147589 */ /* 0x0044e200000e0000 */
[----:B------:R-:W-:Y:S01]  /*3b90*/  BSSY.RECONVERGENT B0, `(.L_x_45) ;  /* 0x0000023000007945 */ /* 0x000fe20003800200 */
[----:B------:R-:W-:-:S10]  /*3ba0*/  IMAD.MOV.U32 R16, RZ, RZ, RZ ;  /* 0x000000ffff107224 */ /* 0x000fd400078e00ff */
[----:B------:R-:W-:Y:S02]  /*3bb0*/  VOTE.ANY R0, PT, P0 ;  /* 0x0000000000007806 */ /* 0x000fe400000e0100 */
[----:B------:R-:W-:Y:S02]  /*3bc0*/  VOTE.ANY R11, PT, P1 ;  /* 0x00000000000b7806 */ /* 0x000fe400008e0100 */
[----:B------:R-:W-:Y:S02]  /*3bd0*/  @!P0 LOP3.LUT R0, RZ, R0, RZ, 0x33, !PT ;  /* 0x00000000ff008212 */ /* 0x000fe400078e33ff */
[----:B------:R-:W-:Y:S02]  /*3be0*/  @!P1 LOP3.LUT R11, RZ, R11, RZ, 0x33, !PT ;  /* 0x0000000bff0b9212 */ /* 0x000fe400078e33ff */
[----:B------:R-:W-:Y:S02]  /*3bf0*/  VOTE.ANY R17, PT, P2 ;  /* 0x0000000000117806 */ /* 0x000fe400010e0100 */
[----:B------:R-:W-:-:S02]  /*3c00*/  LOP3.LUT R0, R11, R0, RZ, 0xc0, !PT ;  /* 0x000000000b007212 */ /* 0x000fc400078ec0ff */
[----:B------:R-:W-:Y:S02]  /*3c10*/  VOTE.ANY R11, PT, P3 ;  /* 0x00000000000b7806 */ /* 0x000fe400018e0100 */
[----:B------:R-:W-:Y:S02]  /*3c20*/  @!P2 LOP3.LUT R17, RZ, R17, RZ, 0x33, !PT ;  /* 0x00000011ff11a212 */ /* 0x000fe400078e33ff */
[----:B------:R-:W-:Y:S02]  /*3c30*/  @!P3 LOP3.LUT R11, RZ, R11, RZ, 0x33, !PT ;  /* 0x0000000bff0bb212 */ /* 0x000fe400078e33ff */
[----:B------:R-:W-:Y:S02]  /*3c40*/  LOP3.LUT R0, R17, R0, RZ, 0xc0, !PT ;  /* 0x0000000011007212 */ /* 0x000fe400078ec0ff */
[----:B------:R-:W-:Y:S02]  /*3c50*/  LOP3.LUT P0, RZ, R7, 0x80, RZ, 0xc0, !PT ;  /* 0x0000008007ff7812 */ /* 0x000fe4000780c0ff */
[----:B------:R-:W-:-:S02]  /*3c60*/  VOTE.ANY R17, PT, P4 ;  /* 0x0000000000117806 */ /* 0x000fc400020e0100 */
[----:B------:R-:W-:Y:S02]  /*3c70*/  LOP3.LUT R0, R11, R0, RZ, 0xc0, !PT ;  /* 0x000000000b007212 */ /* 0x000fe400078ec0ff */
[----:B------:R-:W-:Y:S02]  /*3c80*/  VOTE.ANY R11, PT, P5 ;  /* 0x00000000000b7806 */ /* 0x000fe400028e0100 */
[----:B------:R-:W-:Y:S02]  /*3c90*/  @!P4 LOP3.LUT R17, RZ, R17, RZ, 0x33, !PT ;  /* 0x00000011ff11c212 */ /* 0x000fe400078e33ff */
[----:B------:R-:W-:Y:S02]  /*3ca0*/  @!P5 LOP3.LUT R11, RZ, R11, RZ, 0x33, !PT ;  /* 0x0000000bff0bd212 */ /* 0x000fe400078e33ff */
[----:B------:R-:W-:Y:S02]  /*3cb0*/  LOP3.LUT R0, R17, R0, RZ, 0xc0, !PT ;  /* 0x0000000011007212 */ /* 0x000fe400078ec0ff */
[----:B------:R-:W-:-:S02]  /*3cc0*/  VOTE.ANY R17, PT, P6 ;  /* 0x0000000000117806 */ /* 0x000fc400030e0100 */
[----:B------:R-:W-:Y:S02]  /*3cd0*/  LOP3.LUT R0, R11, R0, RZ, 0xc0, !PT ;  /* 0x000000000b007212 */ /* 0x000fe400078ec0ff */
[----:B------:R-:W-:Y:S02]  /*3ce0*/  VOTE.ANY R11, PT, P0 ;  /* 0x00000000000b7806 */ /* 0x000fe400000e0100 */
[----:B------:R-:W-:Y:S02]  /*3cf0*/  @!P6 LOP3.LUT R17, RZ, R17, RZ, 0x33, !PT ;  /* 0x00000011ff11e212 */ /* 0x000fe400078e33ff */
[----:B------:R-:W-:Y:S02]  /*3d00*/  @!P0 LOP3.LUT R11, RZ, R11, RZ, 0x33, !PT ;  /* 0x0000000bff0b8212 */ /* 0x000fe400078e33ff */
[----:B------:R-:W-:-:S04]  /*3d10*/  LOP3.LUT R0, R17, R0, RZ, 0xc0, !PT ;  /* 0x0000000011007212 */ /* 0x000fc800078ec0ff */
[----:B------:R-:W-:Y:S02]  /*3d20*/  LOP3.LUT R48, R11, R0, RZ, 0xc0, !PT ;  /* 0x000000000b307212 */ /* 0x000fe400078ec0ff */
[----:B------:R-:W-:Y:S02]  /*3d30*/  SHF.R.U32.HI R0, RZ, UR6, R36 ;  /* 0x00000006ff007c19 */ /* 0x000fe40008011624 */
[----:B------:R-:W4:Y:S01]  /*3d40*/  FLO.U32 R18, R48 ;  /* 0x0000003000127300 */ /* 0x000f2200000e0000 */
[----:B------:R-:W-:Y:S02]  /*3d50*/  LOP3.LUT R19, R23, R48, RZ, 0xc0, !PT ;  /* 0x0000003017137212 */ /* 0x000fe400078ec0ff */
[----:B------:R-:W-:-:S05]  /*3d60*/  LOP3.LUT R0, R0, UR5, RZ, 0x30, !PT ;  /* 0x0000000500007c12 */ /* 0x000fca000f8e30ff */
[----:B------:R-:W0:Y:S01]  /*3d70*/  POPC R19, R19 ;  /* 0x0000001300137309 */ /* 0x000e220000000000 */
[----:B----4-:R-:W-:-:S13]  /*3d80*/  ISETP.NE.AND P0, PT, R46, R18, PT ;  /* 0x000000122e00720c */ /* 0x010fda0003f05270 */
[----:B0-23--:R-:W-:Y:S05]  /*3d90*/  @P0 BRA `(.L_x_46) ;  /* 0x0000000000080947 */ /* 0x00dfea0003800000 */
[----:B------:R-:W-:-:S06]  /*3da0*/  IMAD R16, R7, 0x4, R22 ;  /* 0x0000000407107824 */ /* 0x000fcc00078e0216 */
[----:B------:R0:W2:Y:S02]  /*3db0*/  ATOMS.ADD R16, [R16], R19 ;  /* 0x000000131010738c */ /* 0x0000a40000000000 */
.L_x_46:
[----:B------:R-:W-:Y:S05]  /*3dc0*/  BSYNC.RECONVERGENT B0 ;  /* 0x0000000000007941 */ /* 0x000fea0003800200 */
.L_x_45:
[----:B------:R-:W-:Y:S01]  /*3dd0*/  R2P PR, R0, 0x7f ;  /* 0x0000007f00007804 */ /* 0x000fe20000000000 */
[----:B--2---:R2:W3:Y:S01]  /*3de0*/  SHFL.IDX PT, R18, R16, R18, 0x1f ;  /* 0x00001f1210127589 */ /* 0x0044e200000e0000 */
[----:B------:R-:W-:Y:S01]  /*3df0*/  SHF.R.U32.HI R11, RZ, UR6, R35 ;  /* 0x00000006ff0b7c19 */ /* 0x000fe20008011623 */
[----:B------:R-:W-:Y:S01]  /*3e00*/  BSSY.RECONVERGENT B0, `(.L_x_47) ;  /* 0x0000022000007945 */ /* 0x000fe20003800200 */
[----:B------:R-:W-:Y:S02]  /*3e10*/  IMAD.MOV.U32 R15, RZ, RZ, RZ ;  /* 0x000000ffff0f7224 */ /* 0x000fe400078e00ff */
[----:B------:R-:W-:-:S07]  /*3e20*/  LOP3.LUT R11, R11, UR5, RZ, 0x30, !PT ;  /* 0x000000050b0b7c12 */ /* 0x000fce000f8e30ff */
[----:B------:R-:W-:Y:S02]  /*3e30*/  VOTE.ANY R7, PT, P0 ;  /* 0x0000000000077806 */ /* 0x000fe400000e0100 */
[----:B------:R-:W-:Y:S02]  /*3e40*/  VOTE.ANY R48, PT, P1 ;  /* 0x0000000000307806 */ /* 0x000fe400008e0100 */
[----:B------:R-:W-:Y:S02]  /*3e50*/  @!P0 LOP3.LUT R7, RZ, R7, RZ, 0x33, !PT ;  /* 0x00000007ff078212 */ /* 0x000fe400078e33ff */
[----:B------:R-:W-:Y:S02]  /*3e60*/  @!P1 LOP3.LUT R48, RZ, R48, RZ, 0x33, !PT ;  /* 0x00000030ff309212 */ /* 0x000fe400078e33ff */
[----:B------:R-:W-:Y:S02]  /*3e70*/  LOP3.LUT P0, RZ, R0, 0x80, RZ, 0xc0, !PT ;  /* 0x0000008000ff7812 */ /* 0x000fe4000780c0ff */
[----:B------:R-:W-:-:S02]  /*3e80*/  LOP3.LUT R7, R48, R7, RZ, 0xc0, !PT ;  /* 0x0000000730077212 */ /* 0x000fc400078ec0ff */
[----:B------:R-:W-:-:S04]  /*3e90*/  VOTE.ANY R48, PT, P2 ;  /* 0x0000000000307806 */ /* 0x000fc800010e0100 */
[----:B------:R-:W-:-:S04]  /*3ea0*/  @!P2 LOP3.LUT R48, RZ, R48, RZ, 0x33, !PT ;  /* 0x00000030ff30a212 */ /* 0x000fc800078e33ff */
[----:B------:R-:W-:Y:S02]  /*3eb0*/  LOP3.LUT R7, R48, R7, RZ, 0xc0, !PT ;  /* 0x0000000730077212 */ /* 0x000fe400078ec0ff */
        /* <DEDUP_REMOVED lines=14> */
[----:B------:R-:W-:-:S04]  /*3fa0*/  LOP3.LUT R48, R48, R7, RZ, 0xc0, !PT ;  /* 0x0000000730307212 */ /* 0x000fc800078ec0ff */
[----:B------:R-:W4:Y:S01]  /*3fb0*/  FLO.U32 R52, R48 ;  /* 0x0000003000347300 */ /* 0x000f2200000e0000 */
[----:B------:R-:W-:-:S07]  /*3fc0*/  LOP3.LUT R17, R23, R48, RZ, 0xc0, !PT ;  /* 0x0000003017117212 */ /* 0x000fce00078ec0ff */
[----:B------:R-:W0:Y:S01]  /*3fd0*/  POPC R17, R17 ;  /* 0x0000001100117309 */ /* 0x000e220000000000 */
[----:B----4-:R-:W-:-:S13]  /*3fe0*/  ISETP.NE.AND P0, PT, R46, R52, PT ;  /* 0x000000342e00720c */ /* 0x010fda0003f05270 */
[----:B0-23--:R-:W-:Y:S05]  /*3ff0*/  @P0 BRA `(.L_x_48) ;  /* 0x0000000000080947 */ /* 0x00dfea0003800000 */
[----:B------:R-:W-:-:S05]  /*4000*/  IMAD R0, R0, 0x4, R22 ;  /* 0x0000000400007824 */ /* 0x000fca00078e0216 */
[----:B------:R0:W2:Y:S02]  /*4010*/  ATOMS.ADD R15, [R0], R17 ;  /* 0x00000011000f738c */ /* 0x0000a40000000000 */
.L_x_48:
[----:B------:R-:W-:Y:S05]  /*4020*/  BSYNC.RECONVERGENT B0 ;  /* 0x0000000000007941 */ /* 0x000fea0003800200 */
.L_x_47:
[----:B------:R-:W-:Y:S01]  /*4030*/  R2P PR, R11, 0x7f ;  /* 0x0000007f0b007804 */ /* 0x000fe20000000000 */
[----:B--2---:R2:W3:Y:S01]  /*4040*/  SHFL.IDX PT, R16, R15, R52, 0x1f ;  /* 0x00001f340f107589 */ /* 0x0044e200000e0000 */
[----:B------:R-:W-:Y:S11]  /*4050*/  BSSY.RECONVERGENT B0, `(.L_x_49) ;  /* 0x0000023000007945 */ /* 0x000ff60003800200 */
[----:B0-----:R-:W-:-:S02]  /*4060*/  VOTE.ANY R0, PT, P0 ;  /* 0x0000000000007806 */ /* 0x001fc400000e0100 */
[----:B------:R-:W-:Y:S02]  /*4070*/  VOTE.ANY R7, PT, P1 ;  /* 0x0000000000077806 */ /* 0x000fe400008e0100 */
[----:B------:R-:W-:Y:S02]  /*4080*/  @!P0 LOP3.LUT R0, RZ, R0, RZ, 0x33, !PT ;  /* 0x00000000ff008212 */ /* 0x000fe400078e33ff */
[----:B------:R-:W-:Y:S02]  /*4090*/  @!P1 LOP3.LUT R7, RZ, R7, RZ, 0x33, !PT ;  /* 0x00000007ff079212 */ /* 0x000fe400078e33ff */
[----:B------:R-:W-:Y:S02]  /*40a0*/  LOP3.LUT P0, RZ, R11, 0x80, RZ, 0xc0, !PT ;  /* 0x000000800bff7812 */ /* 0x000fe4000780c0ff */
        /* <DEDUP_REMOVED lines=19> */
[----:B------:R0:W4:Y:S01]  /*41e0*/  FLO.U32 R7, R0 ;  /* 0x0000000000077300 */ /* 0x00012200000e0000 */
[----:B------:R-:W-:-:S07]  /*41f0*/  LOP3.LUT R48, R23, R0, RZ, 0xc0, !PT ;  /* 0x0000000017307212 */ /* 0x000fce00078ec0ff */
[----:B--2---:R2:W1:Y:S01]  /*4200*/  POPC R15, R48 ;  /* 0x00000030000f7309 */ /* 0x0044620000000000 */
[----:B0-----:R-:W-:-:S04]  /*4210*/  SHF.R.U32.HI R0, RZ, UR6, R34 ;  /* 0x00000006ff007c19 */ /* 0x001fc80008011622 */
[----:B------:R-:W-:Y:S02]  /*4220*/  LOP3.LUT R0, R0, UR5, RZ, 0x30, !PT ;  /* 0x0000000500007c12 */ /* 0x000fe4000f8e30ff */
[----:B----4-:R-:W-:Y:S01]  /*4230*/  ISETP.NE.AND P0, PT, R46, R7, PT ;  /* 0x000000072e00720c */ /* 0x010fe20003f05270 */
[----:B--2---:R-:W-:-:S12]  /*4240*/  IMAD.MOV.U32 R48, RZ, RZ, RZ ;  /* 0x000000ffff307224 */ /* 0x004fd800078e00ff */
[----:B-1-3--:R-:W-:Y:S05]  /*4250*/  @P0 BRA `(.L_x_50) ;  /* 0x0000000000080947 */ /* 0x00afea0003800000 */
[----:B------:R-:W-:-:S06]  /*4260*/  IMAD R48, R11, 0x4, R22 ;  /* 0x000000040b307824 */ /* 0x000fcc00078e0216 */
[----:B------:R0:W1:Y:S02]  /*4270*/  ATOMS.ADD R48, [R48], R15 ;  /* 0x0000000f3030738c */ /* 0x0000640000000000 */
.L_x_50:
[----:B------:R-:W-:Y:S05]  /*4280*/  BSYNC.RECONVERGENT B0 ;  /* 0x0000000000007941 */ /* 0x000fea0003800200 */
.L_x_49:
[----:B------:R-:W-:Y:S01]  /*4290*/  R2P PR, R0, 0x7f ;  /* 0x0000007f00007804 */ /* 0x000fe20000000000 */
[----:B------:R-:W-:Y:S01]  /*42a0*/  IMAD.IADD R14, R14, 0x1, R8 ;  /* 0x000000010e0e7824 */ /* 0x000fe200078e0208 */
[----:B------:R-:W-:Y:S01]  /*42b0*/  BSSY.RECONVERGENT B0, `(.L_x_51) ;  /* 0x0000025000007945 */ /* 0x000fe20003800200 */
[----:B------:R-:W-:Y:S02]  /*42c0*/  IMAD.IADD R13, R13, 0x1, R12 ;  /* 0x000000010d0d7824 */ /* 0x000fe400078e020c */
[----:B-1----:R1:W2:Y:S08]  /*42d0*/  SHFL.IDX PT, R12, R48, R7, 0x1f ;  /* 0x00001f07300c7589 */ /* 0x0022b000000e0000 */
[----:B------:R-:W-:-:S02]  /*42e0*/  VOTE.ANY R11, PT, P0 ;  /* 0x00000000000b7806 */ /* 0x000fc400000e0100 */
[----:B------:R-:W-:Y:S01]  /*42f0*/  VOTE.ANY R8, PT, P1 ;  /* 0x0000000000087806 */ /* 0x000fe200008e0100 */
[----:B-1----:R-:W-:Y:S01]  /*4300*/  IMAD.MOV.U32 R7, RZ, RZ, RZ ;  /* 0x000000ffff077224 */ /* 0x002fe200078e00ff */
        /* <DEDUP_REMOVED lines=22> */
[----:B------:R1:W3:Y:S01]  /*4470*/  FLO.U32 R8, R52 ;  /* 0x0000003400087300 */ /* 0x0002e200000e0000 */
[----:B------:R-:W-:-:S07]  /*4480*/  LOP3.LUT R11, R23, R52, RZ, 0xc0, !PT ;  /* 0x00000034170b7212 */ /* 0x000fce00078ec0ff */
[----:B------:R-:W4:Y:S01]  /*4490*/  POPC R11, R11 ;  /* 0x0000000b000b7309 */ /* 0x000f220000000000 */
[----:B-1----:R-:W-:-:S04]  /*44a0*/  SHF.R.U32.HI R52, RZ, UR6, R26 ;  /* 0x00000006ff347c19 */ /* 0x002fc8000801161a */
[----:B------:R-:W-:Y:S02]  /*44b0*/  LOP3.LUT R48, R52, UR5, RZ, 0x30, !PT ;  /* 0x0000000534307c12 */ /* 0x000fe4000f8e30ff */
[----:B---3--:R-:W-:-:S13]  /*44c0*/  ISETP.NE.AND P0, PT, R46, R8, PT ;  /* 0x000000082e00720c */ /* 0x008fda0003f05270 */
[----:B--2-4-:R-:W-:Y:S05]  /*44d0*/  @P0 BRA `(.L_x_52) ;  /* 0x0000000000080947 */ /* 0x014fea0003800000 */
[----:B------:R-:W-:-:S05]  /*44e0*/  IMAD R0, R0, 0x4, R22 ;  /* 0x0000000400007824 */ /* 0x000fca00078e0216 */
[----:B------:R1:W2:Y:S02]  /*44f0*/  ATOMS.ADD R7, [R0], R11 ;  /* 0x0000000b0007738c */ /* 0x0002a40000000000 */
.L_x_52:
[----:B------:R-:W-:Y:S05]  /*4500*/  BSYNC.RECONVERGENT B0 ;  /* 0x0000000000007941 */ /* 0x000fea0003800200 */
.L_x_51:
[----:B------:R-:W-:Y:S01]  /*4510*/  R2P PR, R48, 0x7f ;  /* 0x0000007f30007804 */ /* 0x000fe20000000000 */
[----:B------:R-:W-:Y:S01]  /*4520*/  IMAD.IADD R10, R10, 0x1, R51 ;  /* 0x000000010a0a7824 */ /* 0x000fe200078e0233 */
[----:B--2---:R2:W3:Y:S01]  /*4530*/  SHFL.IDX PT, R8, R7, R8, 0x1f ;  /* 0x00001f0807087589 */ /* 0x0044e200000e0000 */
[----:B------:R-:W-:Y:S01]  /*4540*/  BSSY.RECONVERGENT B0, `(.L_x_53) ;  /* 0x0000024000007945 */ /* 0x000fe20003800200 */
[----:B------:R-:W-:Y:S02]  /*4550*/  IMAD.IADD R9, R9, 0x1, R45 ;  /* 0x0000000109097824 */ /* 0x000fe400078e022d */
[----:B------:R-:W-:-:S07]  /*4560*/  IMAD.MOV.U32 R45, RZ, RZ, RZ ;  /* 0x000000ffff2d7224 */ /* 0x000fce00078e00ff */
[----:B-1----:R-:W-:Y:S02]  /*4570*/  VOTE.ANY R0, PT, P0 ;  /* 0x0000000000007806 */ /* 0x002fe400000e0100 */
        /* <DEDUP_REMOVED lines=23> */
[----:B------:R-:W-:Y:S02]  /*46f0*/  SHF.R.U32.HI R51, RZ, UR6, R33 ;  /* 0x00000006ff337c19 */ /* 0x000fe40008011621 */
[----:B------:R1:W4:Y:S02]  /*4700*/  FLO.U32 R0, R52 ;  /* 0x0000003400007300 */ /* 0x00032400000e0000 */
[----:B------:R-:W-:Y:S02]  /*4710*/  LOP3.LUT R51, R51, UR5, RZ, 0x30, !PT ;  /* 0x0000000533337c12 */ /* 0x000fe4000f8e30ff */
[----:B-1----:R-:W-:-:S04]  /*4720*/  LOP3.LUT R52, R23, R52, RZ, 0xc0, !PT ;  /* 0x0000003417347212 */ /* 0x002fc800078ec0ff */
[----:B--2---:R1:W2:Y:S01]  /*4730*/  POPC R7, R52 ;  /* 0x0000003400077309 */ /* 0x0042a20000000000 */
[----:B----4-:R-:W-:-:S13]  /*4740*/  ISETP.NE.AND P0, PT, R46, R0, PT ;  /* 0x000000002e00720c */ /* 0x010fda0003f05270 */
[----:B-123--:R-:W-:Y:S05]  /*4750*/  @P0 BRA `(.L_x_54) ;  /* 0x0000000000080947 */ /* 0x00efea0003800000 */
[----:B------:R-:W-:-:S05]  /*4760*/  IMAD R48, R48, 0x4, R22 ;  /* 0x0000000430307824 */ /* 0x000fca00078e0216 */
[----:B------:R1:W2:Y:S02]  /*4770*/  ATOMS.ADD R45, [R48], R7 ;  /* 0x00000007302d738c */ /* 0x0002a40000000000 */
.L_x_54:
[----:B------:R-:W-:Y:S05]  /*4780*/  BSYNC.RECONVERGENT B0 ;  /* 0x0000000000007941 */ /* 0x000fea0003800200 */
.L_x_53:
[----:B------:R-:W-:Y:S01]  /*4790*/  R2P PR, R51, 0x7f ;  /* 0x0000007f33007804 */ /* 0x000fe20000000000 */
[----:B------:R-:W-:Y:S01]  /*47a0*/  IMAD.IADD R6, R5, 0x1, R6 ;  /* 0x0000000105067824 */ /* 0x000fe200078e0206 */
[----:B--2---:R2:W3:Y:S01]  /*47b0*/  SHFL.IDX PT, R0, R45, R0, 0x1f ;  /* 0x00001f002d007589 */ /* 0x0044e200000e0000 */
[----:B------:R-:W-:Y:S01]  /*47c0*/  IMAD.IADD R4, R4, 0x1, R47 ;  /* 0x0000000104047824 */ /* 0x000fe200078e022f */
[----:B------:R-:W-:Y:S01]  /*47d0*/  SHF.R.U32.HI R47, RZ, UR6, R32 ;  /* 0x00000006ff2f7c19 */ /* 0x000fe20008011620 */
[----:B------:R-:W-:Y:S03]  /*47e0*/  BSSY.RECONVERGENT B0, `(.L_x_55) ;  /* 0x0000022000007945 */ /* 0x000fe60003800200 */
[----:B------:R-:W-:-:S05]  /*47f0*/  LOP3.LUT R47, R47, UR5, RZ, 0x30, !PT ;  /* 0x000000052f2f7c12 */ /* 0x000fca000f8e30ff */
        /* <DEDUP_REMOVED lines=9> */
[----:B------:R-:W-:Y:S02]  /*4890*/  VOTE.ANY R48, PT, P3 ;  /* 0x0000000000307806 */ /* 0x000fe400018e0100 */
[----:B------:R-:W-:Y:S02]  /*48a0*/  VOTE.ANY R52, PT, P0 ;  /* 0x0000000000347806 */ /* 0x000fe400000e0100 */
[----:B------:R-:W-:Y:S02]  /*48b0*/  @!P3 LOP3.LUT R48, RZ, R48, RZ, 0x33, !PT ;  /* 0x00000030ff30b212 */ /* 0x000fe400078e33ff */
[----:B------:R-:W-:Y:S02]  /*48c0*/  @!P0 LOP3.LUT R52, RZ, R52, RZ, 0x33, !PT ;  /* 0x00000034ff348212 */ /* 0x000fe400078e33ff */
        /* <DEDUP_REMOVED lines=9> */
[----:B------:R-:W-:Y:S01]  /*4960*/  LOP3.LUT R5, R48, R5, RZ, 0xc0, !PT ;  /* 0x0000000530057212 */ /* 0x000fe200078ec0ff */
[----:B------:R-:W-:-:S03]  /*4970*/  IMAD.MOV.U32 R48, RZ, RZ, RZ ;  /* 0x000000ffff307224 */ /* 0x000fc600078e00ff */
[----:B------:R-:W-:-:S04]  /*4980*/  LOP3.LUT R52, R52, R5, RZ, 0xc0, !PT ;  /* 0x0000000534347212 */ /* 0x000fc800078ec0ff */
[----:B------:R1:W4:Y:S02]  /*4990*/  FLO.U32 R5, R52 ;  /* 0x0000003400057300 */ /* 0x00032400000e0000 */
[----:B-1----:R-:W-:-:S06]  /*49a0*/  LOP3.LUT R52, R23, R52, RZ, 0xc0, !PT ;  /* 0x0000003417347212 */ /* 0x002fcc00078ec0ff */
[----:B--2---:R1:W2:Y:S01]  /*49b0*/  POPC R45, R52 ;  /* 0x00000034002d7309 */ /* 0x0042a20000000000 */
[----:B----4-:R-:W-:-:S13]  /*49c0*/  ISETP.NE.AND P0, PT, R46, R5, PT ;  /* 0x000000052e00720c */ /* 0x010fda0003f05270 */
[----:B-1-3--:R-:W-:Y:S05]  /*49d0*/  @P0 BRA `(.L_x_56) ;  /* 0x0000000000080947 */ /* 0x00afea0003800000 */
[----:B------:R-:W-:-:S06]  /*49e0*/  IMAD R48, R51, 0x4, R22 ;  /* 0x0000000433307824 */ /* 0x000fcc00078e0216 */
[----:B--2---:R1:W3:Y:S02]  /*49f0*/  ATOMS.ADD R48, [R48], R45 ;  /* 0x0000002d3030738c */ /* 0x0042e40000000000 */
.L_x_56:
[----:B------:R-:W-:Y:S05]  /*4a00*/  BSYNC.RECONVERGENT B0 ;  /* 0x0000000000007941 */ /* 0x000fea0003800200 */
.L_x_55:
[----:B------:R-:W-:Y:S01]  /*4a10*/  R2P PR, R47, 0x7f ;  /* 0x0000007f2f007804 */ /* 0x000fe20000000000 */
[----:B------:R-:W-:Y:S01]  /*4a20*/  IMAD.IADD R50, R50, 0x1, R49 ;  /* 0x0000000132327824 */ /* 0x000fe200078e0231 */
[----:B---3--:R3:W4:Y:S01]  /*4a30*/  SHFL.IDX PT, R48, R48, R5, 0x1f ;  /* 0x00001f0530307589 */ /* 0x00872200000e0000 */
[----:B------:R-:W-:Y:S01]  /*4a40*/  IMAD.IADD R20, R21, 0x1, R20 ;  /* 0x0000000115147824 */ /* 0x000fe200078e0214 */
[----:B------:R-:W-:Y:S01]  /*4a50*/  SHF.R.U32.HI R21, RZ, UR6, R31 ;  /* 0x00000006ff157c19 */ /* 0x000fe2000801161f */
[----:B------:R-:W-:Y:S03]  /*4a60*/  BSSY.RECONVERGENT B0, `(.L_x_57) ;  /* 0x0000022000007945 */ /* 0x000fe60003800200 */
[----:B---3--:R-:W-:Y:S01]  /*4a70*/  LOP3.LUT R5, R21, UR5, RZ, 0x30, !PT ;  /* 0x0000000515057c12 */ /* 0x008fe2000f8e30ff */
[----:B------:R-:W-:-:S04]  /*4a80*/  IMAD.MOV.U32 R21, RZ, RZ, RZ ;  /* 0x000000ffff157224 */ /* 0x000fc800078e00ff */
        /* <DEDUP_REMOVED lines=23> */
[----:B------:R-:W-:-:S04]  /*4c00*/  LOP3.LUT R52, R49, R52, RZ, 0xc0, !PT ;  /* 0x0000003431347212 */ /* 0x000fc800078ec0ff */
[----:B------:R-:W3:Y:S01]  /*4c10*/  FLO.U32 R49, R52 ;  /* 0x0000003400317300 */ /* 0x000ee200000e0000 */
[----:B------:R-:W-:-:S07]  /*4c20*/  LOP3.LUT R51, R23, R52, RZ, 0xc0, !PT ;  /* 0x0000003417337212 */ /* 0x000fce00078ec0ff */
[----:B------:R-:W0:Y:S01]  /*4c30*/  POPC R51, R51 ;  /* 0x0000003300337309 */ /* 0x000e220000000000 */
[----:B---3--:R-:W-:-:S13]  /*4c40*/  ISETP.NE.AND P0, PT, R46, R49, PT ;  /* 0x000000312e00720c */ /* 0x008fda0003f05270 */
[----:B0---4-:R-:W-:Y:S05]  /*4c50*/  @P0 BRA `(.L_x_58) ;  /* 0x0000000000080947 */ /* 0x011fea0003800000 */
[----:B------:R-:W-:-:S05]  /*4c60*/  IMAD R52, R47, 0x4, R22 ;  /* 0x000000042f347824 */ /* 0x000fca00078e0216 */
[----:B------:R0:W3:Y:S02]  /*4c70*/  ATOMS.ADD R21, [R52], R51 ;  /* 0x000000333415738c */ /* 0x0000e40000000000 */
.L_x_58:
[----:B------:R-:W-:Y:S05]  /*4c80*/  BSYNC.RECONVERGENT B0 ;  /* 0x0000000000007941 */ /* 0x000fea0003800200 */
.L_x_57:
        /* <DEDUP_REMOVED lines=9> */
[----:B0-----:R-:W-:Y:S02]  /*4d20*/  VOTE.ANY R52, PT, P1 ;  /* 0x0000000000347806 */ /* 0x001fe400008e0100 */
        /* <DEDUP_REMOVED lines=22> */
[----:B------:R-:W0:Y:S01]  /*4e90*/  FLO.U32 R19, R52 ;  /* 0x0000003400137300 */ /* 0x000e2200000e0000 */
[----:B------:R-:W-:-:S07]  /*4ea0*/  LOP3.LUT R47, R23, R52, RZ, 0xc0, !PT ;  /* 0x00000034172f7212 */ /* 0x000fce00078ec0ff */
[----:B------:R-:W3:Y:S01]  /*4eb0*/  POPC R47, R47 ;  /* 0x0000002f002f7309 */ /* 0x000ee20000000000 */
[----:B0-----:R-:W-:-:S13]  /*4ec0*/  ISETP.NE.AND P0, PT, R46, R19, PT ;  /* 0x000000132e00720c */ /* 0x001fda0003f05270 */
[----:B---34-:R-:W-:Y:S05]  /*4ed0*/  @P0 BRA `(.L_x_60) ;  /* 0x0000000000080947 */ /* 0x018fea0003800000 */
[----:B------:R-:W-:-:S05]  /*4ee0*/  IMAD R52, R5, 0x4, R22 ;  /* 0x0000000405347824 */ /* 0x000fca00078e0216 */
[----:B------:R0:W3:Y:S02]  /*4ef0*/  ATOMS.ADD R17, [R52], R47 ;  /* 0x0000002f3411738c */ /* 0x0000e40000000000 */
.L_x_60:
[----:B------:R-:W-:Y:S05]  /*4f00*/  BSYNC.RECONVERGENT B0 ;  /* 0x0000000000007941 */ /* 0x000fea0003800200 */
.L_x_59:
        /* <DEDUP_REMOVED lines=39> */
.L_x_62:
[----:B------:R-:W-:Y:S05]  /*5180*/  BSYNC.RECONVERGENT B0 ;  /* 0x0000000000007941 */ /* 0x000fea0003800200 */
.L_x_61:
[----:B------:R-:W-:Y:S01]  /*5190*/  R2P PR, R19, 0x7f ;  /* 0x0000007f13007804 */ /* 0x000fe20000000000 */
[----:B------:R-:W-:Y:S01]  /*51a0*/  IMAD.IADD R0, R7, 0x1, R0 ;  /* 0x0000000107007824 */ /* 0x000fe200078e0200 */
[----:B---3--:R3:W4:Y:S01]  /*51b0*/  SHFL.IDX PT, R11, R11, R5, 0x1f ;  /* 0x00001f050b0b7589 */ /* 0x00872200000e0000 */
[----:B--2---:R-:W-:Y:S01]  /*51c0*/  IMAD.IADD R48, R45, 0x1, R48 ;  /* 0x000000012d307824 */ /* 0x004fe200078e0230 */
[----:B-1----:R-:W-:Y:S01]  /*51d0*/  SHF.R.U32.HI R45, RZ, UR6, R28 ;  /* 0x00000006ff2d7c19 */ /* 0x002fe2000801161c */
[----:B------:R-:W-:Y:S03]  /*51e0*/  BSSY.RECONVERGENT B0, `(.L_x_63) ;  /* 0x0000022000007945 */ /* 0x000fe60003800200 */
[----:B------:R-:W-:-:S05]  /*51f0*/  LOP3.LUT R45, R45, UR5, RZ, 0x30, !PT ;  /* 0x000000052d2d7c12 */ /* 0x000fca000f8e30ff */
        /* <DEDUP_REMOVED lines=24> */
[----:B------:R0:W1:Y:S01]  /*5380*/  FLO.U32 R7, R52 ;  /* 0x0000003400077300 */ /* 0x00006200000e0000 */
[----:B------:R-:W-:-:S07]  /*5390*/  LOP3.LUT R49, R23, R52, RZ, 0xc0, !PT ;  /* 0x0000003417317212 */ /* 0x000fce00078ec0ff */
[----:B------:R-:W2:Y:S01]  /*53a0*/  POPC R49, R49 ;  /* 0x0000003100317309 */ /* 0x000ea20000000000 */
[----:B0-----:R-:W-:Y:S01]  /*53b0*/  IMAD.MOV.U32 R52, RZ, RZ, RZ ;  /* 0x000000ffff347224 */ /* 0x001fe200078e00ff */
[----:B-1----:R-:W-:-:S13]  /*53c0*/  ISETP.NE.AND P0, PT, R46, R7, PT ;  /* 0x000000072e00720c */ /* 0x002fda0003f05270 */
[----:B--234-:R-:W-:Y:S05]  /*53d0*/  @P0 BRA `(.L_x_64) ;  /* 0x0000000000080947 */ /* 0x01cfea0003800000 */
[----:B------:R-:W-:-:S06]  /*53e0*/  IMAD R52, R19, 0x4, R22 ;  /* 0x0000000413347824 */ /* 0x000fcc00078e0216 */
[----:B------:R0:W1:Y:S02]  /*53f0*/  ATOMS.ADD R52, [R52], R49 ;  /* 0x000000313434738c */ /* 0x0000640000000000 */
.L_x_64:
[----:B------:R-:W-:Y:S05]  /*5400*/  BSYNC.RECONVERGENT B0 ;  /* 0x0000000000007941 */ /* 0x000fea0003800200 */
.L_x_63:
[----:B------:R-:W-:Y:S01]  /*5410*/  R2P PR, R45, 0x7f ;  /* 0x0000007f2d007804 */ /* 0x000fe20000000000 */
[----:B-1----:R1:W2:Y:S01]  /*5420*/  SHFL.IDX PT, R52, R52, R7, 0x1f ;  /* 0x00001f0734347589 */ /* 0x0022a200000e0000 */
[----:B------:R-:W-:Y:S11]  /*5430*/  BSSY.RECONVERGENT B0, `(.L_x_65) ;  /* 0x0000021000007945 */ /* 0x000ff60003800200 */
[----:B------:R-:W-:-:S02]  /*5440*/  VOTE.ANY R5, PT, P0 ;  /* 0x0000000000057806 */ /* 0x000fc400000e0100 */
[----:B------:R-:W-:Y:S02]  /*5450*/  VOTE.ANY R19, PT, P1 ;  /* 0x0000000000137806 */ /* 0x000fe400008e0100 */
[----:B------:R-:W-:Y:S02]  /*5460*/  @!P0 LOP3.LUT R5, RZ, R5, RZ, 0x33, !PT ;  /* 0x00000005ff058212 */ /* 0x000fe400078e33ff */
[----:B------:R-:W-:Y:S02]  /*5470*/  @!P1 LOP3.LUT R19, RZ, R19, RZ, 0x33, !PT ;  /* 0x00000013ff139212 */ /* 0x000fe400078e33ff */
[----:B-1----:R-:W-:Y:S02]  /*5480*/  VOTE.ANY R7, PT, P5 ;  /* 0x0000000000077806 */ /* 0x002fe400028e0100 */
[----:B------:R-:W-:Y:S02]  /*5490*/  LOP3.LUT R5, R19, R5, RZ, 0xc0, !PT ;  /* 0x0000000513057212 */ /* 0x000fe400078ec0ff */
[----:B------:R-:W-:-:S02]  /*54a0*/  VOTE.ANY R19, PT, P2 ;  /* 0x0000000000137806 */ /* 0x000fc400010e0100 */
        /* <DEDUP_REMOVED lines=9> */
[----:B------:R-:W-:-:S04]  /*5540*/  LOP3.LUT R5, R19, R5, RZ, 0xc0, !PT ;  /* 0x0000000513057212 */ /* 0x000fc800078ec0ff */
[----:B------:R-:W-:Y:S02]  /*5550*/  LOP3.LUT R5, R7, R5, RZ, 0xc0, !PT ;  /* 0x0000000507057212 */ /* 0x000fe400078ec0ff */
[----:B------:R-:W-:-:S04]  /*5560*/  VOTE.ANY R7, PT, P6 ;  /* 0x0000000000077806 */ /* 0x000fc800030e0100 */
[----:B------:R-:W-:-:S04]  /*5570*/  @!P6 LOP3.LUT R7, RZ, R7, RZ, 0x33, !PT ;  /* 0x00000007ff07e212 */ /* 0x000fc800078e33ff */
[----:B------:R-:W-:Y:S02]  /*5580*/  LOP3.LUT R5, R7, R5, RZ, 0xc0, !PT ;  /* 0x0000000507057212 */ /* 0x000fe400078ec0ff */
[----:B------:R-:W-:-:S04]  /*5590*/  VOTE.ANY R7, PT, P0 ;  /* 0x0000000000077806 */ /* 0x000fc800000e0100 */
[----:B------:R-:W-:-:S04]  /*55a0*/  @!P0 LOP3.LUT R7, RZ, R7, RZ, 0x33, !PT ;  /* 0x00000007ff078212 */ /* 0x000fc800078e33ff */
[----:B------:R-:W-:-:S04]  /*55b0*/  LOP3.LUT R19, R7, R5, RZ, 0xc0, !PT ;  /* 0x0000000507137212 */ /* 0x000fc800078ec0ff */
[----:B------:R-:W1:Y:S01]  /*55c0*/  FLO.U32 R7, R19 ;  /* 0x0000001300077300 */ /* 0x000e6200000e0000 */
[----:B------:R-:W-:-:S07]  /*55d0*/  LOP3.LUT R5, R23, R19, RZ, 0xc0, !PT ;  /* 0x0000001317057212 */ /* 0x000fce00078ec0ff */
[----:B------:R-:W3:Y:S01]  /*55e0*/  POPC R5, R5 ;  /* 0x0000000500057309 */ /* 0x000ee20000000000 */
[----:B-1----:R-:W-:Y:S01]  /*55f0*/  ISETP.NE.AND P0, PT, R46, R7, PT ;  /* 0x000000072e00720c */ /* 0x002fe20003f05270 */
[----:B------:R-:W-:-:S12]  /*5600*/  IMAD.MOV.U32 R46, RZ, RZ, RZ ;  /* 0x000000ffff2e7224 */ /* 0x000fd800078e00ff */
[----:B--23--:R-:W-:Y:S05]  /*5610*/  @P0 BRA `(.L_x_66) ;  /* 0x0000000000080947 */ /* 0x00cfea0003800000 */
[----:B------:R-:W-:-:S05]  /*5620*/  IMAD R22, R45, 0x4, R22 ;  /* 0x000000042d167824 */ /* 0x000fca00078e0216 */
[----:B------:R1:W2:Y:S02]  /*5630*/  ATOMS.ADD R46, [R22], R5 ;  /* 0x00000005162e738c */ /* 0x0002a40000000000 */
.L_x_66:
[----:B------:R-:W-:Y:S05]  /*5640*/  BSYNC.RECONVERGENT B0 ;  /* 0x0000000000007941 */ /* 0x000fea0003800200 */
.L_x_65:
[----:B-12---:R1:W2:Y:S01]  /*5650*/  SHFL.IDX PT, R22, R46, R7, 0x1f ;  /* 0x00001f072e167589 */ /* 0x0062a200000e0000 */
[----:B------:R-:W-:Y:S01]  /*5660*/  LOP3.LUT R19, R44, 0x80000000, RZ, 0x3c, !PT ;  /* 0x800000002c137812 */ /* 0x000fe200078e3cff */
[----:B------:R-:W-:Y:S01]  /*5670*/  IMAD.IADD R11, R15, 0x1, R11 ;  /* 0x000000010f0b7824 */ /* 0x000fe200078e020b */
[----:B------:R-:W-:Y:S01]  /*5680*/  LEA R14, R14, UR4, 0x2 ;  /* 0x000000040e0e7c11 */ /* 0x000fe2000f8e10ff */
[----:B------:R-:W-:Y:S01]  /*5690*/  BAR.SYNC.DEFER_BLOCKING 0x0 ;  /* 0x0000000000007b1d */ /* 0x000fe20000010000 */
[----:B------:R-:W-:Y:S01]  /*56a0*/  LOP3.LUT R43, R43, 0x80000000, RZ, 0x3c, !PT ;  /* 0x800000002b2b7812 */ /* 0x000fe200078e3cff */
[----:B------:R-:W-:Y:S01]  /*56b0*/  IMAD.IADD R21, R51, 0x1, R21 ;  /* 0x0000000133157824 */ /* 0x000fe200078e0215 */
[----:B------:R-:W-:Y:S01]  /*56c0*/  LEA R13, R13, UR4, 0x2 ;  /* 0x000000040d0d7c11 */ /* 0x000fe2000f8e10ff */
[----:B------:R-:W-:Y:S01]  /*56d0*/  IMAD.IADD R17, R47, 0x1, R17 ;  /* 0x000000012f117824 */ /* 0x000fe200078e0211 */
[----:B------:R-:W-:Y:S01]  /*56e0*/  LOP3.LUT R15, R42, 0x80000000, RZ, 0x3c, !PT ;  /* 0x800000002a0f7812 */ /* 0x000fe200078e3cff */
[----:B------:R-:W-:Y:S01]  /*56f0*/  IMAD.IADD R52, R49, 0x1, R52 ;  /* 0x0000000131347824 */ /* 0x000fe200078e0234 */
[----:B------:R-:W-:Y:S01]  /*5700*/  LEA R10, R10, UR4, 0x2 ;  /* 0x000000040a0a7c11 */ /* 0x000fe2000f8e10ff */
[----:B------:R-:W-:Y:S01]  /*5710*/  BSSY B1, `(.L_x_67) ;  /* 0x0000058000017945 */ /* 0x000fe20003800000 */
[----:B------:R-:W-:-:S02]  /*5720*/  LEA R42, R9, UR4, 0x2 ;  /* 0x00000004092a7c11 */ /* 0x000fc4000f8e10ff */
[----:B------:R-:W-:Y:S02]  /*5730*/  LEA R4, R4, UR4, 0x2 ;  /* 0x0000000404047c11 */ /* 0x000fe4000f8e10ff */
[----:B------:R-:W-:Y:S02]  /*5740*/  LEA R50, R50, UR4, 0x2 ;  /* 0x0000000432327c11 */ /* 0x000fe4000f8e10ff */
[----:B-1----:R-:W-:Y:S02]  /*5750*/  LEA R7, R20, UR4, 0x2 ;  /* 0x0000000414077c11 */ /* 0x002fe4000f8e10ff */
[----:B------:R-:W-:Y:S02]  /*5760*/  LEA R18, R18, UR4, 0x2 ;  /* 0x0000000412127c11 */ /* 0x000fe4000f8e10ff */
[----:B------:R-:W-:Y:S01]  /*5770*/  LEA R9, R16, UR4, 0x2 ;  /* 0x0000000410097c11 */ /* 0x000fe2000f8e10ff */
[----:B--2---:R-:W-:Y:S01]  /*5780*/  IMAD.IADD R22, R5, 0x1, R22 ;  /* 0x0000000105167824 */ /* 0x004fe200078e0216 */
[----:B------:R-:W-:-:S02]  /*5790*/  LEA R5, R6, UR4, 0x2 ;  /* 0x0000000406057c11 */ /* 0x000fc4000f8e10ff */
[----:B------:R-:W-:Y:S01]  /*57a0*/  LEA R12, R12, UR4, 0x2 ;  /* 0x000000040c0c7c11 */ /* 0x000fe2000f8e10ff */
[----:B------:R-:W-:Y:S01]  /*57b0*/  STS [R14+-0x4], R19 ;  /* 0xfffffc130e007388 */ /* 0x000fe20000000800 */
[----:B------:R-:W-:Y:S02]  /*57c0*/  LEA R48, R48, UR4, 0x2 ;  /* 0x0000000430307c11 */ /* 0x000fe4000f8e10ff */
[----:B------:R-:W-:Y:S01]  /*57d0*/  LEA R21, R21, UR4, 0x2 ;  /* 0x0000000415157c11 */ /* 0x000fe2000f8e10ff */
[----:B------:R1:W-:Y:S01]  /*57e0*/  STS [R13+-0x4], R43 ;  /* 0xfffffc2b0d007388 */ /* 0x0003e20000000800 */
[----:B------:R-:W-:Y:S02]  /*57f0*/  LEA R11, R11, UR4, 0x2 ;  /* 0x000000040b0b7c11 */ /* 0x000fe4000f8e10ff */
[----:B------:R-:W-:Y:S01]  /*5800*/  LEA R52, R52, UR4, 0x2 ;  /* 0x0000000434347c11 */ /* 0x000fe2000f8e10ff */
[----:B------:R2:W-:Y:S01]  /*5810*/  STS [R10+-0x4], R15 ;  /* 0xfffffc0f0a007388 */ /* 0x0005e20000000800 */
[----:B------:R-:W-:-:S03]  /*5820*/  ISETP.NE.AND P0, PT, R53, RZ, PT ;  /* 0x000000ff3500720c */ /* 0x000fc60003f05270 */
[----:B------:R-:W-:Y:S01]  /*5830*/  STS [R42+-0x4], R41 ;  /* 0xfffffc292a007388 */ /* 0x000fe20000000800 */
[----:B-1----:R-:W-:-:S03]  /*5840*/  LEA R13, R8, UR4, 0x2 ;  /* 0x00000004080d7c11 */ /* 0x002fc6000f8e10ff */
[----:B------:R1:W-:Y:S01]  /*5850*/  STS [R5+-0x4], R40 ;  /* 0xfffffc2805007388 */ /* 0x0003e20000000800 */
[----:B--2---:R-:W-:-:S03]  /*5860*/  LEA R15, R0, UR4, 0x2 ;  /* 0x00000004000f7c11 */ /* 0x004fc6000f8e10ff */
[----:B------:R-:W-:Y:S01]  /*5870*/  STS [R4+-0x4], R39 ;  /* 0xfffffc2704007388 */ /* 0x000fe20000000800 */
[----:B------:R-:W-:-:S03]  /*5880*/  LEA R0, R17, UR4, 0x2 ;  /* 0x0000000411007c11 */ /* 0x000fc6000f8e10ff */
[----:B------:R-:W-:Y:S01]  /*5890*/  STS [R50+-0x4], R25 ;  /* 0xfffffc1932007388 */ /* 0x000fe20000000800 */
[----:B-1----:R-:W-:-:S03]  /*58a0*/  LEA R5, R22, UR4, 0x2 ;  /* 0x0000000416057c11 */ /* 0x002fc6000f8e10ff */
[----:B------:R-:W-:Y:S04]  /*58b0*/  STS [R7+-0x4], R38 ;  /* 0xfffffc2607007388 */ /* 0x000fe80000000800 */
[----:B------:R-:W-:Y:S04]  /*58c0*/  STS [R18+-0x4], R37 ;  /* 0xfffffc2512007388 */ /* 0x000fe80000000800 */
[----:B------:R-:W-:Y:S04]  /*58d0*/  STS [R9+-0x4], R36 ;  /* 0xfffffc2409007388 */ /* 0x000fe80000000800 */
[----:B------:R-:W-:Y:S04]  /*58e0*/  STS [R12+-0x4], R35 ;  /* 0xfffffc230c007388 */ /* 0x000fe80000000800 */
[----:B------:R1:W-:Y:S04]  /*58f0*/  STS [R13+-0x4], R34 ;  /* 0xfffffc220d007388 */ /* 0x0003e80000000800 */
[----:B------:R2:W-:Y:S04]  /*5900*/  STS [R15+-0x4], R26 ;  /* 0xfffffc1a0f007388 */ /* 0x0005e80000000800 */
[----:B------:R2:W-:Y:S01]  /*5910*/  STS [R48+-0x4], R33 ;  /* 0xfffffc2130007388 */ /* 0x0005e20000000800 */
[----:B-1----:R-:W-:-:S03]  /*5920*/  LEA R13, R3, UR4, 0x3 ;  /* 0x00000004030d7c11 */ /* 0x002fc6000f8e18ff */
[----:B------:R2:W-:Y:S04]  /*5930*/  STS [R21+-0x4], R32 ;  /* 0xfffffc2015007388 */ /* 0x0005e80000000800 */
[----:B------:R2:W-:Y:S04]  /*5940*/  STS [R0+-0x4], R31 ;  /* 0xfffffc1f00007388 */ /* 0x0005e80000000800 */
[----:B------:R2:W-:Y:S04]  /*5950*/  STS [R11+-0x4], R30 ;  /* 0xfffffc1e0b007388 */ /* 0x0005e80000000800 */
[----:B------:R2:W-:Y:S04]  /*5960*/  STS [R52+-0x4], R29 ;  /* 0xfffffc1d34007388 */ /* 0x0005e80000000800 */
[----:B------:R2:W-:Y:S01]  /*5970*/  STS [R5+-0x4], R28 ;  /* 0xfffffc1c05007388 */ /* 0x0005e20000000800 */
[----:B------:R-:W-:Y:S05]  /*5980*/  @P0 BRA `(.L_x_68) ;  /* 0x0000000000c00947 */ /* 0x000fea0003800000 */
[----:B------:R-:W1:Y:S02]  /*5990*/  LDCU.64 UR10, c[0x0][0x398] ;  /* 0x00007300ff0a77ac */ /* 0x000e640008000a00 */
[----:B-1----:R-:W-:-:S04]  /*59a0*/  LEA R6, P0, R3, UR10, 0x3 ;  /* 0x0000000a03067c11 */ /* 0x002fc8000f8018ff */
[----:B------:R-:W-:-:S05]  /*59b0*/  LEA.HI.X R7, R3, UR11, RZ, 0x3, P0 ;  /* 0x0000000b03077c11 */ /* 0x000fca00080f1cff */
[----:B--2---:R-:W2:Y:S01]  /*59c0*/  LDG.E.64 R4, desc[UR8][R6.64] ;  /* 0x0000000806047981 */ /* 0x004ea2000c1e1b00 */
[----:B------:R-:W-:Y:S01]  /*59d0*/  SHF.R.S32.HI R9, RZ, 0x1f, R24 ;  /* 0x0000001fff097819 */ /* 0x000fe20000011418 */
[----:B------:R-:W-:Y:S01]  /*59e0*/  UISETP.GE.AND UP0, UPT, UR7, 0x1, UPT ;  /* 0x000000010700788c */ /* 0x000fe2000bf06270 */
[----:B------:R-:W-:Y:S01]  /*59f0*/  IMAD.MOV.U32 R0, RZ, RZ, R27 ;  /* 0x000000ffff007224 */ /* 0x000fe200078e001b */
[----:B--2---:R-:W-:-:S05]  /*5a00*/  IADD3 R4, P0, PT, -R24, R4, RZ ;  /* 0x0000000418047210 */ /* 0x004fca0007f1e1ff */
[----:B------:R-:W-:-:S05]  /*5a10*/  IMAD.X R5, R5, 0x1, ~R9, P0 ;  /* 0x0000000105057824 */ /* 0x000fca00000e0e09 */
[----:B------:R1:W-:Y:S01]  /*5a20*/  STS.64 [R13+0x7200], R4 ;  /* 0x007200040d007388 */ /* 0x0003e20000000a00 */
[----:B------:R-:W-:Y:S05]  /*5a30*/  BRA.U !UP0, `(.L_x_69) ;  /* 0x00000001086c7547 */ /* 0x000fea000b800000 */
[----:B------:R-:W-:Y:S01]  /*5a40*/  BSSY B0, `(.L_x_70) ;  /* 0x0000019000007945 */ /* 0x000fe20003800000 */
[----:B------:R-:W-:Y:S02]  /*5a50*/  IMAD.MOV.U32 R6, RZ, RZ, -0x1 ;  /* 0xffffffffff067424 */ /* 0x000fe400078e00ff */
[----:B------:R-:W-:Y:S02]  /*5a60*/  IMAD.U32 R7, RZ, RZ, UR7 ;  /* 0x00000007ff077e24 */ /* 0x000fe4000f8e00ff */
[----:B------:R-:W-:-:S07]  /*5a70*/  IMAD.MOV.U32 R0, RZ, RZ, R27 ;  /* 0x000000ffff007224 */ /* 0x000fce00078e001b */
.L_x_74:
[----:B-1----:R-:W1:Y:S01]  /*5a80*/  LDC.64 R4, c[0x0][0x380] ;  /* 0x0000e000ff047b82 */ /* 0x002e620000000a00 */
[----:B------:R-:W-:Y:S01]  /*5a90*/  VIADD R11, R7, 0xffffffff ;  /* 0xffffffff070b7836 */ /* 0x000fe20000000000 */
[----:B------:R-:W-:Y:S03]  /*5aa0*/  BSSY B2, `(.L_x_71) ;  /* 0x0000008000027945 */ /* 0x000fe60003800000 */
[----:B------:R-:W-:-:S04]  /*5ab0*/  IMAD R9, R11, 0x100, R3 ;  /* 0x000001000b097824 */ /* 0x000fc800078e0203 */
[----:B-1----:R-:W-:-:S07]  /*5ac0*/  IMAD.WIDE R4, R9, 0x4, R4 ;  /* 0x0000000409047825 */ /* 0x002fce00078e0204 */
.L_x_72:
[----:B------:R-:W-:Y:S05]  /*5ad0*/  YIELD ;  /* 0x0000000000007946 */ /* 0x000fea0003800000 */
[----:B------:R1:W-:Y:S06]  /*5ae0*/  MEMBAR.SC.CTA ;  /* 0x0000000000007992 */ /* 0x0003ec0000000000 */
[----:B-1----:R-:W2:Y:S02]  /*5af0*/  LDG.E.STRONG.SYS R8, desc[UR8][R4.64] ;  /* 0x0000000804087981 */ /* 0x002ea4000c1f5900 */
[----:B--2---:R-:W-:-:S13]  /*5b00*/  ISETP.NE.AND P0, PT, R8, RZ, PT ;  /* 0x000000ff0800720c */ /* 0x004fda0003f05270 */
[----:B------:R-:W-:Y:S05]  /*5b10*/  @!P0 BRA `(.L_x_72) ;  /* 0xfffffffc00ec8947 */ /* 0x000fea000383ffff */
[----:B------:R-:W-:Y:S05]  /*5b20*/  BSYNC B2 ;  /* 0x0000000000027941 */ /* 0x000fea0003800000 */
.L_x_71:
[----:B------:R-:W-:Y:S01]  /*5b30*/  BSSY.RECONVERGENT B2, `(.L_x_73) ;  /* 0x0000006000027945 */ /* 0x000fe20003800200 */
[C---:B------:R-:W-:Y:S02]  /*5b40*/  ISETP.GT.AND P0, PT, R8.reuse, -0x1, PT ;  /* 0xffffffff0800780c */ /* 0x040fe40003f04270 */
[----:B------:R-:W-:Y:S01]  /*5b50*/  LOP3.LUT R5, R8, 0x3fffffff, RZ, 0xc0, !PT ;  /* 0x3fffffff08057812 */ /* 0x000fe200078ec0ff */
[----:B------:R-:W-:Y:S05]  /*5b60*/  WARPSYNC.EXCLUSIVE R6 ;  /* 0x0000000006007348 */ /* 0x000fea0003a00000 */
[----:B------:R-:W-:-:S05]  /*5b70*/  IMAD.IADD R0, R5, 0x1, R0 ;  /* 0x0000000105007824 */ /* 0x000fca00078e0200 */
[----:B------:R-:W-:-:S07]  /*5b80*/  VOTE.ANY R6, PT, P0 ;  /* 0x0000000000067806 */ /* 0x000fce00000e0100 */
[----:B------:R-:W-:Y:S05]  /*5b90*/  BSYNC.RECONVERGENT B2 ;  /* 0x0000000000027941 */ /* 0x000fea0003800200 */
.L_x_73:
[----:B------:R-:W-:Y:S01]  /*5ba0*/  ISETP.GT.U32.AND P1, PT, R7, 0x1, PT ;  /* 0x000000010700780c */ /* 0x000fe20003f24070 */
[----:B------:R-:W-:-:S12]  /*5bb0*/  IMAD.MOV.U32 R7, RZ, RZ, R11 ;  /* 0x000000ffff077224 */ /* 0x000fd800078e000b */
[----:B------:R-:W-:Y:S05]  /*5bc0*/  @P0 BRA P1, `(.L_x_74) ;  /* 0xfffffffc00ac0947 */ /* 0x000fea000083ffff */
[----:B------:R-:W-:Y:S05]  /*5bd0*/  BSYNC B0 ;  /* 0x0000000000007941 */ /* 0x000fea0003800000 */
.L_x_70:
[----:B------:R2:W3:Y:S02]  /*5be0*/  LDS.64 R4, [R13+0x7200] ;  /* 0x007200000d047984 */ /* 0x0004e40000000a00 */
.L_x_69:
[----:B------:R-:W4:Y:S01]  /*5bf0*/  LDC.64 R6, c[0x0][0x380] ;  /* 0x0000e000ff067b82 */ /* 0x000f220000000a00 */
[C---:B------:R-:W-:Y:S01]  /*5c00*/  IMAD.IADD R11, R0.reuse, 0x1, -R27 ;  /* 0x00000001000b7824 */ /* 0x040fe200078e0a1b */
[----:B------:R-:W-:Y:S01]  /*5c10*/  LOP3.LUT R9, R0, 0x80000000, RZ, 0xfc, !PT ;  /* 0x8000000000097812 */ /* 0x000fe200078efcff */
[----:B------:R-:W-:-:S03]  /*5c20*/  IMAD.U32 R15, RZ, RZ, UR7 ;  /* 0x00000007ff0f7e24 */ /* 0x000fc6000f8e00ff */
[----:B-1-3--:R-:W-:Y:S01]  /*5c30*/  IADD3 R4, P0, PT, R11, R4, RZ ;  /* 0x000000040b047210 */ /* 0x00afe20007f1e0ff */
[----:B------:R-:W-:-:S03]  /*5c40*/  IMAD R15, R15, 0x100, R3 ;  /* 0x000001000f0f7824 */ /* 0x000fc600078e0203 */
[----:B------:R-:W-:-:S05]  /*5c50*/  LEA.HI.X.SX32 R5, R11, R5, 0x1, P0 ;  /* 0x000000050b057211 */ /* 0x000fca00000f0eff */
[----:B------:R1:W-:Y:S01]  /*5c60*/  STS.64 [R13+0x7200], R4 ;  /* 0x007200040d007388 */ /* 0x0003e20000000a00 */
[----:B----4-:R-:W-:-:S05]  /*5c70*/  IMAD.WIDE R6, R15, 0x4, R6 ;  /* 0x000000040f067825 */ /* 0x010fca00078e0206 */
[----:B------:R1:W-:Y:S02]  /*5c80*/  STG.E.STRONG.SYS desc[UR8][R6.64], R9 ;  /* 0x0000000906007986 */ /* 0x0003e4000c115908 */
.L_x_68:
[----:B------:R-:W-:Y:S05]  /*5c90*/  BSYNC B1 ;  /* 0x0000000000017941 */ /* 0x000fea0003800000 */
.L_x_67:
[----:B-1----:R-:W1:Y:S01]  /*5ca0*/  LDC.64 R6, c[0x0][0x390] ;  /* 0x0000e400ff067b82 */ /* 0x002e620000000a00 */
[----:B------:R-:W-:-:S06]  /*5cb0*/  UIMAD UR6, UR7, 0x1c80, URZ ;  /* 0x00001c80070678a4 */ /* 0x000fcc000f8e02ff */
[----:B--2---:R-:W-:Y:S01]  /*5cc0*/  IMAD.U32 R0, RZ, RZ, UR6 ;  /* 0x00000006ff007e24 */ /* 0x004fe2000f8e00ff */
[----:B------:R-:W2:Y:S03]  /*5cd0*/  LDC R9, c[0x0][0x3c0] ;  /* 0x0000f000ff097b82 */ /* 0x000ea60000000800 */
[----:B------:R-:W-:Y:S01]  /*5ce0*/  VIADD R0, R0, 0x1c80 ;  /* 0x00001c8000007836 */ /* 0x000fe20000000000 */
[----:B-1----:R-:W-:-:S04]  /*5cf0*/  ISETP.EQ.U32.AND P1, PT, R6, RZ, PT ;  /* 0x000000ff0600720c */ /* 0x002fc80003f22070 */
[CC--:B--2---:R-:W-:Y:S02]  /*5d00*/  ISETP.GE.AND P0, PT, R0.reuse, R9.reuse, PT ;  /* 0x000000090000720c */ /* 0x0c4fe40003f06270 */
[----:B------:R-:W-:Y:S02]  /*5d10*/  ISETP.GT.AND P3, PT, R0, R9, PT ;  /* 0x000000090000720c */ /* 0x000fe40003f64270 */
[----:B------:R-:W-:Y:S02]  /*5d20*/  ISETP.EQ.OR.EX P0, PT, R7, RZ, !P0, P1 ;  /* 0x000000ff0700720c */ /* 0x000fe40004702710 */
[C---:B------:R-:W-:Y:S02]  /*5d30*/  LEA R0, R3.reuse, UR4, 0x2 ;  /* 0x0000000403007c11 */ /* 0x040fe4000f8e10ff */
[----:B------:R-:W-:-:S13]  /*5d40*/  ISETP.GT.U32.OR P0, PT, R3, 0xff, P0 ;  /* 0x000000ff0300780c */ /* 0x000fda0000704470 */
[----:B------:R-:W-:Y:S05]  /*5d50*/  @P0 BRA `(.L_x_75) ;  /* 0x0000000000200947 */ /* 0x000fea0003800000 */
[----:B------:R-:W1:Y:S01]  /*5d60*/  LDS.64 R4, [R13+0x7200] ;  /* 0x007200000d047984 */ /* 0x000e620000000a00 */
[C---:B------:R-:W-:Y:S02]  /*5d70*/  LEA R6, P2, R3.reuse, R6, 0x3 ;  /* 0x0000000603067211 */ /* 0x040fe400078418ff */
[--C-:B------:R-:W-:Y:S02]  /*5d80*/  SHF.R.S32.HI R11, RZ, 0x1f, R27.reuse ;  /* 0x0000001fff0b7819 */ /* 0x100fe4000001141b */
[----:B------:R-:W-:Y:S02]  /*5d90*/  LEA.HI.X R7, R3, R7, RZ, 0x3, P2 ;  /* 0x0000000703077211 */ /* 0x000fe400010f1cff */
[----:B-1----:R-:W-:Y:S02]  /*5da0*/  IADD3 R4, P0, P1, R4, R24, R27 ;  /* 0x0000001804047210 */ /* 0x002fe4000791e01b */
[----:B------:R-:W-:-:S04]  /*5db0*/  SHF.R.S32.HI R24, RZ, 0x1f, R24 ;  /* 0x0000001fff187819 */ /* 0x000fc80000011418 */
[----:B------:R-:W-:-:S05]  /*5dc0*/  IADD3.X R5, PT, PT, R5, R24, R11, P0, P1 ;  /* 0x0000001805057210 */ /* 0x000fca00007e240b */
[----:B------:R1:W-:Y:S02]  /*5dd0*/  STG.E.64 desc[UR8][R6.64], R4 ;  /* 0x0000000406007986 */ /* 0x0003e4000c101b08 */
.L_x_75:
[----:B------:R-:W-:Y:S05]  /*5de0*/  WARPSYNC.ALL ;  /* 0x0000000000007948 */ /* 0x000fea0003800000 */
[----:B------:R-:W-:Y:S06]  /*5df0*/  BAR.SYNC.DEFER_BLOCKING 0x0 ;  /* 0x0000000000007b1d */ /* 0x000fec0000010000 */
[----:B------:R-:W-:Y:S05]  /*5e00*/  @P3 BRA `(.L_x_76) ;  /* 0x0000000c009c3947 */ /* 0x000fea0003800000 */
[----:B------:R-:W1:Y:S01]  /*5e10*/  LDS R2, [R0] ;  /* 0x0000000000027984 */ /* 0x000e620000000800 */
[----:B------:R-:W1:Y:S01]  /*5e20*/  LDCU UR6, c[0x0][0x3c4] ;  /* 0x00007880ff0677ac */ /* 0x000e620008000800 */
[----:B------:R-:W2:Y:S01]  /*5e30*/  LDCU.64 UR10, c[0x0][0x3a0] ;  /* 0x00007400ff0a77ac */ /* 0x000ea20008000a00 */
[----:B-1----:R-:W-:Y:S02]  /*5e40*/  SHF.R.U32.HI R4, RZ, UR6, R2 ;  /* 0x00000006ff047c19 */ /* 0x002fe40008011602 */
[----:B------:R-:W-:Y:S02]  /*5e50*/  LOP3.LUT R11, R2, 0x80000000, RZ, 0x3c, !PT ;  /* 0x80000000020b7812 */ /* 0x000fe400078e3cff */
[----:B------:R-:W-:-:S04]  /*5e60*/  LOP3.LUT R4, R4, UR5, RZ, 0x30, !PT ;  /* 0x0000000504047c12 */ /* 0x000fc8000f8e30ff */
[----:B------:R-:W-:-:S06]  /*5e70*/  LEA R5, R4, UR4, 0x3 ;  /* 0x0000000404057c11 */ /* 0x000fcc000f8e18ff */
[----:B------:R-:W1:Y:S02]  /*5e80*/  LDS.64 R4, [R5+0x7200] ;  /* 0x0072000005047984 */ /* 0x000e640000000a00 */
[----:B-1----:R-:W-:-:S05]  /*5e90*/  IADD3 R4, P0, PT, R4, R3, RZ ;  /* 0x0000000304047210 */ /* 0x002fca0007f1e0ff */
[----:B------:R-:W-:Y:S01]  /*5ea0*/  IMAD.X R7, RZ, RZ, R5, P0 ;  /* 0x000000ffff077224 */ /* 0x000fe200000e0605 */
[----:B--2---:R-:W-:-:S04]  /*5eb0*/  LEA R6, P0, R4, UR10, 0x2 ;  /* 0x0000000a04067c11 */ /* 0x004fc8000f8010ff */
[----:B------:R-:W-:-:S05]  /*5ec0*/  LEA.HI.X R7, R4, UR11, R7, 0x2, P0 ;  /* 0x0000000b04077c11 */ /* 0x000fca00080f1407 */
[----:B------:R-:W-:Y:S01]  /*5ed0*/  STG.E desc[UR8][R6.64], R11 ;  /* 0x0000000b06007986 */ /* 0x000fe2000c101908 */
[----:B------:R-:W-:-:S03]  /*5ee0*/  NOP ;  /* 0x0000000000007918 */ /* 0x000fc60000000000 */
[----:B------:R-:W1:Y:S02]  /*5ef0*/  LDS R2, [R0+0x600] ;  /* 0x0006000000027984 */ /* 0x000e640000000800 */
[----:B-1----:R-:W-:Y:S02]  /*5f00*/  SHF.R.U32.HI R4, RZ, UR6, R2 ;  /* 0x00000006ff047c19 */ /* 0x002fe40008011602 */
[----:B------:R-:W-:Y:S02]  /*5f10*/  LOP3.LUT R11, R2, 0x80000000, RZ, 0x3c, !PT ;  /* 0x80000000020b7812 */ /* 0x000fe400078e3cff */
[----:B------:R-:W-:-:S04]  /*5f20*/  LOP3.LUT R4, R4, UR5, RZ, 0x30, !PT ;  /* 0x0000000504047c12 */ /* 0x000fc8000f8e30ff */
[----:B------:R-:W-:-:S06]  /*5f30*/  LEA R5, R4, UR4, 0x3 ;  /* 0x0000000404057c11 */ /* 0x000fcc000f8e18ff */
[----:B------:R-:W1:Y:S02]  /*5f40*/  LDS.64 R4, [R5+0x7200] ;  /* 0x0072000005047984 */ /* 0x000e640000000a00 */
[----:B-1----:R-:W-:-:S05]  /*5f50*/  IADD3 R4, P0, PT, R4, R3, RZ ;  /* 0x0000000304047210 */ /* 0x002fca0007f1e0ff */
[----:B------:R-:W-:Y:S01]  /*5f60*/  IMAD.X R9, RZ, RZ, R5, P0 ;  /* 0x000000ffff097224 */ /* 0x000fe200000e0605 */
[----:B------:R-:W-:-:S04]  /*5f70*/  LEA R8, P0, R4, UR10, 0x2 ;  /* 0x0000000a04087c11 */ /* 0x000fc8000f8010ff */
        /* <DEDUP_REMOVED lines=196> */
[----:B-1----:R-:W-:-:S04]  /*6bc0*/  SHF.R.U32.HI R2, RZ, UR6, R0 ;  /* 0x00000006ff027c19 */ /* 0x002fc80008011600 */
[----:B------:R-:W-:-:S04]  /*6bd0*/  LOP3.LUT R2, R2, UR5, RZ, 0x30, !PT ;  /* 0x0000000502027c12 */ /* 0x000fc8000f8e30ff */
[----:B------:R-:W-:-:S06]  /*6be0*/  LEA R4, R2, UR4, 0x3 ;  /* 0x0000000402047c11 */ /* 0x000fcc000f8e18ff */
[----:B------:R-:W1:Y:S02]  /*6bf0*/  LDS.64 R4, [R4+0x7200] ;  /* 0x0072000004047984 */ /* 0x000e640000000a00 */
[----:B-1----:R-:W-:-:S05]  /*6c00*/  IADD3 R3, P0, PT, R4, R3, RZ ;  /* 0x0000000304037210 */ /* 0x002fca0007f1e0ff */
[----:B------:R-:W-:Y:S01]  /*6c10*/  IMAD.X R6, RZ, RZ, R5, P0 ;  /* 0x000000ffff067224 */ /* 0x000fe200000e0605 */
[C---:B------:R-:W-:Y:S02]  /*6c20*/  LEA R2, P0, R3.reuse, UR10, 0x2 ;  /* 0x0000000a03027c11 */ /* 0x040fe4000f8010ff */
[----:B------:R-:W-:Y:S02]  /*6c30*/  LOP3.LUT R5, R0, 0x80000000, RZ, 0x3c, !PT ;  /* 0x8000000000057812 */ /* 0x000fe400078e3cff */
[----:B------:R-:W-:-:S05]  /*6c40*/  LEA.HI.X R3, R3, UR11, R6, 0x2, P0 ;  /* 0x0000000b03037c11 */ /* 0x000fca00080f1406 */
[----:B------:R-:W-:Y:S01]  /*6c50*/  STG.E desc[UR8][R2.64+0x6c00], R5 ;  /* 0x006c000502007986 */ /* 0x000fe2000c101908 */
[----:B------:R-:W-:Y:S01]  /*6c60*/  NOP ;  /* 0x0000000000007918 */ /* 0x000fe20000000000 */
[----:B------:R-:W-:Y:S05]  /*6c70*/  EXIT ;  /* 0x000000000000794d */ /* 0x000fea0003800000 */
.L_x_76:
[----:B-1----:R-:W-:Y:S01]  /*6c80*/  IMAD.U32 R4, RZ, RZ, UR7 ;  /* 0x00000007ff047e24 */ /* 0x002fe2000f8e00ff */
[----:B------:R-:W-:Y:S01]  /*6c90*/  BSSY.RECONVERGENT B0, `(.L_x_77) ;  /* 0x000001e000007945 */ /* 0x000fe20003800200 */
[C---:B------:R-:W-:Y:S02]  /*6ca0*/  VIADD R6, R3.reuse, 0x300 ;  /* 0x0000030003067836 */ /* 0x040fe40000000000 */
[----:B------:R-:W-:Y:S02]  /*6cb0*/  IMAD R5, R4, -0x1c80, R9 ;  /* 0xffffe38004057824 */ /* 0x000fe400078e0209 */
[C---:B------:R-:W-:Y:S02]  /*6cc0*/  VIADD R4, R3.reuse, 0x180 ;  /* 0x0000018003047836 */ /* 0x040fe40000000000 */
[C---:B------:R-:W-:Y:S01]  /*6cd0*/  VIADD R8, R3.reuse, 0x480 ;  /* 0x0000048003087836 */ /* 0x040fe20000000000 */
[CC--:B------:R-:W-:Y:S01]  /*6ce0*/  ISETP.GE.AND P1, PT, R3.reuse, R5.reuse, PT ;  /* 0x000000050300720c */ /* 0x0c0fe20003f26270 */
[C---:B------:R-:W-:Y:S01]  /*6cf0*/  VIADD R10, R3.reuse, 0xa80 ;  /* 0x00000a80030a7836 */ /* 0x040fe20000000000 */
[-C--:B------:R-:W-:Y:S01]  /*6d00*/  ISETP.GE.AND P2, PT, R4, R5.reuse, PT ;  /* 0x000000050400720c */ /* 0x080fe20003f46270 */
[C---:B------:R-:W-:Y:S01]  /*6d10*/  VIADD R4, R3.reuse, 0x600 ;  /* 0x0000060003047836 */ /* 0x040fe20000000000 */
[-C--:B------:R-:W-:Y:S01]  /*6d20*/  ISETP.GE.AND P3, PT, R6, R5.reuse, PT ;  /* 0x000000050600720c */ /* 0x080fe20003f66270 */
[C---:B------:R-:W-:Y:S01]  /*6d30*/  VIADD R6, R3.reuse, 0x780 ;  /* 0x0000078003067836 */ /* 0x040fe20000000000 */
[-C--:B------:R-:W-:Y:S01]  /*6d40*/  ISETP.GE.AND P4, PT, R8, R5.reuse, PT ;  /* 0x000000050800720c */ /* 0x080fe20003f86270 */
[----:B------:R-:W-:Y:S01]  /*6d50*/  VIADD R8, R3, 0x900 ;  /* 0x0000090003087836 */ /* 0x000fe20000000000 */
[----:B------:R-:W-:-:S02]  /*6d60*/  ISETP.GE.AND P5, PT, R4, R5, PT ;  /* 0x000000050400720c */ /* 0x000fc40003fa6270 */
[-C--:B------:R-:W-:Y:S02]  /*6d70*/  ISETP.GE.AND P6, PT, R6, R5.reuse, PT ;  /* 0x000000050600720c */ /* 0x080fe40003fc6270 */
[----:B------:R-:W-:Y:S01]  /*6d80*/  ISETP.GE.AND P0, PT, R8, R5, PT ;  /* 0x000000050800720c */ /* 0x000fe20003f06270 */
[----:B------:R-:W-:-:S12]  /*6d90*/  @P1 BRA `(.L_x_78) ;  /* 0x0000000000341947 */ /* 0x000fd80003800000 */
[----:B------:R-:W1:Y:S01]  /*6da0*/  LDS R4, [R0] ;  /* 0x0000000000047984 */ /* 0x000e620000000800 */
[----:B------:R-:W1:Y:S01]  /*6db0*/  LDCU UR6, c[0x0][0x3c4] ;  /* 0x00007880ff0677ac */ /* 0x000e620008000800 */
[----:B------:R-:W2:Y:S01]  /*6dc0*/  LDCU.64 UR10, c[0x0][0x3a0] ;  /* 0x00007400ff0a77ac */ /* 0x000ea20008000a00 */
[----:B-1----:R-:W-:-:S04]  /*6dd0*/  SHF.R.U32.HI R6, RZ, UR6, R4 ;  /* 0x00000006ff067c19 */ /* 0x002fc80008011604 */
[----:B------:R-:W-:-:S04]  /*6de0*/  LOP3.LUT R6, R6, UR5, RZ, 0x30, !PT ;  /* 0x0000000506067c12 */ /* 0x000fc8000f8e30ff */
[----:B------:R-:W-:-:S05]  /*6df0*/  LEA R8, R6, UR4, 0x3 ;  /* 0x0000000406087c11 */ /* 0x000fca000f8e18ff */
[----:B------:R-:W1:Y:S02]  /*6e00*/  LDS.64 R6, [R8+0x7200] ;  /* 0x0072000008067984 */ /* 0x000e640000000a00 */
[----:B-1----:R-:W-:-:S05]  /*6e10*/  IADD3 R9, P1, PT, R6, R3, RZ ;  /* 0x0000000306097210 */ /* 0x002fca0007f3e0ff */
[----:B------:R-:W-:Y:S01]  /*6e20*/  IMAD.X R12, RZ, RZ, R7, P1 ;  /* 0x000000ffff0c7224 */ /* 0x000fe200008e0607 */
[----:B--2---:R-:W-:-:S04]  /*6e30*/  LEA R6, P1, R9, UR10, 0x2 ;  /* 0x0000000a09067c11 */ /* 0x004fc8000f8210ff */
[----:B------:R-:W-:Y:S02]  /*6e40*/  LEA.HI.X R7, R9, UR11, R12, 0x2, P1 ;  /* 0x0000000b09077c11 */ /* 0x000fe400088f140c */
[----:B------:R-:W-:-:S05]  /*6e50*/  LOP3.LUT R9, R4, 0x80000000, RZ, 0x3c, !PT ;  /* 0x8000000004097812 */ /* 0x000fca00078e3cff */
[----:B------:R1:W-:Y:S02]  /*6e60*/  STG.E desc[UR8][R6.64], R9 ;  /* 0x0000000906007986 */ /* 0x0003e4000c101908 */
.L_x_78:
[----:B------:R-:W-:Y:S05]  /*6e70*/  BSYNC.RECONVERGENT B0 ;  /* 0x0000000000007941 */ /* 0x000fea0003800200 */
.L_x_77:
[----:B------:R-:W-:Y:S01]  /*6e80*/  NOP ;  /* 0x0000000000007918 */ /* 0x000fe20000000000 */
[----:B------:R-:W-:Y:S01]  /*6e90*/  BSSY.RECONVERGENT B0, `(.L_x_79) ;  /* 0x0000011000007945 */ /* 0x000fe20003800200 */
[----:B------:R-:W-:Y:S02]  /*6ea0*/  ISETP.GE.AND P1, PT, R10, R5, PT ;  /* 0x000000050a00720c */ /* 0x000fe40003f26270 */
[----:B------:R-:W-:Y:S01]  /*6eb0*/  LOP3.LUT R10, R3, 0xc00, RZ, 0xfc, !PT ;  /* 0x00000c00030a7812 */ /* 0x000fe200078efcff */
[----:B------:R-:W-:Y:S10]  /*6ec0*/  @P2 BRA `(.L_x_80) ;  /* 0x0000000000342947 */ /* 0x000ff40003800000 */
[----:B------:R-:W1:Y:S01]  /*6ed0*/  LDS R4, [R0+0x600] ;  /* 0x0006000000047984 */ /* 0x000e620000000800 */
        /* <DEDUP_REMOVED lines=12> */
.L_x_80:
[----:B------:R-:W-:Y:S05]  /*6fa0*/  BSYNC.RECONVERGENT B0 ;  /* 0x0000000000007941 */ /* 0x000fea0003800200 */
.L_x_79:
[----:B------:R-:W-:Y:S01]  /*6fb0*/  NOP ;  /* 0x0000000000007918 */ /* 0x000fe20000000000 */
[----:B------:R-:W-:Y:S01]  /*6fc0*/  BSSY.RECONVERGENT B0, `(.L_x_81) ;  /* 0x0000011000007945 */ /* 0x000fe20003800200 */
[----:B------:R-:W-:Y:S01]  /*6fd0*/  ISETP.GE.AND P2, PT, R10, R5, PT ;  /* 0x000000050a00720c */ /* 0x000fe20003f46270 */
[----:B------:R-:W-:Y:S02]  /*6fe0*/  VIADD R10, R3, 0xd80 ;  /* 0x00000d80030a7836 */ /* 0x000fe40000000000 */
[----:B------:R-:W-:Y:S10]  /*6ff0*/  @P3 BRA `(.L_x_82) ;  /* 0x0000000000343947 */ /* 0x000ff40003800000 */
[----:B------:R-:W1:Y:S01]  /*7000*/  LDS R4, [R0+0xc00] ;  /* 0x000c000000047984 */ /* 0x000e620000000800 */
[----:B------:R-:W1:Y:S01]  /*7010*/  LDCU UR6, c[0x0][0x3c4] ;  /* 0x00007880ff0677ac */ /* 0x000e620008000800 */
[----:B------:R-:W3:Y:S01]  /*7020*/  LDCU.64 UR10, c[0x0][0x3a0] ;  /* 0x00007400ff0a77ac */ /* 0x000ee20008000a00 */
[----:B-12---:R-:W-:-:S04]  /*7030*/  SHF.R.U32.HI R6, RZ, UR6, R4 ;  /* 0x00000006ff067c19 */ /* 0x006fc80008011604 */
[----:B------:R-:W-:-:S04]  /*7040*/  LOP3.LUT R6, R6, UR5, RZ, 0x30, !PT ;  /* 0x0000000506067c12 */ /* 0x000fc8000f8e30ff */
[----:B------:R-:W-:-:S05]  /*7050*/  LEA R8, R6, UR4, 0x3 ;  /* 0x0000000406087c11 */ /* 0x000fca000f8e18ff */
[----:B------:R-:W1:Y:S02]  /*7060*/  LDS.64 R6, [R8+0x7200] ;  /* 0x0072000008067984 */ /* 0x000e640000000a00 */
[----:B-1----:R-:W-:-:S05]  /*7070*/  IADD3 R9, P3, PT, R6, R3, RZ ;  /* 0x0000000306097210 */ /* 0x002fca0007f7e0ff */
[----:B------:R-:W-:Y:S01]  /*7080*/  IMAD.X R12, RZ, RZ, R7, P3 ;  /* 0x000000ffff0c7224 */ /* 0x000fe200018e0607 */
[----:B---3--:R-:W-:-:S04]  /*7090*/  LEA R6, P3, R9, UR10, 0x2 ;  /* 0x0000000a09067c11 */ /* 0x008fc8000f8610ff */
[----:B------:R-:W-:Y:S02]  /*70a0*/  LEA.HI.X R7, R9, UR11, R12, 0x2, P3 ;  /* 0x0000000b09077c11 */ /* 0x000fe400098f140c */
[----:B------:R-:W-:-:S05]  /*70b0*/  LOP3.LUT R9, R4, 0x80000000, RZ, 0x3c, !PT ;  /* 0x8000000004097812 */ /* 0x000fca00078e3cff */
[----:B------:R3:W-:Y:S02]  /*70c0*/  STG.E desc[UR8][R6.64+0xc00], R9 ;  /* 0x000c000906007986 */ /* 0x0007e4000c101908 */
.L_x_82:
[----:B------:R-:W-:Y:S05]  /*70d0*/  BSYNC.RECONVERGENT B0 ;  /* 0x0000000000007941 */ /* 0x000fea0003800200 */
.L_x_81:
[----:B------:R-:W-:Y:S01]  /*70e0*/  NOP ;  /* 0x0000000000007918 */ /* 0x000fe20000000000 */
[----:B------:R-:W-:Y:S01]  /*70f0*/  BSSY.RECONVERGENT B0, `(.L_x_83) ;  /* 0x0000011000007945 */ /* 0x000fe20003800200 */
[----:B------:R-:W-:Y:S01]  /*7100*/  ISETP.GE.AND P3, PT, R10, R5, PT ;  /* 0x000000050a00720c */ /* 0x000fe20003f66270 */
[----:B------:R-:W-:Y:S02]  /*7110*/  VIADD R10, R3, 0xf00 ;  /* 0x00000f00030a7836 */ /* 0x000fe40000000000 */
[----:B------:R-:W-:Y:S10]  /*7120*/  @P4 BRA `(.L_x_84) ;  /* 0x0000000000344947 */ /* 0x000ff40003800000 */
[----:B------:R-:W1:Y:S01]  /*7130*/  LDS R4, [R0+0x1200] ;  /* 0x0012000000047984 */ /* 0x000e620000000800 */
[----:B------:R-:W1:Y:S01]  /*7140*/  LDCU UR6, c[0x0][0x3c4] ;  /* 0x00007880ff0677ac */ /* 0x000e620008000800 */
[----:B------:R-:W4:Y:S01]  /*7150*/  LDCU.64 UR10, c[0x0][0x3a0] ;  /* 0x00007400ff0a77ac */ /* 0x000f220008000a00 */
[----:B-123--:R-:W-:-:S04]  /*7160*/  SHF.R.U32.HI R6, RZ, UR6, R4 ;  /* 0x00000006ff067c19 */ /* 0x00efc80008011604 */
[----:B------:R-:W-:-:S04]  /*7170*/  LOP3.LUT R6, R6, UR5, RZ, 0x30, !PT ;  /* 0x0000000506067c12 */ /* 0x000fc8000f8e30ff */
[----:B------:R-:W-:-:S05]  /*7180*/  LEA R8, R6, UR4, 0x3 ;  /* 0x0000000406087c11 */ /* 0x000fca000f8e18ff */
[----:B------:R-:W1:Y:S02]  /*7190*/  LDS.64 R6, [R8+0x7200] ;  /* 0x0072000008067984 */ /* 0x000e640000000a00 */
[----:B-1----:R-:W-:-:S05]  /*71a0*/  IADD3 R9, P4, PT, R6, R3, RZ ;  /* 0x0000000306097210 */ /* 0x002fca0007f9e0ff */
[----:B------:R-:W-:Y:S01]  /*71b0*/  IMAD.X R12, RZ, RZ, R7, P4 ;  /* 0x000000ffff0c7224 */ /* 0x000fe200020e0607 */
[----:B----4-:R-:W-:-:S04]  /*71c0*/  LEA R6, P4, R9, UR10, 0x2 ;  /* 0x0000000a09067c11 */ /* 0x010fc8000f8810ff */
[----:B------:R-:W-:Y:S02]  /*71d0*/  LEA.HI.X R7, R9, UR11, R12, 0x2, P4 ;  /* 0x0000000b09077c11 */ /* 0x000fe4000a0f140c */
[----:B------:R-:W-:-:S05]  /*71e0*/  LOP3.LUT R9, R4, 0x80000000, RZ, 0x3c, !PT ;  /* 0x8000000004097812 */ /* 0x000fca00078e3cff */
[----:B------:R4:W-:Y:S02]  /*71f0*/  STG.E desc[UR8][R6.64+0x1200], R9 ;  /* 0x0012000906007986 */ /* 0x0009e4000c101908 */
.L_x_84:
[----:B------:R-:W-:Y:S05]  /*7200*/  BSYNC.RECONVERGENT B0 ;  /* 0x0000000000007941 */ /* 0x000fea0003800200 */
.L_x_83:
[----:B------:R-:W-:Y:S01]  /*7210*/  NOP ;  /* 0x0000000000007918 */ /* 0x000fe20000000000 */
[----:B------:R-:W-:Y:S01]  /*7220*/  BSSY.RECONVERGENT B0, `(.L_x_85) ;  /* 0x0000011000007945 */ /* 0x000fe20003800200 */
[----:B------:R-:W-:Y:S01]  /*7230*/  ISETP.GE.AND P4, PT, R10, R5, PT ;  /* 0x000000050a00720c */ /* 0x000fe20003f86270 */
[----:B------:R-:W-:Y:S02]  /*7240*/  VIADD R10, R3, 0x1080 ;  /* 0x00001080030a7836 */ /* 0x000fe40000000000 */
[----:B------:R-:W-:Y:S10]  /*7250*/  @P5 BRA `(.L_x_86) ;  /* 0x0000000000345947 */ /* 0x000ff40003800000 */
[----:B------:R-:W1:Y:S01]  /*7260*/  LDS R4, [R0+0x1800] ;  /* 0x0018000000047984 */ /* 0x000e620000000800 */
[----:B------:R-:W1:Y:S01]  /*7270*/  LDCU UR6, c[0x0][0x3c4] ;  /* 0x00007880ff0677ac */ /* 0x000e620008000800 */
[----:B------:R-:W5:Y:S01]  /*7280*/  LDCU.64 UR10, c[0x0][0x3a0] ;  /* 0x00007400ff0a77ac */ /* 0x000f620008000a00 */
[----:B-1234-:R-:W-:-:S04]  /*7290*/  SHF.R.U32.HI R6, RZ, UR6, R4 ;  /* 0x00000006ff067c19 */ /* 0x01efc80008011604 */
[----:B------:R-:W-:-:S04]  /*72a0*/  LOP3.LUT R6, R6, UR5, RZ, 0x30, !PT ;  /* 0x0000000506067c12 */ /* 0x000fc8000f8e30ff */
[----:B------:R-:W-:-:S05]  /*72b0*/  LEA R8, R6, UR4, 0x3 ;  /* 0x0000000406087c11 */ /* 0x000fca000f8e18ff */
[----:B------:R-:W1:Y:S02]  /*72c0*/  LDS.64 R6, [R8+0x7200] ;  /* 0x0072000008067984 */ /* 0x000e640000000a00 */
[----:B-1----:R-:W-:-:S05]  /*72d0*/  IADD3 R9, P5, PT, R6, R3, RZ ;  /* 0x0000000306097210 */ /* 0x002fca0007fbe0ff */
[----:B------:R-:W-:Y:S01]  /*72e0*/  IMAD.X R12, RZ, RZ, R7, P5 ;  /* 0x000000ffff0c7224 */ /* 0x000fe200028e0607 */
[----:B-----5:R-:W-:-:S04]  /*72f0*/  LEA R6, P5, R9, UR10, 0x2 ;  /* 0x0000000a09067c11 */ /* 0x020fc8000f8a10ff */
[----:B------:R-:W-:Y:S02]  /*7300*/  LEA.HI.X R7, R9, UR11, R12, 0x2, P5 ;  /* 0x0000000b09077c11 */ /* 0x000fe4000a8f140c */
[----:B------:R-:W-:-:S05]  /*7310*/  LOP3.LUT R9, R4, 0x80000000, RZ, 0x3c, !PT ;  /* 0x8000000004097812 */ /* 0x000fca00078e3cff */
[----:B------:R1:W-:Y:S02]  /*7320*/  STG.E desc[UR8][R6.64+0x1800], R9 ;  /* 0x0018000906007986 */ /* 0x0003e4000c101908 */
.L_x_86:
[----:B------:R-:W-:Y:S05]  /*7330*/  BSYNC.RECONVERGENT B0 ;  /* 0x0000000000007941 */ /* 0x000fea0003800200 */
.L_x_85:
        /* <DEDUP_REMOVED lines=18> */
.L_x_88:
[----:B------:R-:W-:Y:S05]  /*7460*/  BSYNC.RECONVERGENT B0 ;  /* 0x0000000000007941 */ /* 0x000fea0003800200 */
.L_x_87:
        /* <DEDUP_REMOVED lines=18> */
.L_x_90:
[----:B------:R-:W-:Y:S05]  /*7590*/  BSYNC.RECONVERGENT B0 ;  /* 0x0000000000007941 */ /* 0x000fea0003800200 */
.L_x_89:
        /* <DEDUP_REMOVED lines=18> */
.L_x_92:
[----:B------:R-:W-:Y:S05]  /*76c0*/  BSYNC.RECONVERGENT B0 ;  /* 0x0000000000007941 */ /* 0x000fea0003800200 */
.L_x_91:
        /* <DEDUP_REMOVED lines=18> */
.L_x_94:
[----:B------:R-:W-:Y:S05]  /*77f0*/  BSYNC.RECONVERGENT B0 ;  /* 0x0000000000007941 */ /* 0x000fea0003800200 */
.L_x_93:
[----:B------:R-:W-:Y:S01]  /*7800*/  NOP ;  /* 0x0000000000007918 */ /* 0x000fe20000000000 */
[----:B------:R-:W-:Y:S01]  /*7810*/  BSSY.RECONVERGENT B0, `(.L_x_95) ;  /* 0x0000011000007945 */ /* 0x000fe20003800200 */
[----:B------:R-:W-:Y:S02]  /*7820*/  ISETP.GE.AND P2, PT, R10, R5, PT ;  /* 0x000000050a00720c */ /* 0x000fe40003f46270 */
[----:B------:R-:W-:Y:S01]  /*7830*/  LOP3.LUT R10, R3, 0x1800, RZ, 0xfc, !PT ;  /* 0x00001800030a7812 */ /* 0x000fe200078efcff */
        /* <DEDUP_REMOVED lines=14> */
.L_x_96:
[----:B------:R-:W-:Y:S05]  /*7920*/  BSYNC.RECONVERGENT B0 ;  /* 0x0000000000007941 */ /* 0x000fea0003800200 */
.L_x_95:
        /* <DEDUP_REMOVED lines=18> */
.L_x_98:
[----:B------:R-:W-:Y:S05]  /*7a50*/  BSYNC.RECONVERGENT B0 ;  /* 0x0000000000007941 */ /* 0x000fea0003800200 */
.L_x_97:
[----:B------:R-:W-:Y:S01]  /*7a60*/  NOP ;  /* 0x0000000000007918 */ /* 0x000fe20000000000 */
[----:B------:R-:W-:Y:S01]  /*7a70*/  BSSY.RECONVERGENT B0, `(.L_x_99) ;  /* 0x0000010000007945 */ /* 0x000fe20003800200 */
[----:B------:R-:W-:-:S03]  /*7a80*/  ISETP.GE.AND P4, PT, R10, R5, PT ;  /* 0x000000050a00720c */ /* 0x000fc60003f86270 */
        /* <DEDUP_REMOVED lines=14> */
.L_x_100:
[----:B------:R-:W-:Y:S05]  /*7b70*/  BSYNC.RECONVERGENT B0 ;  /* 0x0000000000007941 */ /* 0x000fea0003800200 */
.L_x_99:
[----:B------:R-:W-:Y:S01]  /*7b80*/  NOP ;  /* 0x0000000000007918 */ /* 0x000fe20000000000 */
[----:B------:R-:W-:Y:S04]  /*7b90*/  BSSY.RECONVERGENT B0, `(.L_x_101) ;  /* 0x000000f000007945 */ /* 0x000fe80003800200 */
[----:B------:R-:W-:Y:S05]  /*7ba0*/  @P6 BRA `(.L_x_102) ;  /* 0x0000000000346947 */ /* 0x000fea0003800000 */
        /* <DEDUP_REMOVED lines=13> */
.L_x_102:
[----:B------:R-:W-:Y:S05]  /*7c80*/  BSYNC.RECONVERGENT B0 ;  /* 0x0000000000007941 */ /* 0x000fea0003800200 */
.L_x_101:
        /* <DEDUP_REMOVED lines=16> */
.L_x_104:
[----:B------:R-:W-:Y:S05]  /*7d90*/  BSYNC.RECONVERGENT B0 ;  /* 0x0000000000007941 */ /* 0x000fea0003800200 */
.L_x_103:
        /* <DEDUP_REMOVED lines=16> */
.L_x_106:
[----:B------:R-:W-:Y:S05]  /*7ea0*/  BSYNC.RECONVERGENT B0 ;  /* 0x0000000000007941 */ /* 0x000fea0003800200 */
.L_x_105:
        /* <DEDUP_REMOVED lines=16> */
.L_x_108:
[----:B------:R-:W-:Y:S05]  /*7fb0*/  BSYNC.RECONVERGENT B0 ;  /* 0x0000000000007941 */ /* 0x000fea0003800200 */
.L_x_107:
        /* <DEDUP_REMOVED lines=16> */
.L_x_110:
[----:B------:R-:W-:Y:S05]  /*80c0*/  BSYNC.RECONVERGENT B0 ;  /* 0x0000000000007941 */ /* 0x000fea0003800200 */
.L_x_109:
        /* <DEDUP_REMOVED lines=16> */
.L_x_112:
[----:B------:R-:W-:Y:S05]  /*81d0*/  BSYNC.RECONVERGENT B0 ;  /* 0x0000000000007941 */ /* 0x000fea0003800200 */
.L_x_111:
[----:B------:R-:W-:Y:S01]  /*81e0*/  NOP ;  /* 0x0000000000007918 */ /* 0x000fe20000000000 */
[----:B------:R-:W5:Y:S01]  /*81f0*/  LDS R0, [R0+0x6c00] ;  /* 0x006c000000007984 */ /* 0x000f620000000800 */
[----:B------:R-:W5:Y:S02]  /*8200*/  LDCU UR6, c[0x0][0x3c4] ;  /* 0x00007880ff0677ac */ /* 0x000f640008000800 */
[----:B-----5:R-:W-:-:S04]  /*8210*/  SHF.R.U32.HI R2, RZ, UR6, R0 ;  /* 0x00000006ff027c19 */ /* 0x020fc80008011600 */
[----:B------:R-:W-:-:S04]  /*8220*/  LOP3.LUT R2, R2, UR5, RZ, 0x30, !PT ;  /* 0x0000000502027c12 */ /* 0x000fc8000f8e30ff */
[----:B-1234-:R-:W-:Y:S01]  /*8230*/  LEA R6, R2, UR4, 0x3 ;  /* 0x0000000402067c11 */ /* 0x01efe2000f8e18ff */
[----:B------:R-:W-:-:S05]  /*8240*/  VIADD R2, R3, 0x1b00 ;  /* 0x00001b0003027836 */ /* 0x000fca0000000000 */
[----:B------:R-:W1:Y:S01]  /*8250*/  LDS.64 R6, [R6+0x7200] ;  /* 0x0072000006067984 */ /* 0x000e620000000a00 */
[----:B------:R-:W-:-:S13]  /*8260*/  ISETP.GE.AND P0, PT, R2, R5, PT ;  /* 0x000000050200720c */ /* 0x000fda0003f06270 */
[----:B------:R-:W2:Y:S01]  /*8270*/  @!P0 LDC.64 R8, c[0x0][0x3a0] ;  /* 0x0000e800ff088b82 */ /* 0x000ea20000000a00 */
[----:B------:R-:W-:Y:S02]  /*8280*/  @!P0 LOP3.LUT R5, R0, 0x80000000, RZ, 0x3c, !PT ;  /* 0x8000000000058812 */ /* 0x000fe400078e3cff */
[----:B-1----:R-:W-:-:S05]  /*8290*/  IADD3 R3, P1, PT, R6, R3, RZ ;  /* 0x0000000306037210 */ /* 0x002fca0007f3e0ff */
[----:B------:R-:W-:Y:S01]  /*82a0*/  IMAD.X R4, RZ, RZ, R7, P1 ;  /* 0x000000ffff047224 */ /* 0x000fe200008e0607 */
[----:B--2---:R-:W-:-:S04]  /*82b0*/  @!P0 LEA R2, P1, R3, R8, 0x2 ;  /* 0x0000000803028211 */ /* 0x004fc800078210ff */
[----:B------:R-:W-:-:S05]  /*82c0*/  @!P0 LEA.HI.X R3, R3, R9, R4, 0x2, P1 ;  /* 0x0000000903038211 */ /* 0x000fca00008f1404 */
[----:B------:R-:W-:Y:S01]  /*82d0*/  @!P0 STG.E desc[UR8][R2.64+0x6c00], R5 ;  /* 0x006c000502008986 */ /* 0x000fe2000c101908 */
[----:B------:R-:W-:Y:S01]  /*82e0*/  NOP ;  /* 0x0000000000007918 */ /* 0x000fe20000000000 */
[----:B------:R-:W-:Y:S05]  /*82f0*/  EXIT ;  /* 0x000000000000794d */ /* 0x000fea0003800000 */
.L_x_26:
[----:B------:R-:W-:Y:S02]  /*8300*/  IMAD.MOV.U32 R50, RZ, RZ, R19 ;  /* 0x000000ffff327224 */ /* 0x000fe400078e0013 */
[----:B------:R-:W-:Y:S02]  /*8310*/  IMAD.MOV.U32 R49, RZ, RZ, 0x1 ;  /* 0x00000001ff317424 */ /* 0x000fe400078e00ff */
[----:B------:R-:W-:Y:S02]  /*8320*/  IMAD.MOV.U32 R52, RZ, RZ, RZ ;  /* 0x000000ffff347224 */ /* 0x000fe400078e00ff */
[----:B------:R-:W-:-:S07]  /*8330*/  IMAD.MOV.U32 R47, RZ, RZ, -0x1 ;  /* 0xffffffffff2f7424 */ /* 0x000fce00078e00ff */
[----:B------:R-:W-:Y:S05]  /*8340*/  WARPSYNC.COLLECTIVE R47, `(.L_x_113) ;  /* 0x000000002f087348 */ /* 0x000fea0003c00000 */
[----:B------:R0:W1:Y:S02]  /*8350*/  SHFL.UP P0, R48, R50, R49, R52 ;  /* 0x0400003132307389 */ /* 0x0000640000000034 */
[----:B01----:R-:W-:Y:S05]  /*8360*/  ENDCOLLECTIVE ;  /* 0x000000000000791b */ /* 0x003fea0003800000 */
.L_x_113:
[----:B------:R-:W-:Y:S02]  /*8370*/  IMAD.MOV.U32 R49, RZ, RZ, 0x2 ;  /* 0x00000002ff317424 */ /* 0x000fe400078e00ff */
[----:B------:R-:W-:-:S04]  /*8380*/  IMAD.MOV.U32 R20, RZ, RZ, R48 ;  /* 0x000000ffff147224 */ /* 0x000fc800078e0030 */
[----:B------:R-:W-:-:S04]  /*8390*/  @P0 IMAD.IADD R20, R19, 0x1, R20 ;  /* 0x0000000113140824 */ /* 0x000fc800078e0214 */
[----:B------:R-:W-:-:S07]  /*83a0*/  IMAD.MOV.U32 R50, RZ, RZ, R20 ;  /* 0x000000ffff327224 */ /* 0x000fce00078e0014 */
[----:B------:R-:W-:Y:S05]  /*83b0*/  WARPSYNC.COLLECTIVE R47, `(.L_x_114) ;  /* 0x000000002f087348 */ /* 0x000fea0003c00000 */
[----:B------:R0:W1:Y:S02]  /*83c0*/  SHFL.UP P0, R48, R50, R49, R52 ;  /* 0x0400003132307389 */ /* 0x0000640000000034 */
[----:B01----:R-:W-:Y:S05]  /*83d0*/  ENDCOLLECTIVE ;  /* 0x000000000000791b */ /* 0x003fea0003800000 */
.L_x_114:
[----:B------:R-:W-:Y:S02]  /*83e0*/  IMAD.MOV.U32 R49, RZ, RZ, 0x4 ;  /* 0x00000004ff317424 */ /* 0x000fe400078e00ff */
[----:B------:R-:W-:-:S04]  /*83f0*/  IMAD.MOV.U32 R21, RZ, RZ, R48 ;  /* 0x000000ffff157224 */ /* 0x000fc800078e0030 */
[----:B------:R-:W-:-:S04]  /*8400*/  @P0 IMAD.IADD R21, R20, 0x1, R21 ;  /* 0x0000000114150824 */ /* 0x000fc800078e0215 */
[----:B------:R-:W-:-:S07]  /*8410*/  IMAD.MOV.U32 R50, RZ, RZ, R21 ;  /* 0x000000ffff327224 */ /* 0x000fce00078e0015 */
[----:B------:R-:W-:Y:S05]  /*8420*/  WARPSYNC.COLLECTIVE R47, `(.L_x_115) ;  /* 0x000000002f087348 */ /* 0x000fea0003c00000 */
[----:B------:R0:W1:Y:S02]  /*8430*/  SHFL.UP P0, R48, R50, R49, R52 ;  /* 0x0400003132307389 */ /* 0x0000640000000034 */
[----:B01----:R-:W-:Y:S05]  /*8440*/  ENDCOLLECTIVE ;  /* 0x000000000000791b */ /* 0x003fea0003800000 */
.L_x_115:
[----:B------:R-:W-:Y:S02]  /*8450*/  IMAD.MOV.U32 R49, RZ, RZ, 0x8 ;  /* 0x00000008ff317424 */ /* 0x000fe400078e00ff */
[----:B------:R-:W-:-:S04]  /*8460*/  IMAD.MOV.U32 R22, RZ, RZ, R48 ;  /* 0x000000ffff167224 */ /* 0x000fc800078e0030 */
[----:B------:R-:W-:-:S04]  /*8470*/  @P0 IMAD.IADD R22, R21, 0x1, R22 ;  /* 0x0000000115160824 */ /* 0x000fc800078e0216 */
[----:B------:R-:W-:-:S07]  /*8480*/  IMAD.MOV.U32 R50, RZ, RZ, R22 ;  /* 0x000000ffff327224 */ /* 0x000fce00078e0016 */
[----:B------:R-:W-:Y:S05]  /*8490*/  WARPSYNC.COLLECTIVE R47, `(.L_x_116) ;  /* 0x000000002f087348 */ /* 0x000fea0003c00000 */
[----:B------:R0:W1:Y:S02]  /*84a0*/  SHFL.UP P0, R48, R50, R49, R52 ;  /* 0x0400003132307389 */ /* 0x0000640000000034 */
[----:B01----:R-:W-:Y:S05]  /*84b0*/  ENDCOLLECTIVE ;  /* 0x000000000000791b */ /* 0x003fea0003800000 */
.L_x_116:
[----:B------:R-:W-:Y:S02]  /*84c0*/  IMAD.MOV.U32 R49, RZ, RZ, 0x10 ;  /* 0x00000010ff317424 */ /* 0x000fe400078e00ff */
[----:B------:R-:W-:-:S04]  /*84d0*/  IMAD.MOV.U32 R23, RZ, RZ, R48 ;  /* 0x000000ffff177224 */ /* 0x000fc800078e0030 */
[----:B------:R-:W-:-:S04]  /*84e0*/  @P0 IMAD.IADD R23, R22, 0x1, R23 ;  /* 0x0000000116170824 */ /* 0x000fc800078e0217 */
[----:B------:R-:W-:-:S07]  /*84f0*/  IMAD.MOV.U32 R50, RZ, RZ, R23 ;  /* 0x000000ffff327224 */ /* 0x000fce00078e0017 */
[----:B------:R-:W-:Y:S05]  /*8500*/  WARPSYNC.COLLECTIVE R47, `(.L_x_117) ;  /* 0x000000002f087348 */ /* 0x000fea0003c00000 */
[----:B------:R0:W1:Y:S02]  /*8510*/  SHFL.UP P0, R48, R50, R49, R52 ;  /* 0x0400003132307389 */ /* 0x0000640000000034 */
[----:B01----:R-:W-:Y:S05]  /*8520*/  ENDCOLLECTIVE ;  /* 0x000000000000791b */ /* 0x003fea0003800000 */
.L_x_117:
[----:B------:R-:W-:Y:S05]  /*8530*/  BRA `(.L_x_118) ;  /* 0xffffff9c00b07947 */ /* 0x000fea000383ffff */
.L_x_119:
[----:B------:R-:W-:-:S00]  /*8540*/  BRA `(.L_x_119) ;  /* 0xfffffffc00fc7947 */ /* 0x000fc0000383ffff */
[----:B------:R-:W-:-:S00]  /*8550*/  NOP ;  /* 0x0000000000007918 */ /* 0x000fc00000000000 */
        /* <DEDUP_REMOVED lines=10> */
.L_x_730:


//--------------------- .text._ZN3cub18CUB_300001_SM_10006detail10radix_sort33DeviceRadixSortExclusiveSumKernelINS1_5radix10policy_hubIiNS0_8NullTypeEyE10Policy1000EyEEvPT0_ --------------------------
	.section	.text._ZN3cub18CUB_300001_SM_10006detail10radix_sort33DeviceRadixSortExclusiveSumKernelINS1_5radix10policy_hubIiNS0_8NullTypeEyE10Policy1000EyEEvPT0_,"ax",@progbits
	.align	128
        .global         _ZN3cub18CUB_300001_SM_10006detail10radix_sort33DeviceRadixSortExclusiveSumKernelINS1_5radix10policy_hubIiNS0_8NullTypeEyE10Policy1000EyEEvPT0_
        .type           _ZN3cub18CUB_300001_SM_10006detail10radix_sort33DeviceRadixSortExclusiveSumKernelINS1_5radix10policy_hubIiNS0_8NullTypeEyE10Policy1000EyEEvPT0_,@function
        .size           _ZN3cub18CUB_300001_SM_10006detail10radix_sort33DeviceRadixSortExclusiveSumKernelINS1_5radix10policy_hubIiNS0_8NullTypeEyE10Policy1000EyEEvPT0_,(.L_x_731 - _ZN3cub18CUB_300001_SM_10006detail10radix_sort33DeviceRadixSortExclusiveSumKernelINS1_5radix10policy_hubIiNS0_8NullTypeEyE10Policy1000EyEEvPT0_)
        .other          _ZN3cub18CUB_300001_SM_10006detail10radix_sort33DeviceRadixSortExclusiveSumKernelINS1_5radix10policy_hubIiNS0_8NullTypeEyE10Policy1000EyEEvPT0_,@"STO_CUDA_ENTRY STV_DEFAULT"
_ZN3cub18CUB_300001_SM_10006detail10radix_sort33DeviceRadixSortExclusiveSumKernelINS1_5radix10policy_hubIiNS0_8NullTypeEyE10Policy1000EyEEvPT0_:
.text._ZN3cub18CUB_300001_SM_10006detail10radix_sort33DeviceRadixSortExclusiveSumKernelINS1_5radix10policy_hubIiNS0_8NullTypeEyE10Policy1000EyEEvPT0_:
[----:B------:R-:W-:Y:S01]  /*0000*/  LDC R1, c[0x0][0x37c] ;  /* 0x0000df00ff017b82 */ /* 0x000fe20000000800 */
[----:B------:R-:W0:Y:S07]  /*0010*/  S2R R18, SR_TID.X ;  /* 0x0000000000127919 */ /* 0x000e2e0000002100 */
[----:B------:R-:W1:Y:S01]  /*0020*/  LDC.64 R16, c[0x0][0x380] ;  /* 0x0000e000ff107b82 */ /* 0x000e620000000a00 */
[----:B------:R-:W2:Y:S01]  /*0030*/  LDCU.64 UR4, c[0x0][0x358] ;  /* 0x00006b00ff0477ac */ /* 0x000ea20008000a00 */
[----:B------:R-:W3:Y:S01]  /*0040*/  S2R R5, SR_CTAID.X ;  /* 0x0000000000057919 */ /* 0x000ee20000002500 */
[----:B0-----:R-:W-:Y:S01]  /*0050*/  ISETP.GT.U32.AND P1, PT, R18, 0xff, PT ;  /* 0x000000ff1200780c */ /* 0x001fe20003f24070 */
[----:B---3--:R-:W-:-:S04]  /*0060*/  IMAD R5, R5, 0x100, R18 ;  /* 0x0000010005057824 */ /* 0x008fc800078e0212 */
[----:B-1----:R-:W-:-:S08]  /*0070*/  IMAD.WIDE R16, R5, 0x8, R16 ;  /* 0x0000000805107825 */ /* 0x002fd000078e0210 */
[----:B--2---:R-:W2:Y:S01]  /*0080*/  @!P1 LDG.E.64 R2, desc[UR4][R16.64] ;  /* 0x0000000410029981 */ /* 0x004ea2000c1e1b00 */
[----:B------:R-:W-:Y:S02]  /*0090*/  MOV R0, 0x400 ;  /* 0x0000040000007802 */ /* 0x000fe40000000f00 */
[C---:B------:R-:W-:Y:S01]  /*00a0*/  ISETP.GT.U32.AND P0, PT, R18.reuse, 0x1f, PT ;  /* 0x0000001f1200780c */ /* 0x040fe20003f04070 */
[----:B------:R-:W0:Y:S02]  /*00b0*/  S2R R5, SR_CgaCtaId ;  /* 0x0000000000057919 */ /* 0x000e240000008800 */
[----:B0-----:R-:W-:Y:S02]  /*00c0*/  LEA R5, R5, R0, 0x18 ;  /* 0x0000000005057211 */ /* 0x001fe400078ec0ff */
[----:B------:R-:W-:-:S05]  /*00d0*/  LEA.HI R0, R18, R18, RZ, 0x1d ;  /* 0x0000001212007211 */ /* 0x000fca00078fe8ff */
[----:B------:R-:W-:-:S05]  /*00e0*/  IMAD R0, R0, 0x8, R5 ;  /* 0x0000000800007824 */ /* 0x000fca00078e0205 */
[----:B--2---:R0:W-:Y:S01]  /*00f0*/  STS.64 [R0+0x10], R2 ;  /* 0x0000100200007388 */ /* 0x0041e20000000a00 */
[----:B------:R-:W-:Y:S06]  /*0100*/  BAR.SYNC.DEFER_BLOCKING 0x0 ;  /* 0x0000000000007b1d */ /* 0x000fec0000010000 */
[----:B------:R-:W-:Y:S05]  /*0110*/  @P0 BRA `(.L_x_120) ;  /* 0x0000000400240947 */ /* 0x000fea0003800000 */
[----:B------:R-:W-:Y:S01]  /*0120*/  IMAD R18, R18, 0x48, R5 ;  /* 0x0000004812127824 */ /* 0x000fe200078e0205 */
[----:B------:R-:W-:-:S04]  /*0130*/  UMOV UR6, 0xffffffff ;  /* 0xffffffff00067882 */ /* 0x000fc80000000000 */
[----:B------:R-:W-:Y:S04]  /*0140*/  LDS.64 R14, [R18+0x10] ;  /* 0x00001000120e7984 */ /* 0x000fe80000000a00 */
[----:B------:R-:W-:Y:S04]  /*0150*/  LDS.64 R12, [R18+0x18] ;  /* 0x00001800120c7984 */ /* 0x000fe80000000a00 */
[----:B------:R-:W1:Y:S04]  /*0160*/  LDS.64 R10, [R18+0x20] ;  /* 0x00002000120a7984 */ /* 0x000e680000000a00 */
[----:B------:R-:W-:Y:S04]  /*0170*/  LDS.64 R8, [R18+0x28] ;  /* 0x0000280012087984 */ /* 0x000fe80000000a00 */
[----:B------:R-:W2:Y:S04]  /*0180*/  LDS.64 R6, [R18+0x30] ;  /* 0x0000300012067984 */ /* 0x000ea80000000a00 */
[----:B------:R-:W-:Y:S04]  /*0190*/  LDS.64 R4, [R18+0x38] ;  /* 0x0000380012047984 */ /* 0x000fe80000000a00 */
[----:B0-----:R-:W0:Y:S04]  /*01a0*/  LDS.64 R2, [R18+0x40] ;  /* 0x0000400012027984 */ /* 0x001e280000000a00 */
[----:B------:R-:W3:Y:S01]  /*01b0*/  LDS.64 R20, [R18+0x48] ;  /* 0x0000480012147984 */ /* 0x000ee20000000a00 */
[----:B-1----:R-:W-:-:S04]  /*01c0*/  IADD3 R19, P3, P4, R10, R12, R14 ;  /* 0x0000000c0a137210 */ /* 0x002fc80007c7e00e */
[----:B------:R-:W-:Y:S02]  /*01d0*/  IADD3.X R23, PT, PT, R11, R13, R15, P3, P4 ;  /* 0x0000000d0b177210 */ /* 0x000fe40001fe840f */
[----:B--2---:R-:W-:-:S04]  /*01e0*/  IADD3 R19, P0, P2, R6, R19, R8 ;  /* 0x0000001306137210 */ /* 0x004fc80007a1e008 */
[----:B------:R-:W-:Y:S02]  /*01f0*/  IADD3.X R23, PT, PT, R7, R23, R9, P0, P2 ;  /* 0x0000001707177210 */ /* 0x000fe400007e4409 */
[----:B0-----:R-:W-:-:S04]  /*0200*/  IADD3 R19, P3, P4, R2, R19, R4 ;  /* 0x0000001302137210 */ /* 0x001fc80007c7e004 */
[----:B---3--:R-:W-:Y:S02]  /*0210*/  IADD3 R20, P0, PT, R20, R19, RZ ;  /* 0x0000001314147210 */ /* 0x008fe40007f1e0ff */
[----:B------:R-:W-:-:S05]  /*0220*/  IADD3.X R19, PT, PT, R3, R23, R5, P3, P4 ;  /* 0x0000001703137210 */ /* 0x000fca0001fe8405 */
[----:B------:R-:W-:Y:S01]  /*0230*/  IMAD.X R19, R21, 0x1, R19, P0 ;  /* 0x0000000115137824 */ /* 0x000fe200000e0613 */
[----:B------:R-:W-:Y:S06]  /*0240*/  BRA.DIV UR6, `(.L_x_121) ;  /* 0x0000000206f07947 */ /* 0x000fec000b800000 */
[----:B------:R-:W0:Y:S04]  /*0250*/  SHFL.UP PT, R27, R20, 0x1, RZ ;  /* 0x04200000141b7989 */ /* 0x000e2800000e00ff */
[----:B------:R-:W1:Y:S01]  /*0260*/  SHFL.UP P0, R25, R19, 0x1, RZ ;  /* 0x0420000013197989 */ /* 0x000e6200000000ff */
[----:B0-----:R-:W-:-:S04]  /*0270*/  IADD3 R22, P2, PT, R27, R20, RZ ;  /* 0x000000141b167210 */ /* 0x001fc80007f5e0ff */
[----:B-1----:R-:W-:Y:S01]  /*0280*/  SEL R27, R22, R27, P0 ;  /* 0x0000001b161b7207 */ /* 0x002fe20000000000 */
[----:B------:R-:W-:-:S04]  /*0290*/  IMAD.X R26, R25, 0x1, R19, P2 ;  /* 0x00000001191a7824 */ /* 0x000fc800010e0613 */
[----:B------:R-:W0:Y:S01]  /*02a0*/  SHFL.UP PT, R28, R27, 0x2, RZ ;  /* 0x044000001b1c7989 */ /* 0x000e2200000e00ff */
[----:B------:R-:W-:-:S05]  /*02b0*/  SEL R26, R26, R25, P0 ;  /* 0x000000191a1a7207 */ /* 0x000fca0000000000 */
[----:B------:R-:W1:Y:S01]  /*02c0*/  SHFL.UP P0, R25, R26, 0x2, RZ ;  /* 0x044000001a197989 */ /* 0x000e6200000000ff */
[----:B0-----:R-:W-:-:S05]  /*02d0*/  IADD3 R21, P2, PT, R28, R27, RZ ;  /* 0x0000001b1c157210 */ /* 0x001fca0007f5e0ff */
[----:B-1----:R-:W-:Y:S01]  /*02e0*/  IMAD.X R22, R25, 0x1, R26, P2 ;  /* 0x0000000119167824 */ /* 0x002fe200010e061a */
[----:B------:R-:W-:-:S04]  /*02f0*/  SEL R28, R21, R28, P0 ;  /* 0x0000001c151c7207 */ /* 0x000fc80000000000 */
[----:B------:R-:W-:Y:S01]  /*0300*/  SEL R29, R22, R25, P0 ;  /* 0x00000019161d7207 */ /* 0x000fe20000000000 */
        /* <DEDUP_REMOVED lines=12> */
[----:B------:R0:W1:Y:S04]  /*03d0*/  SHFL.UP PT, R28, R27, 0x10, RZ ;  /* 0x060000001b1c7989 */ /* 0x00006800000e00ff */
[----:B------:R0:W2:Y:S02]  /*03e0*/  SHFL.UP P0, R25, R26, 0x10, RZ ;  /* 0x060000001a197989 */ /* 0x0000a400000000ff */
.L_x_132:
[----:B-1----:R-:W-:-:S04]  /*03f0*/  IADD3 R21, P2, PT, R28, R27, RZ ;  /* 0x0000001b1c157210 */ /* 0x002fc80007f5e0ff */
[----:B--2---:R-:W-:Y:S01]  /*0400*/  SEL R21, R21, R28, P0 ;  /* 0x0000001c15157207 */ /* 0x004fe20000000000 */
[----:B------:R-:W-:-:S05]  /*0410*/  IMAD.X R22, R25, 0x1, R26, P2 ;  /* 0x0000000119167824 */ /* 0x000fca00010e061a */
[----:B------:R-:W-:Y:S02]  /*0420*/  SEL R22, R22, R25, P0 ;  /* 0x0000001916167207 */ /* 0x000fe40000000000 */
[----:B------:R-:W-:-:S05]  /*0430*/  IADD3 R20, P0, PT, R21, -R20, RZ ;  /* 0x8000001415147210 */ /* 0x000fca0007f1e0ff */
[----:B------:R-:W-:Y:S01]  /*0440*/  IMAD.X R21, R22, 0x1, ~R19, P0 ;  /* 0x0000000116157824 */ /* 0x000fe200000e0e13 */
[----:B------:R-:W-:-:S04]  /*0450*/  IADD3 R14, P0, PT, R14, R20, RZ ;  /* 0x000000140e0e7210 */ /* 0x000fc80007f1e0ff */
[----:B------:R1:W-:Y:S01]  /*0460*/  STS.64 [R18+0x10], R20 ;  /* 0x0000101412007388 */ /* 0x0003e20000000a00 */
[----:B------:R-:W-:Y:S01]  /*0470*/  IMAD.X R15, R15, 0x1, R21, P0 ;  /* 0x000000010f0f7824 */ /* 0x000fe200000e0615 */
        /* <DEDUP_REMOVED lines=17> */
[----:B------:R-:W-:-:S05]  /*0590*/  IMAD.X R3, R3, 0x1, R5, P0 ;  /* 0x0000000103037824 */ /* 0x000fca00000e0605 */
[----:B------:R1:W-:Y:S03]  /*05a0*/  STS.64 [R18+0x48], R2 ;  /* 0x0000480212007388 */ /* 0x0003e60000000a00 */
.L_x_120:
[----:B------:R-:W-:Y:S05]  /*05b0*/  WARPSYNC.ALL ;  /* 0x0000000000007948 */ /* 0x000fea0003800000 */
[----:B------:R-:W-:Y:S06]  /*05c0*/  BAR.SYNC.DEFER_BLOCKING 0x0 ;  /* 0x0000000000007b1d */ /* 0x000fec0000010000 */
[----:B------:R-:W-:Y:S05]  /*05d0*/  @P1 EXIT ;  /* 0x000000000000194d */ /* 0x000fea0003800000 */
[----:B01----:R-:W0:Y:S04]  /*05e0*/  LDS.64 R2, [R0+0x10] ;  /* 0x0000100000027984 */ /* 0x003e280000000a00 */
[----:B0-----:R-:W-:Y:S01]  /*05f0*/  STG.E.64 desc[UR4][R16.64], R2 ;  /* 0x0000000210007986 */ /* 0x001fe2000c101b04 */
[----:B------:R-:W-:Y:S05]  /*0600*/  EXIT ;  /* 0x000000000000794d */ /* 0x000fea0003800000 */
.L_x_121:
[----:B------:R-:W-:Y:S02]  /*0610*/  IMAD.MOV.U32 R24, RZ, RZ, R20 ;  /* 0x000000ffff187224 */ /* 0x000fe400078e0014 */
[----:B------:R-:W-:Y:S02]  /*0620*/  IMAD.MOV.U32 R23, RZ, RZ, 0x1 ;  /* 0x00000001ff177424 */ /* 0x000fe400078e00ff */
[----:B------:R-:W-:Y:S02]  /*0630*/  IMAD.MOV.U32 R22, RZ, RZ, RZ ;  /* 0x000000ffff167224 */ /* 0x000fe400078e00ff */
[----:B------:R-:W-:-:S07]  /*0640*/  IMAD.MOV.U32 R21, RZ, RZ, -0x1 ;  /* 0xffffffffff157424 */ /* 0x000fce00078e00ff */
[----:B------:R-:W-:Y:S05]  /*0650*/  WARPSYNC.COLLECTIVE R21, `(.L_x_122) ;  /* 0x0000000015087348 */ /* 0x000fea0003c00000 */
[----:B------:R0:W1:Y:S02]  /*0660*/  SHFL.UP P0, R25, R24, R23, R22 ;  /* 0x0400001718197389 */ /* 0x0000640000000016 */
[----:B01----:R-:W-:Y:S05]  /*0670*/  ENDCOLLECTIVE ;  /* 0x000000000000791b */ /* 0x003fea0003800000 */
.L_x_122:
[----:B------:R-:W-:Y:S02]  /*0680*/  IMAD.MOV.U32 R24, RZ, RZ, R19 ;  /* 0x000000ffff187224 */ /* 0x000fe400078e0013 */
[----:B------:R-:W-:-:S07]  /*0690*/  IMAD.MOV.U32 R27, RZ, RZ, R25 ;  /* 0x000000ffff1b7224 */ /* 0x000fce00078e0019 */
[----:B------:R-:W-:Y:S05]  /*06a0*/  WARPSYNC.COLLECTIVE R21, `(.L_x_123) ;  /* 0x0000000015087348 */ /* 0x000fea0003c00000 */
[----:B------:R0:W1:Y:S02]  /*06b0*/  SHFL.UP P0, R25, R24, R23, R22 ;  /* 0x0400001718197389 */ /* 0x0000640000000016 */
[----:B01----:R-:W-:Y:S05]  /*06c0*/  ENDCOLLECTIVE ;  /* 0x000000000000791b */ /* 0x003fea0003800000 */
.L_x_123:
[----:B------:R-:W-:Y:S01]  /*06d0*/  IADD3 R26, P2, PT, R27, R20, RZ ;  /* 0x000000141b1a7210 */ /* 0x000fe20007f5e0ff */
[----:B------:R-:W-:-:S03]  /*06e0*/  IMAD.MOV.U32 R23, RZ, RZ, 0x2 ;  /* 0x00000002ff177424 */ /* 0x000fc600078e00ff */
[----:B------:R-:W-:Y:S01]  /*06f0*/  SEL R27, R26, R27, P0 ;  /* 0x0000001b1a1b7207 */ /* 0x000fe20000000000 */
[----:B------:R-:W-:-:S04]  /*0700*/  IMAD.X R26, R25, 0x1, R19, P2 ;  /* 0x00000001191a7824 */ /* 0x000fc800010e0613 */
[----:B------:R-:W-:Y:S01]  /*0710*/  IMAD.MOV.U32 R24, RZ, RZ, R27 ;  /* 0x000000ffff187224 */ /* 0x000fe200078e001b */
[----:B------:R-:W-:-:S07]  /*0720*/  SEL R26, R26, R25, P0 ;  /* 0x000000191a1a7207 */ /* 0x000fce0000000000 */
[----:B------:R-:W-:Y:S05]  /*0730*/  WARPSYNC.COLLECTIVE R21, `(.L_x_124) ;  /* 0x0000000015087348 */ /* 0x000fea0003c00000 */
[----:B------:R0:W1:Y:S02]  /*0740*/  SHFL.UP P0, R25, R24, R23, R22 ;  /* 0x0400001718197389 */ /* 0x0000640000000016 */
[----:B01----:R-:W-:Y:S05]  /*0750*/  ENDCOLLECTIVE ;  /* 0x000000000000791b */ /* 0x003fea0003800000 */
.L_x_124:
[----:B------:R-:W-:Y:S02]  /*0760*/  IMAD.MOV.U32 R24, RZ, RZ, R26 ;  /* 0x000000ffff187224 */ /* 0x000fe400078e001a */
[----:B------:R-:W-:-:S07]  /*0770*/  IMAD.MOV.U32 R28, RZ, RZ, R25 ;  /* 0x000000ffff1c7224 */ /* 0x000fce00078e0019 */
[----:B------:R-:W-:Y:S05]  /*0780*/  WARPSYNC.COLLECTIVE R21, `(.L_x_125) ;  /* 0x0000000015087348 */ /* 0x000fea0003c00000 */
[----:B------:R0:W1:Y:S02]  /*0790*/  SHFL.UP P0, R25, R24, R23, R22 ;  /* 0x0400001718197389 */ /* 0x0000640000000016 */
[----:B01----:R-:W-:Y:S05]  /*07a0*/  ENDCOLLECTIVE ;  /* 0x000000000000791b */ /* 0x003fea0003800000 */
.L_x_125:
        /* <DEDUP_REMOVED lines=9> */
.L_x_126:
[----:B------:R-:W-:Y:S02]  /*0840*/  IMAD.MOV.U32 R24, RZ, RZ, R29 ;  /* 0x000000ffff187224 */ /* 0x000fe400078e001d */
[----:B------:R-:W-:-:S07]  /*0850*/  IMAD.MOV.U32 R27, RZ, RZ, R25 ;  /* 0x000000ffff1b7224 */ /* 0x000fce00078e0019 */
[----:B------:R-:W-:Y:S05]  /*0860*/  WARPSYNC.COLLECTIVE R21, `(.L_x_127) ;  /* 0x0000000015087348 */ /* 0x000fea0003c00000 */
[----:B------:R0:W1:Y:S02]  /*0870*/  SHFL.UP P0, R25, R24, R23, R22 ;  /* 0x0400001718197389 */ /* 0x0000640000000016 */
[----:B01----:R-:W-:Y:S05]  /*0880*/  ENDCOLLECTIVE ;  /* 0x000000000000791b */ /* 0x003fea0003800000 */
.L_x_127:
        /* <DEDUP_REMOVED lines=9> */
.L_x_128:
[----:B------:R-:W-:Y:S02]  /*0920*/  IMAD.MOV.U32 R24, RZ, RZ, R29 ;  /* 0x000000ffff187224 */ /* 0x000fe400078e001d */
[----:B------:R-:W-:-:S07]  /*0930*/  IMAD.MOV.U32 R27, RZ, RZ, R25 ;  /* 0x000000ffff1b7224 */ /* 0x000fce00078e0019 */
[----:B------:R-:W-:Y:S05]  /*0940*/  WARPSYNC.COLLECTIVE R21, `(.L_x_129) ;  /* 0x0000000015087348 */ /* 0x000fea0003c00000 */
[----:B------:R0:W1:Y:S02]  /*0950*/  SHFL.UP P0, R25, R24, R23, R22 ;  /* 0x0400001718197389 */ /* 0x0000640000000016 */
[----:B01----:R-:W-:Y:S05]  /*0960*/  ENDCOLLECTIVE ;  /* 0x000000000000791b */ /* 0x003fea0003800000 */
.L_x_129:
        /* <DEDUP_REMOVED lines=9> */
.L_x_130:
[----:B------:R-:W-:Y:S02]  /*0a00*/  IMAD.MOV.U32 R24, RZ, RZ, R26 ;  /* 0x000000ffff187224 */ /* 0x000fe400078e001a */
[----:B------:R-:W-:-:S07]  /*0a10*/  IMAD.MOV.U32 R28, RZ, RZ, R25 ;  /* 0x000000ffff1c7224 */ /* 0x000fce00078e0019 */
[----:B------:R-:W-:Y:S05]  /*0a20*/  WARPSYNC.COLLECTIVE R21, `(.L_x_131) ;  /* 0x0000000015087348 */ /* 0x000fea0003c00000 */
[----:B------:R0:W1:Y:S02]  /*0a30*/  SHFL.UP P0, R25, R24, R23, R22 ;  /* 0x0400001718197389 */ /* 0x0000640000000016 */
[----:B01----:R-:W-:Y:S05]  /*0a40*/  ENDCOLLECTIVE ;  /* 0x000000000000791b */ /* 0x003fea0003800000 */
.L_x_131:
[----:B------:R-:W-:Y:S05]  /*0a50*/  BRA `(.L_x_132) ;  /* 0xfffffff800647947 */ /* 0x000fea000383ffff */
.L_x_133:
        /* <DEDUP_REMOVED lines=10> */
.L_x_731:


//--------------------- .text._ZN3cub18CUB_300001_SM_10006detail10radix_sort30DeviceRadixSortHistogramKernelINS1_5radix10policy_hubIiNS0_8NullTypeEyE10Policy1000ELNS0_9SortOrderE0EiyNS1_21identity_decomposer_tEEEvPT2_PKT1_SB_iiT3_ --------------------------
	.section	.text._ZN3cub18CUB_300001_SM_10006detail10radix_sort30DeviceRadixSortHistogramKernelINS1_5radix10policy_hubIiNS0_8NullTypeEyE10Policy1000ELNS0_9SortOrderE0EiyNS1_21identity_decomposer_tEEEvPT2_PKT1_SB_iiT3_,"ax",@progbits
	.align	128
        .global         _ZN3cub18CUB_300001_SM_10006detail10radix_sort30DeviceRadixSortHistogramKernelINS1_5radix10policy_hubIiNS0_8NullTypeEyE10Policy1000ELNS0_9SortOrderE0EiyNS1_21identity_decomposer_tEEEvPT2_PKT1_SB_iiT3_
        .type           _ZN3cub18CUB_300001_SM_10006detail10radix_sort30DeviceRadixSortHistogramKernelINS1_5radix10policy_hubIiNS0_8NullTypeEyE10Policy1000ELNS0_9SortOrderE0EiyNS1_21identity_decomposer_tEEEvPT2_PKT1_SB_iiT3_,@function
        .size           _ZN3cub18CUB_300001_SM_10006detail10radix_sort30DeviceRadixSortHistogramKernelINS1_5radix10policy_hubIiNS0_8NullTypeEyE10Policy1000ELNS0_9SortOrderE0EiyNS1_21identity_decomposer_tEEEvPT2_PKT1_SB_iiT3_,(.L_x_732 - _ZN3cub18CUB_300001_SM_10006detail10radix_sort30DeviceRadixSortHistogramKernelINS1_5radix10policy_hubIiNS0_8NullTypeEyE10Policy1000ELNS0_9SortOrderE0EiyNS1_21identity_decomposer_tEEEvPT2_PKT1_SB_iiT3_)
        .other          _ZN3cub18CUB_300001_SM_10006detail10radix_sort30DeviceRadixSortHistogramKernelINS1_5radix10policy_hubIiNS0_8NullTypeEyE10Policy1000ELNS0_9SortOrderE0EiyNS1_21identity_decomposer_tEEEvPT2_PKT1_SB_iiT3_,@"STO_CUDA_ENTRY STV_DEFAULT"
_ZN3cub18CUB_300001_SM_10006detail10radix_sort30DeviceRadixSortHistogramKernelINS1_5radix10policy_hubIiNS0_8NullTypeEyE10Policy1000ELNS0_9SortOrderE0EiyNS1_21identity_decomposer_tEEEvPT2_PKT1_SB_iiT3_:
.text._ZN3cub18CUB_300001_SM_10006detail10radix_sort30DeviceRadixSortHistogramKernelINS1_5radix10policy_hubIiNS0_8NullTypeEyE10Policy1000ELNS0_9SortOrderE0EiyNS1_21identity_decomposer_tEEEvPT2_PKT1_SB_iiT3_:
[----:B------:R-:W-:Y:S01]  /*0000*/  LDC R1, c[0x0][0x37c] ;  /* 0x0000df00ff017b82 */ /* 0x000fe20000000800 */
[----:B------:R-:W0:Y:S02]  /*0010*/  LDCU.64 UR14, c[0x0][0x390] ;  /* 0x00007200ff0e77ac */ /* 0x000e240008000a00 */
[----:B0-----:R-:W-:-:S04]  /*0020*/  ISETP.NE.U32.AND P0, PT, RZ, UR14, PT ;  /* 0x0000000eff007c0c */ /* 0x001fc8000bf05070 */
[----:B------:R-:W-:-:S13]  /*0030*/  ISETP.NE.AND.EX P0, PT, RZ, UR15, PT, P0 ;  /* 0x0000000fff007c0c */ /* 0x000fda000bf05300 */
[----:B------:R-:W-:Y:S05]  /*0040*/  @!P0 EXIT ;  /* 0x000000000000894d */ /* 0x000fea0003800000 */
[----:B------:R-:W-:Y:S01]  /*0050*/  UIADD3 UR11, UP0, UPT, UR14, -0x1, URZ ;  /* 0xffffffff0e0b7890 */ /* 0x000fe2000ff1e0ff */
[----:B------:R-:W0:Y:S01]  /*0060*/  S2R R4, SR_TID.X ;  /* 0x0000000000047919 */ /* 0x000e220000002100 */
[----:B------:R-:W1:Y:S01]  /*0070*/  LDCU.64 UR4, c[0x0][0x398] ;  /* 0x00007300ff0477ac */ /* 0x000e620008000a00 */
[----:B------:R-:W2:Y:S01]  /*0080*/  S2UR UR7, SR_CgaCtaId ;  /* 0x00000000000779c3 */ /* 0x000ea20000008800 */
[----:B------:R-:W-:Y:S01]  /*0090*/  UIADD3.X UR12, UPT, UPT, UR15, -0x1, URZ, UP0, !UPT ;  /* 0xffffffff0f0c7890 */ /* 0x000fe200087fe4ff */
[----:B------:R-:W-:Y:S01]  /*00a0*/  UMOV UR6, 0x400 ;  /* 0x0000040000067882 */ /* 0x000fe20000000000 */
[----:B------:R-:W3:Y:S05]  /*00b0*/  LDCU.64 UR20, c[0x0][0x358] ;  /* 0x00006b00ff1477ac */ /* 0x000eea0008000a00 */
[----:B------:R-:W4:Y:S01]  /*00c0*/  S2UR UR8, SR_CTAID.X ;  /* 0x00000000000879c3 */ /* 0x000f220000002500 */
[----:B------:R-:W-:Y:S01]  /*00d0*/  USHF.R.U64 UR11, UR11, 0x1e, UR12 ;  /* 0x0000001e0b0b7899 */ /* 0x000fe2000800120c */
[----:B------:R-:W0:Y:S03]  /*00e0*/  LDCU UR28, c[0x0][0x370] ;  /* 0x00006e00ff1c77ac */ /* 0x000e260008000800 */
[----:B------:R-:W-:-:S02]  /*00f0*/  UIADD3 UR11, UP0, UPT, UR11, 0x1, URZ ;  /* 0x000000010b0b7890 */ /* 0x000fc4000ff1e0ff */
[----:B-1----:R-:W-:Y:S02]  /*0100*/  UIADD3 UR4, UPT, UPT, UR5, 0x7, -UR4 ;  /* 0x0000000705047890 */ /* 0x002fe4000fffe804 */
[----:B------:R-:W-:Y:S02]  /*0110*/  ULEA.HI.X UR12, UR12, URZ, URZ, 0x2, UP0 ;  /* 0x000000ff0c0c7291 */ /* 0x000fe400080f14ff */
[----:B------:R-:W-:Y:S02]  /*0120*/  UISETP.LT.U32.AND UP0, UPT, UR11, UR14, UPT ;  /* 0x0000000e0b00728c */ /* 0x000fe4000bf01070 */
[----:B------:R-:W-:Y:S02]  /*0130*/  USHF.R.S32.HI UR5, URZ, 0x1f, UR4 ;  /* 0x0000001fff057899 */ /* 0x000fe40008011404 */
[----:B------:R-:W-:Y:S02]  /*0140*/  UISETP.LT.U32.AND.EX UP0, UPT, UR12, UR15, UPT, UP0 ;  /* 0x0000000f0c00728c */ /* 0x000fe4000bf01100 */
[----:B------:R-:W-:-:S02]  /*0150*/  ULEA.HI UR5, UR5, UR4, URZ, 0x3 ;  /* 0x0000000405057291 */ /* 0x000fc4000f8f18ff */
[----:B------:R-:W-:Y:S01]  /*0160*/  USEL UR11, UR11, UR14, UP0 ;  /* 0x0000000e0b0b7287 */ /* 0x000fe20008000000 */
[C---:B0-----:R-:W-:Y:S01]  /*0170*/  VIADD R21, R4.reuse, 0x780 ;  /* 0x0000078004157836 */ /* 0x041fe20000000000 */
[----:B------:R-:W-:Y:S02]  /*0180*/  USEL UR12, UR12, UR15, UP0 ;  /* 0x0000000f0c0c7287 */ /* 0x000fe40008000000 */
[----:B------:R-:W-:Y:S02]  /*0190*/  UISETP.GE.AND UP0, UPT, UR4, 0x8, UPT ;  /* 0x000000080400788c */ /* 0x000fe4000bf06270 */
[----:B--2---:R-:W-:Y:S02]  /*01a0*/  ULEA UR6, UR7, UR6, 0x18 ;  /* 0x0000000607067291 */ /* 0x004fe4000f8ec0ff */
[----:B------:R-:W-:Y:S02]  /*01b0*/  USHF.R.S32.HI UR5, URZ, 0x3, UR5 ;  /* 0x00000003ff057899 */ /* 0x000fe40008011405 */
[----:B------:R-:W-:Y:S01]  /*01c0*/  PLOP3.LUT P0, PT, PT, PT, UP0, 0x80, 0x8 ;  /* 0x000000000008781c */ /* 0x000fe20003f0f008 */
[----:B----4-:R-:W-:Y:S01]  /*01d0*/  USHF.L.U32 UR8, UR8, 0xb, URZ ;  /* 0x0000000b08087899 */ /* 0x010fe200080006ff */
[C---:B------:R-:W-:Y:S01]  /*01e0*/  LEA R0, R4.reuse, UR6, 0x2 ;  /* 0x0000000604007c11 */ /* 0x040fe2000f8e10ff */
[----:B------:R-:W-:Y:S01]  /*01f0*/  UIADD3 UR22, UPT, UPT, UR5, -0x1, URZ ;  /* 0xffffffff05167890 */ /* 0x000fe2000fffe0ff */
[----:B------:R-:W-:Y:S01]  /*0200*/  ISETP.GT.U32.OR P0, PT, R4, 0xff, !P0 ;  /* 0x000000ff0400780c */ /* 0x000fe20004704470 */
[----:B------:R-:W-:-:S02]  /*0210*/  ULOP3.LUT UR23, UR5, 0xf, URZ, 0xc0, !UPT ;  /* 0x0000000f05177892 */ /* 0x000fc4000f8ec0ff */
[----:B------:R-:W-:Y:S01]  /*0220*/  ULOP3.LUT UR24, UR5, 0x7, URZ, 0xc0, !UPT ;  /* 0x0000000705187892 */ /* 0x000fe2000f8ec0ff */
[----:B------:R-:W-:Y:S01]  /*0230*/  P2R R20, PR, RZ, 0x1 ;  /* 0x00000001ff147803 */ /* 0x000fe20000000000 */
[----:B------:R-:W-:Y:S02]  /*0240*/  ULOP3.LUT UR25, UR5, 0x3, URZ, 0xc0, !UPT ;  /* 0x0000000305197892 */ /* 0x000fe4000f8ec0ff */
[----:B------:R-:W-:Y:S02]  /*0250*/  ULOP3.LUT UR26, UR5, 0xffffff0, URZ, 0xc0, !UPT ;  /* 0x0ffffff0051a7892 */ /* 0x000fe4000f8ec0ff */
[----:B------:R-:W-:Y:S02]  /*0260*/  ULOP3.LUT UR27, UR5, 0xffffff8, URZ, 0xc0, !UPT ;  /* 0x0ffffff8051b7892 */ /* 0x000fe4000f8ec0ff */
[----:B------:R-:W-:Y:S01]  /*0270*/  ULOP3.LUT UR9, UR5, 0x1, URZ, 0xc0, !UPT ;  /* 0x0000000105097892 */ /* 0x000fe2000f8ec0ff */
[----:B------:R-:W-:Y:S01]  /*0280*/  UMOV UR6, URZ ;  /* 0x000000ff00067c82 */ /* 0x000fe20008000000 */
[----:B---3--:R-:W-:-:S10]  /*0290*/  UMOV UR7, URZ ;  /* 0x000000ff00077c82 */ /* 0x008fd40008000000 */
.L_x_217:
[----:B------:R-:W-:Y:S01]  /*02a0*/  ISETP.NE.AND P0, PT, R20, RZ, PT ;  /* 0x000000ff1400720c */ /* 0x000fe20003f05270 */
[----:B------:R-:W-:-:S12]  /*02b0*/  BSSY.RECONVERGENT B0, `(.L_x_134) ;  /* 0x000007c000007945 */ /* 0x000fd80003800200 */
[----:B012345:R-:W-:Y:S05]  /*02c0*/  @P0 BRA `(.L_x_135) ;  /* 0x0000000400e80947 */ /* 0x03ffea0003800000 */
[----:B------:R-:W-:Y:S02]  /*02d0*/  IMAD.U32 R2, RZ, RZ, UR22 ;  /* 0x00000016ff027e24 */ /* 0x000fe4000f8e00ff */
[----:B------:R-:W-:-:S03]  /*02e0*/  IMAD.MOV.U32 R3, RZ, RZ, RZ ;  /* 0x000000ffff037224 */ /* 0x000fc600078e00ff */
[----:B------:R-:W-:-:S13]  /*02f0*/  ISETP.GE.U32.AND P1, PT, R2, 0xf, PT ;  /* 0x0000000f0200780c */ /* 0x000fda0003f26070 */
[----:B------:R-:W-:Y:S05]  /*0300*/  @!P1 BRA `(.L_x_136) ;  /* 0x00000000005c9947 */ /* 0x000fea0003800000 */
[----:B------:R-:W-:Y:S01]  /*0310*/  VIADD R2, R0, 0x2000 ;  /* 0x0000200000027836 */ /* 0x000fe20000000000 */
[----:B------:R-:W-:-:S12]  /*0320*/  UIADD3 UR4, UPT, UPT, -UR26, URZ, URZ ;  /* 0x000000ff1a047290 */ /* 0x000fd8000fffe1ff */
.L_x_137:
[----:B------:R-:W-:Y:S01]  /*0330*/  UIADD3 UR4, UPT, UPT, UR4, 0x10, URZ ;  /* 0x0000001004047890 */ /* 0x000fe2000fffe0ff */
[----:B------:R-:W-:Y:S03]  /*0340*/  STS [R2+-0x2000], RZ ;  /* 0xffe000ff02007388 */ /* 0x000fe60000000800 */
[----:B------:R-:W-:Y:S01]  /*0350*/  UISETP.NE.AND UP0, UPT, UR4, URZ, UPT ;  /* 0x000000ff0400728c */ /* 0x000fe2000bf05270 */
        /* <DEDUP_REMOVED lines=16> */
[----:B------:R-:W-:Y:S06]  /*0460*/  BRA.U UP0, `(.L_x_137) ;  /* 0xfffffffd00b07547 */ /* 0x000fec000b83ffff */
[----:B------:R-:W-:-:S07]  /*0470*/  IMAD.U32 R3, RZ, RZ, UR26 ;  /* 0x0000001aff037e24 */ /* 0x000fce000f8e00ff */
.L_x_136:
[----:B------:R-:W-:Y:S01]  /*0480*/  ISETP.NE.AND P0, PT, RZ, UR23, PT ;  /* 0x00000017ff007c0c */ /* 0x000fe2000bf05270 */
[----:B------:R-:W-:Y:S01]  /*0490*/  IMAD.U32 R6, RZ, RZ, UR24 ;  /* 0x00000018ff067e24 */ /* 0x000fe2000f8e00ff */
[----:B------:R-:W-:-:S03]  /*04a0*/  MOV R2, UR23 ;  /* 0x0000001700027c02 */ /* 0x000fc60008000f00 */
[----:B------:R-:W-:Y:S02]  /*04b0*/  VIADD R6, R6, 0xffffffff ;  /* 0xffffffff06067836 */ /* 0x000fe40000000000 */
[----:B------:R-:W-:-:S06]  /*04c0*/  VIADD R2, R2, 0xffffffff ;  /* 0xffffffff02027836 */ /* 0x000fcc0000000000 */
[----:B------:R-:W-:Y:S05]  /*04d0*/  @!P0 BRA `(.L_x_138) ;  /* 0x00000000007c8947 */ /* 0x000fea0003800000 */
[----:B------:R-:W-:Y:S01]  /*04e0*/  ISETP.GE.U32.AND P2, PT, R2, 0x7, PT ;  /* 0x000000070200780c */ /* 0x000fe20003f46070 */
[----:B------:R-:W-:-:S12]  /*04f0*/  UISETP.NE.AND UP0, UPT, UR24, URZ, UPT ;  /* 0x000000ff1800728c */ /* 0x000fd8000bf05270 */
[----:B------:R-:W-:Y:S05]  /*0500*/  @!P2 BRA `(.L_x_139) ;  /* 0x000000000028a947 */ /* 0x000fea0003800000 */
        /* <DEDUP_REMOVED lines=10> */
.L_x_139:
[----:B------:R-:W-:Y:S05]  /*05b0*/  BRA.U !UP0, `(.L_x_138) ;  /* 0x0000000108447547 */ /* 0x000fea000b800000 */
[----:B------:R-:W-:Y:S01]  /*05c0*/  ISETP.GE.U32.AND P2, PT, R6, 0x3, PT ;  /* 0x000000030600780c */ /* 0x000fe20003f46070 */
[----:B------:R-:W-:-:S12]  /*05d0*/  UISETP.NE.AND UP0, UPT, UR25, URZ, UPT ;  /* 0x000000ff1900728c */ /* 0x000fd8000bf05270 */
[C---:B0-----:R-:W-:Y:S02]  /*05e0*/  @P2 IMAD R5, R3.reuse, 0x400, R0 ;  /* 0x0000040003052824 */ /* 0x041fe400078e0200 */
[----:B------:R-:W-:-:S03]  /*05f0*/  @P2 VIADD R3, R3, 0x4 ;  /* 0x0000000403032836 */ /* 0x000fc60000000000 */
[----:B------:R1:W-:Y:S04]  /*0600*/  @P2 STS [R5], RZ ;  /* 0x000000ff05002388 */ /* 0x0003e80000000800 */
[----:B------:R1:W-:Y:S04]  /*0610*/  @P2 STS [R5+0x400], RZ ;  /* 0x000400ff05002388 */ /* 0x0003e80000000800 */
[----:B------:R1:W-:Y:S04]  /*0620*/  @P2 STS [R5+0x800], RZ ;  /* 0x000800ff05002388 */ /* 0x0003e80000000800 */
[----:B------:R1:W-:Y:S01]  /*0630*/  @P2 STS [R5+0xc00], RZ ;  /* 0x000c00ff05002388 */ /* 0x0003e20000000800 */
[----:B------:R-:W-:Y:S05]  /*0640*/  BRA.U !UP0, `(.L_x_138) ;  /* 0x0000000108207547 */ /* 0x000fea000b800000 */
[----:B------:R-:W-:Y:S01]  /*0650*/  IMAD R3, R3, 0x400, R0 ;  /* 0x0000040003037824 */ /* 0x000fe200078e0200 */
[----:B------:R-:W-:-:S04]  /*0660*/  UISETP.NE.AND UP0, UPT, UR25, 0x1, UPT ;  /* 0x000000011900788c */ /* 0x000fc8000bf05270 */
[----:B------:R2:W-:Y:S05]  /*0670*/  STS [R3], RZ ;  /* 0x000000ff03007388 */ /* 0x0005ea0000000800 */
[----:B------:R-:W-:Y:S05]  /*0680*/  BRA.U !UP0, `(.L_x_138) ;  /* 0x0000000108107547 */ /* 0x000fea000b800000 */
[----:B------:R-:W-:Y:S01]  /*0690*/  UISETP.NE.AND UP0, UPT, UR25, 0x2, UPT ;  /* 0x000000021900788c */ /* 0x000fe2000bf05270 */
[----:B------:R3:W-:Y:S05]  /*06a0*/  STS [R3+0x400], RZ ;  /* 0x000400ff03007388 */ /* 0x0007ea0000000800 */
[----:B------:R-:W-:-:S13]  /*06b0*/  PLOP3.LUT P2, PT, PT, PT, UP0, 0x80, 0x8 ;  /* 0x000000000008781c */ /* 0x000fda0003f4f008 */
[----:B------:R3:W-:Y:S02]  /*06c0*/  @P2 STS [R3+0x800], RZ ;  /* 0x000800ff03002388 */ /* 0x0007e40000000800 */
.L_x_138:
[----:B------:R-:W-:-:S13]  /*06d0*/  ISETP.GT.U32.AND P2, PT, R4, 0x7f, PT ;  /* 0x0000007f0400780c */ /* 0x000fda0003f44070 */
[----:B------:R-:W-:Y:S05]  /*06e0*/  @P2 BRA `(.L_x_135) ;  /* 0x0000000000e02947 */ /* 0x000fea0003800000 */
[----:B--23--:R-:W-:Y:S01]  /*06f0*/  HFMA2 R3, -RZ, RZ, 0, 0 ;  /* 0x00000000ff037431 */ /* 0x00cfe200000001ff */
[----:B------:R-:W-:Y:S06]  /*0700*/  @!P1 BRA `(.L_x_140) ;  /* 0x0000000000589947 */ /* 0x000fec0003800000 */
[----:B------:R-:W-:-:S07]  /*0710*/  IMAD.MOV.U32 R3, RZ, RZ, RZ ;  /* 0x000000ffff037224 */ /* 0x000fce00078e00ff */
.L_x_141:
[C---:B012---:R-:W-:Y:S02]  /*0720*/  IMAD R5, R3.reuse, 0x400, R0 ;  /* 0x0000040003057824 */ /* 0x047fe400078e0200 */
[----:B------:R-:W-:-:S03]  /*0730*/  VIADD R3, R3, 0x10 ;  /* 0x0000001003037836 */ /* 0x000fc60000000000 */
[----:B------:R2:W-:Y:S02]  /*0740*/  STS [R5+0x200], RZ ;  /* 0x000200ff05007388 */ /* 0x0005e40000000800 */
[----:B------:R-:W-:Y:S02]  /*0750*/  ISETP.NE.AND P1, PT, R3, UR26, PT ;  /* 0x0000001a03007c0c */ /* 0x000fe4000bf25270 */
[----:B------:R2:W-:Y:S04]  /*0760*/  STS [R5+0x600], RZ ;  /* 0x000600ff05007388 */ /* 0x0005e80000000800 */
        /* <DEDUP_REMOVED lines=13> */
[----:B------:R2:W-:Y:S01]  /*0840*/  STS [R5+0x3e00], RZ ;  /* 0x003e00ff05007388 */ /* 0x0005e20000000800 */
[----:B------:R-:W-:Y:S05]  /*0850*/  @P1 BRA `(.L_x_141) ;  /* 0xfffffffc00b01947 */ /* 0x000fea000383ffff */
[----:B------:R-:W-:-:S07]  /*0860*/  IMAD.U32 R3, RZ, RZ, UR26 ;  /* 0x0000001aff037e24 */ /* 0x000fce000f8e00ff */
.L_x_140:
[----:B------:R-:W-:Y:S05]  /*0870*/  @!P0 BRA `(.L_x_135) ;  /* 0x00000000007c8947 */ /* 0x000fea0003800000 */
[----:B------:R-:W-:Y:S01]  /*0880*/  ISETP.GE.U32.AND P0, PT, R2, 0x7, PT ;  /* 0x000000070200780c */ /* 0x000fe20003f06070 */
[----:B------:R-:W-:-:S12]  /*0890*/  UISETP.NE.AND UP0, UPT, UR24, URZ, UPT ;  /* 0x000000ff1800728c */ /* 0x000fd8000bf05270 */
[----:B------:R-:W-:Y:S05]  /*08a0*/  @!P0 BRA `(.L_x_142) ;  /* 0x0000000000288947 */ /* 0x000fea0003800000 */
[C---:B------:R-:W-:Y:S02]  /*08b0*/  IMAD R2, R3.reuse, 0x400, R0 ;  /* 0x0000040003027824 */ /* 0x040fe400078e0200 */
[----:B------:R-:W-:-:S03]  /*08c0*/  VIADD R3, R3, 0x8 ;  /* 0x0000000803037836 */ /* 0x000fc60000000000 */
[----:B------:R3:W-:Y:S04]  /*08d0*/  STS [R2+0x200], RZ ;  /* 0x000200ff02007388 */ /* 0x0007e80000000800 */
[----:B------:R3:W-:Y:S04]  /*08e0*/  STS [R2+0x600], RZ ;  /* 0x000600ff02007388 */ /* 0x0007e80000000800 */
[----:B------:R3:W-:Y:S04]  /*08f0*/  STS [R2+0xa00], RZ ;  /* 0x000a00ff02007388 */ /* 0x0007e80000000800 */
[----:B------:R3:W-:Y:S04]  /*0900*/  STS [R2+0xe00], RZ ;  /* 0x000e00ff02007388 */ /* 0x0007e80000000800 */
[----:B------:R3:W-:Y:S04]  /*0910*/  STS [R2+0x1200], RZ ;  /* 0x001200ff02007388 */ /* 0x0007e80000000800 */
[----:B------:R3:W-:Y:S04]  /*0920*/  STS [R2+0x1600], RZ ;  /* 0x001600ff02007388 */ /* 0x0007e80000000800 */
[----:B------:R3:W-:Y:S04]  /*0930*/  STS [R2+0x1a00], RZ ;  /* 0x001a00ff02007388 */ /* 0x0007e80000000800 */
[----:B------:R3:W-:Y:S02]  /*0940*/  STS [R2+0x1e00], RZ ;  /* 0x001e00ff02007388 */ /* 0x0007e40000000800 */
.L_x_142:
[----:B------:R-:W-:Y:S05]  /*0950*/  BRA.U !UP0, `(.L_x_135) ;  /* 0x0000000108447547 */ /* 0x000fea000b800000 */
[----:B------:R-:W-:Y:S01]  /*0960*/  ISETP.GE.U32.AND P0, PT, R6, 0x3, PT ;  /* 0x000000030600780c */ /* 0x000fe20003f06070 */
[----:B------:R-:W-:-:S12]  /*0970*/  UISETP.NE.AND UP0, UPT, UR25, URZ, UPT ;  /* 0x000000ff1900728c */ /* 0x000fd8000bf05270 */
[C---:B---3--:R-:W-:Y:S01]  /*0980*/  @P0 IMAD R2, R3.reuse, 0x400, R0 ;  /* 0x0000040003020824 */ /* 0x048fe200078e0200 */
[----:B------:R-:W-:-:S04]  /*0990*/  @P0 IADD3 R3, PT, PT, R3, 0x4, RZ ;  /* 0x0000000403030810 */ /* 0x000fc80007ffe0ff */
[----:B------:R4:W-:Y:S04]  /*09a0*/  @P0 STS [R2+0x200], RZ ;  /* 0x000200ff02000388 */ /* 0x0009e80000000800 */
[----:B------:R4:W-:Y:S04]  /*09b0*/  @P0 STS [R2+0x600], RZ ;  /* 0x000600ff02000388 */ /* 0x0009e80000000800 */
[----:B------:R4:W-:Y:S04]  /*09c0*/  @P0 STS [R2+0xa00], RZ ;  /* 0x000a00ff02000388 */ /* 0x0009e80000000800 */
[----:B------:R4:W-:Y:S01]  /*09d0*/  @P0 STS [R2+0xe00], RZ ;  /* 0x000e00ff02000388 */ /* 0x0009e20000000800 */
[----:B------:R-:W-:Y:S05]  /*09e0*/  BRA.U !UP0, `(.L_x_135) ;  /* 0x0000000108207547 */ /* 0x000fea000b800000 */
[----:B------:R-:W-:Y:S01]  /*09f0*/  IMAD R3, R3, 0x400, R0 ;  /* 0x0000040003037824 */ /* 0x000fe200078e0200 */
[----:B------:R-:W-:-:S04]  /*0a00*/  UISETP.NE.AND UP0, UPT, UR25, 0x1, UPT ;  /* 0x000000011900788c */ /* 0x000fc8000bf05270 */
[----:B------:R3:W-:Y:S05]  /*0a10*/  STS [R3+0x200], RZ ;  /* 0x000200ff03007388 */ /* 0x0007ea0000000800 */
[----:B------:R-:W-:Y:S05]  /*0a20*/  BRA.U !UP0, `(.L_x_135) ;  /* 0x0000000108107547 */ /* 0x000fea000b800000 */
[----:B------:R-:W-:Y:S01]  /*0a30*/  UISETP.NE.AND UP0, UPT, UR25, 0x2, UPT ;  /* 0x000000021900788c */ /* 0x000fe2000bf05270 */
[----:B------:R0:W-:Y:S05]  /*0a40*/  STS [R3+0x600], RZ ;  /* 0x000600ff03007388 */ /* 0x0001ea0000000800 */
[----:B------:R-:W-:-:S13]  /*0a50*/  PLOP3.LUT P0, PT, PT, PT, UP0, 0x80, 0x8 ;  /* 0x000000000008781c */ /* 0x000fda0003f0f008 */
[----:B------:R0:W-:Y:S02]  /*0a60*/  @P0 STS [R3+0xa00], RZ ;  /* 0x000a00ff03000388 */ /* 0x0001e40000000800 */
.L_x_135:
[----:B------:R-:W-:Y:S05]  /*0a70*/  BSYNC.RECONVERGENT B0 ;  /* 0x0000000000007941 */ /* 0x000fea0003800200 */
.L_x_134:
[----:B------:R-:W5:Y:S01]  /*0a80*/  LDCU.64 UR14, c[0x0][0x390] ;  /* 0x00007200ff0e77ac */ /* 0x000f620008000a00 */
[----:B------:R-:W-:Y:S02]  /*0a90*/  USHF.L.U32 UR4, UR6, 0x1e, URZ ;  /* 0x0000001e06047899 */ /* 0x000fe400080006ff */
[----:B------:R-:W-:Y:S02]  /*0aa0*/  USHF.L.U64.HI UR5, UR6, 0x1e, UR7 ;  /* 0x0000001e06057899 */ /* 0x000fe40008010207 */
[----:B-----5:R-:W-:-:S04]  /*0ab0*/  UIADD3 UR4, UP0, UPT, -UR4, UR14, URZ ;  /* 0x0000000e04047290 */ /* 0x020fc8000ff1e1ff */
[----:B------:R-:W-:Y:S02]  /*0ac0*/  UIADD3.X UR5, UPT, UPT, ~UR5, UR15, URZ, UP0, !UPT ;  /* 0x0000000f05057290 */ /* 0x000fe400087fe5ff */
[----:B------:R-:W-:-:S04]  /*0ad0*/  UISETP.LT.U32.AND UP0, UPT, UR4, 0x40000000, UPT ;  /* 0x400000000400788c */ /* 0x000fc8000bf01070 */
[----:B------:R-:W-:-:S04]  /*0ae0*/  UISETP.LT.U32.AND.EX UP0, UPT, UR5, URZ, UPT, UP0 ;  /* 0x000000ff0500728c */ /* 0x000fc8000bf01100 */
[----:B------:R-:W-:Y:S02]  /*0af0*/  USEL UR13, UR4, 0x40000000, UP0 ;  /* 0x40000000040d7887 */ /* 0x000fe40008000000 */
[----:B------:R-:W-:Y:S02]  /*0b00*/  USEL UR14, UR5, URZ, UP0 ;  /* 0x000000ff050e7287 */ /* 0x000fe40008000000 */
[----:B------:R-:W-:-:S04]  /*0b10*/  UISETP.GT.U32.AND UP0, UPT, UR13, UR8, UPT ;  /* 0x000000080d00728c */ /* 0x000fc8000bf04070 */
[----:B------:R-:W-:Y:S01]  /*0b20*/  UISETP.GT.U32.AND.EX UP0, UPT, UR14, URZ, UPT, UP0 ;  /* 0x000000ff0e00728c */ /* 0x000fe2000bf04100 */
[----:B------:R-:W-:Y:S08]  /*0b30*/  BAR.SYNC.DEFER_BLOCKING 0x0 ;  /* 0x0000000000007b1d */ /* 0x000ff00000010000 */
[----:B------:R-:W-:Y:S06]  /*0b40*/  BAR.SYNC.DEFER_BLOCKING 0x0 ;  /* 0x0000000000007b1d */ /* 0x000fec0000010000 */
[----:B------:R-:W-:Y:S05]  /*0b50*/  BRA.U !UP0, `(.L_x_143) ;  /* 0x0000000d082c7547 */ /* 0x000fea000b800000 */
[----:B------:R-:W-:Y:S01]  /*0b60*/  UMOV UR10, UR8 ;  /* 0x00000008000a7c82 */ /* 0x000fe20008000000 */
[----:B------:R-:W-:-:S05]  /*0b70*/  UMOV UR5, URZ ;  /* 0x000000ff00057c82 */ /* 0x000fca0008000000 */
.L_x_148:
[----:B-----5:R-:W5:Y:S01]  /*0b80*/  LDCU.64 UR18, c[0x0][0x390] ;  /* 0x00007200ff1277ac */ /* 0x020f620008000a00 */
[----:B------:R-:W-:Y:S02]  /*0b90*/  USHF.L.U32 UR15, UR6, 0x1e, URZ ;  /* 0x0000001e060f7899 */ /* 0x000fe400080006ff */
[----:B------:R-:W-:Y:S02]  /*0ba0*/  USHF.L.U64.HI UR16, UR6, 0x1e, UR7 ;  /* 0x0000001e06107899 */ /* 0x000fe40008010207 */
[----:B------:R-:W-:-:S04]  /*0bb0*/  UIADD3 UR15, UP0, UPT, UR10, UR15, URZ ;  /* 0x0000000f0a0f7290 */ /* 0x000fc8000ff1e0ff */
[----:B------:R-:W-:Y:S02]  /*0bc0*/  UIADD3.X UR16, UPT, UPT, UR5, UR16, URZ, UP0, !UPT ;  /* 0x0000001005107290 */ /* 0x000fe400087fe4ff */
[----:B------:R-:W-:Y:S02]  /*0bd0*/  ULEA UR10, UP0, UR28, UR10, 0xb ;  /* 0x0000000a1c0a7291 */ /* 0x000fe4000f8058ff */
[----:B-----5:R-:W-:Y:S02]  /*0be0*/  UIADD3 UR17, UP1, UPT, -UR15, UR18, URZ ;  /* 0x000000120f117290 */ /* 0x020fe4000ff3e1ff */
[----:B------:R-:W-:Y:S02]  /*0bf0*/  UIADD3.X UR5, UPT, UPT, URZ, UR5, URZ, UP0, !UPT ;  /* 0x00000005ff057290 */ /* 0x000fe400087fe4ff */
[----:B------:R-:W-:Y:S02]  /*0c00*/  UIADD3.X UR4, UPT, UPT, ~UR16, UR19, URZ, UP1, !UPT ;  /* 0x0000001310047290 */ /* 0x000fe40008ffe5ff */
[----:B------:R-:W-:-:S02]  /*0c10*/  UISETP.GE.U32.AND UP1, UPT, UR17, 0x800, UPT ;  /* 0x000008001100788c */ /* 0x000fc4000bf26070 */
[----:B------:R-:W-:Y:S02]  /*0c20*/  UISETP.GE.U32.AND UP0, UPT, UR10, UR13, UPT ;  /* 0x0000000d0a00728c */ /* 0x000fe4000bf06070 */
[----:B------:R-:W-:Y:S02]  /*0c30*/  UISETP.GE.U32.AND.EX UP1, UPT, UR4, URZ, UPT, UP1 ;  /* 0x000000ff0400728c */ /* 0x000fe4000bf26110 */
[----:B------:R-:W-:-:S07]  /*0c40*/  UISETP.GE.U32.AND.EX UP0, UPT, UR5, UR14, UPT, UP0 ;  /* 0x0000000e0500728c */ /* 0x000fce000bf06100 */
[----:B0-----:R-:W-:Y:S05]  /*0c50*/  BRA.U !UP1, `(.L_x_144) ;  /* 0x0000000109587547 */ /* 0x001fea000b800000 */
[----:B------:R-:W4:Y:S01]  /*0c60*/  LDCU.64 UR18, c[0x0][0x388] ;  /* 0x00007100ff1277ac */ /* 0x000f220008000a00 */
[----:B0-23--:R-:W-:-:S05]  /*0c70*/  IADD3 R3, P0, PT, R4, UR15, RZ ;  /* 0x0000000f04037c10 */ /* 0x00dfca000ff1e0ff */
[----:B------:R-:W-:Y:S01]  /*0c80*/  IMAD.X R6, RZ, RZ, UR16, P0 ;  /* 0x00000010ff067e24 */ /* 0x000fe200080e06ff */
[----:B----4-:R-:W-:-:S04]  /*0c90*/  LEA R2, P0, R3, UR18, 0x2 ;  /* 0x0000001203027c11 */ /* 0x010fc8000f8010ff */
        /* <DEDUP_REMOVED lines=8> */
[----:B-1----:R0:W5:Y:S04]  /*0d20*/  LDG.E R5, desc[UR20][R2.64+0xe00] ;  /* 0x000e001402057981 */ /* 0x002168000c1e1900 */
        /* <DEDUP_REMOVED lines=9> */
.L_x_144:
[----:B------:R-:W4:Y:S01]  /*0dc0*/  LDCU.64 UR18, c[0x0][0x388] ;  /* 0x00007100ff1277ac */ /* 0x000f220008000a00 */
[C---:B012---:R-:W-:Y:S01]  /*0dd0*/  VIADD R5, R4.reuse, 0x100 ;  /* 0x0000010004057836 */ /* 0x047fe20000000000 */
[C---:B---3--:R-:W-:Y:S01]  /*0de0*/  IADD3 R3, P0, PT, R4.reuse, UR15, RZ ;  /* 0x0000000f04037c10 */ /* 0x048fe2000ff1e0ff */
[C---:B----4-:R-:W-:Y:S01]  /*0df0*/  VIADD R2, R4.reuse, 0x80 ;  /* 0x0000008004027836 */ /* 0x050fe20000000000 */
[C---:B------:R-:W-:Y:S01]  /*0e00*/  ISETP.GE.AND P1, PT, R4.reuse, UR17, PT ;  /* 0x0000001104007c0c */ /* 0x040fe2000bf26270 */
[----:B------:R-:W-:Y:S01]  /*0e10*/  VIADD R7, R4, 0x180 ;  /* 0x0000018004077836 */ /* 0x000fe20000000000 */
[----:B------:R-:W-:Y:S01]  /*0e20*/  ISETP.GE.AND P3, PT, R5, UR17, PT ;  /* 0x0000001105007c0c */ /* 0x000fe2000bf66270 */
[----:B------:R-:W-:Y:S01]  /*0e30*/  IMAD.X R6, RZ, RZ, UR16, P0 ;  /* 0x00000010ff067e24 */ /* 0x000fe200080e06ff */
[----:B------:R-:W-:Y:S01]  /*0e40*/  ISETP.GE.AND P2, PT, R2, UR17, PT ;  /* 0x0000001102007c0c */ /* 0x000fe2000bf46270 */
[----:B------:R-:W-:Y:S01]  /*0e50*/  VIADD R5, R4, 0x200 ;  /* 0x0000020004057836 */ /* 0x000fe20000000000 */
[----:B------:R-:W-:Y:S01]  /*0e60*/  ISETP.GE.AND P4, PT, R7, UR17, PT ;  /* 0x0000001107007c0c */ /* 0x000fe2000bf86270 */
[----:B------:R-:W-:-:S03]  /*0e70*/  IMAD.MOV.U32 R12, RZ, RZ, 0x7fffffff ;  /* 0x7fffffffff0c7424 */ /* 0x000fc600078e00ff */
[----:B------:R-:W-:Y:S01]  /*0e80*/  ISETP.GE.AND P5, PT, R5, UR17, PT ;  /* 0x0000001105007c0c */ /* 0x000fe2000bfa6270 */
[----:B------:R-:W-:Y:S01]  /*0e90*/  VIADD R5, R4, 0x300 ;  /* 0x0000030004057836 */ /* 0x000fe20000000000 */
[----:B------:R-:W-:-:S04]  /*0ea0*/  LEA R2, P0, R3, UR18, 0x2 ;  /* 0x0000001203027c11 */ /* 0x000fc8000f8010ff */
[----:B------:R-:W-:Y:S01]  /*0eb0*/  LEA.HI.X R3, R3, UR19, R6, 0x2, P0 ;  /* 0x0000001303037c11 */ /* 0x000fe200080f1406 */
[----:B------:R-:W-:Y:S01]  /*0ec0*/  IMAD.MOV.U32 R11, RZ, RZ, 0x7fffffff ;  /* 0x7fffffffff0b7424 */ /* 0x000fe200078e00ff */
[----:B------:R-:W-:-:S03]  /*0ed0*/  IADD3 R6, PT, PT, R4, 0x280, RZ ;  /* 0x0000028004067810 */ /* 0x000fc60007ffe0ff */
[----:B------:R1:W5:Y:S01]  /*0ee0*/  @!P1 LDG.E R12, desc[UR20][R2.64] ;  /* 0x00000014020c9981 */ /* 0x000362000c1e1900 */
[----:B------:R-:W-:Y:S01]  /*0ef0*/  ISETP.GE.AND P1, PT, R5, UR17, PT ;  /* 0x0000001105007c0c */ /* 0x000fe2000bf26270 */
[----:B------:R-:W-:Y:S01]  /*0f00*/  VIADD R5, R4, 0x380 ;  /* 0x0000038004057836 */ /* 0x000fe20000000000 */
[----:B------:R-:W-:Y:S01]  /*0f10*/  ISETP.GE.AND P0, PT, R6, UR17, PT ;  /* 0x0000001106007c0c */ /* 0x000fe2000bf06270 */
[----:B------:R-:W-:Y:S01]  /*0f20*/  IMAD.MOV.U32 R9, RZ, RZ, 0x7fffffff ;  /* 0x7fffffffff097424 */ /* 0x000fe200078e00ff */
[----:B------:R1:W5:Y:S02]  /*0f30*/  @!P2 LDG.E R11, desc[UR20][R2.64+0x200] ;  /* 0x00020014020ba981 */ /* 0x000364000c1e1900 */
[----:B------:R-:W-:Y:S01]  /*0f40*/  ISETP.GE.AND P2, PT, R5, UR17, PT ;  /* 0x0000001105007c0c */ /* 0x000fe2000bf46270 */
[----:B------:R-:W-:Y:S02]  /*0f50*/  VIADD R5, R4, 0x480 ;  /* 0x0000048004057836 */ /* 0x000fe40000000000 */
[----:B------:R-:W-:Y:S01]  /*0f60*/  IMAD.MOV.U32 R10, RZ, RZ, 0x7fffffff ;  /* 0x7fffffffff0a7424 */ /* 0x000fe200078e00ff */
[----:B------:R1:W5:Y:S01]  /*0f70*/  @!P4 LDG.E R9, desc[UR20][R2.64+0x600] ;  /* 0x000600140209c981 */ /* 0x000362000c1e1900 */
[----:B------:R-:W-:-:S02]  /*0f80*/  MOV R8, 0x7fffffff ;  /* 0x7fffffff00087802 */ /* 0x000fc40000000f00 */
[C---:B------:R-:W-:Y:S02]  /*0f90*/  LOP3.LUT R6, R4.reuse, 0x400, RZ, 0xfc, !PT ;  /* 0x0000040004067812 */ /* 0x040fe400078efcff */
[----:B------:R-:W-:Y:S01]  /*0fa0*/  ISETP.GE.AND P4, PT, R5, UR17, PT ;  /* 0x0000001105007c0c */ /* 0x000fe2000bf86270 */
[----:B------:R-:W-:Y:S01]  /*0fb0*/  VIADD R5, R4, 0x500 ;  /* 0x0000050004057836 */ /* 0x000fe20000000000 */
[----:B------:R1:W5:Y:S01]  /*0fc0*/  @!P3 LDG.E R10, desc[UR20][R2.64+0x400] ;  /* 0x00040014020ab981 */ /* 0x000362000c1e1900 */
[----:B------:R-:W-:Y:S01]  /*0fd0*/  ISETP.GE.AND P3, PT, R6, UR17, PT ;  /* 0x0000001106007c0c */ /* 0x000fe2000bf66270 */
[----:B------:R-:W-:Y:S02]  /*0fe0*/  IMAD.MOV.U32 R6, RZ, RZ, 0x7fffffff ;  /* 0x7fffffffff067424 */ /* 0x000fe400078e00ff */
[----:B------:R1:W5:Y:S01]  /*0ff0*/  @!P5 LDG.E R8, desc[UR20][R2.64+0x800] ;  /* 0x000800140208d981 */ /* 0x000362000c1e1900 */
[----:B------:R-:W-:Y:S01]  /*1000*/  ISETP.GE.AND P5, PT, R5, UR17, PT ;  /* 0x0000001105007c0c */ /* 0x000fe2000bfa6270 */
[----:B------:R-:W-:-:S02]  /*1010*/  VIADD R5, R4, 0x600 ;  /* 0x0000060004057836 */ /* 0x000fc40000000000 */
[----:B------:R-:W-:Y:S01]  /*1020*/  IMAD.MOV.U32 R7, RZ, RZ, 0x7fffffff ;  /* 0x7fffffffff077424 */ /* 0x000fe200078e00ff */
[----:B------:R1:W5:Y:S01]  /*1030*/  @!P1 LDG.E R6, desc[UR20][R2.64+0xc00] ;  /* 0x000c001402069981 */ /* 0x000362000c1e1900 */
[C---:B------:R-:W-:Y:S01]  /*1040*/  VIADD R13, R4.reuse, 0x580 ;  /* 0x00000580040d7836 */ /* 0x040fe20000000000 */
[----:B------:R-:W-:Y:S01]  /*1050*/  ISETP.GE.AND P1, PT, R5, UR17, PT ;  /* 0x0000001105007c0c */ /* 0x000fe2000bf26270 */
[----:B------:R-:W-:Y:S02]  /*1060*/  IMAD.MOV.U32 R5, RZ, RZ, 0x7fffffff ;  /* 0x7fffffffff057424 */ /* 0x000fe400078e00ff */
[----:B------:R-:W-:Y:S01]  /*1070*/  IMAD.MOV.U32 R19, RZ, RZ, 0x7fffffff ;  /* 0x7fffffffff137424 */ /* 0x000fe200078e00ff */
[----:B------:R1:W5:Y:S01]  /*1080*/  @!P0 LDG.E R7, desc[UR20][R2.64+0xa00] ;  /* 0x000a001402078981 */ /* 0x000362000c1e1900 */
[----:B------:R-:W-:Y:S01]  /*1090*/  IMAD.MOV.U32 R18, RZ, RZ, 0x7fffffff ;  /* 0x7fffffffff127424 */ /* 0x000fe200078e00ff */
[----:B------:R-:W-:Y:S01]  /*10a0*/  ISETP.GE.AND P0, PT, R13, UR17, PT ;  /* 0x000000110d007c0c */ /* 0x000fe2000bf06270 */
[C---:B------:R-:W-:Y:S01]  /*10b0*/  VIADD R14, R4.reuse, 0x700 ;  /* 0x00000700040e7836 */ /* 0x040fe20000000000 */
[----:B------:R-:W-:Y:S01]  /*10c0*/  IADD3 R13, PT, PT, R4, 0x680, RZ ;  /* 0x00000680040d7810 */ /* 0x000fe20007ffe0ff */
[----:B------:R1:W5:Y:S03]  /*10d0*/  @!P2 LDG.E R5, desc[UR20][R2.64+0xe00] ;  /* 0x000e00140205a981 */ /* 0x000366000c1e1900 */
[----:B------:R-:W-:Y:S01]  /*10e0*/  ISETP.GE.AND P2, PT, R13, UR17, PT ;  /* 0x000000110d007c0c */ /* 0x000fe2000bf46270 */
[----:B------:R1:W5:Y:S01]  /*10f0*/  @!P3 LDG.E R19, desc[UR20][R2.64+0x1000] ;  /* 0x001000140213b981 */ /* 0x000362000c1e1900 */
[----:B------:R-:W-:-:S03]  /*1100*/  ISETP.GE.AND P3, PT, R14, UR17, PT ;  /* 0x000000110e007c0c */ /* 0x000fc6000bf66270 */
[----:B------:R1:W5:Y:S01]  /*1110*/  @!P4 LDG.E R18, desc[UR20][R2.64+0x1200] ;  /* 0x001200140212c981 */ /* 0x000362000c1e1900 */
[----:B------:R-:W-:Y:S01]  /*1120*/  ISETP.GE.AND P4, PT, R21, UR17, PT ;  /* 0x0000001115007c0c */ /* 0x000fe2000bf86270 */
[----:B------:R-:W-:Y:S01]  /*1130*/  IMAD.MOV.U32 R17, RZ, RZ, 0x7fffffff ;  /* 0x7fffffffff117424 */ /* 0x000fe200078e00ff */
[----:B------:R-:W-:Y:S01]  /*1140*/  MOV R14, 0x7fffffff ;  /* 0x7fffffff000e7802 */ /* 0x000fe20000000f00 */
[----:B------:R-:W-:Y:S02]  /*1150*/  IMAD.MOV.U32 R16, RZ, RZ, 0x7fffffff ;  /* 0x7fffffffff107424 */ /* 0x000fe400078e00ff */
        /* <DEDUP_REMOVED lines=9> */
.L_x_145:
[----:B01----:R-:W0:Y:S02]  /*11f0*/  LDC.64 R2, c[0x0][0x398] ;  /* 0x0000e600ff027b82 */ /* 0x003e240000000a00 */
[----:B0-----:R-:W-:-:S13]  /*1200*/  ISETP.GT.AND P0, PT, R3, R2, PT ;  /* 0x000000020300720c */ /* 0x001fda0003f04270 */
[----:B------:R-:W-:Y:S05]  /*1210*/  @!P0 BRA `(.L_x_146) ;  /* 0x0000000400788947 */ /* 0x000fea0003800000 */
[----:B------:R-:W0:Y:S01]  /*1220*/  S2UR UR15, SR_CgaCtaId ;  /* 0x00000000000f79c3 */ /* 0x000e220000008800 */
[----:B-----5:R-:W-:Y:S01]  /*1230*/  LOP3.LUT R15, R15, 0x80000000, RZ, 0x3c, !PT ;  /* 0x800000000f0f7812 */ /* 0x020fe200078e3cff */
[----:B------:R-:W-:Y:S01]  /*1240*/  UMOV UR4, 0x400 ;  /* 0x0000040000047882 */ /* 0x000fe20000000000 */
[----:B------:R-:W-:Y:S01]  /*1250*/  LOP3.LUT R14, R14, 0x80000000, RZ, 0x3c, !PT ;  /* 0x800000000e0e7812 */ /* 0x000fe200078e3cff */
[----:B------:R-:W1:Y:S01]  /*1260*/  LDCU UR16, c[0x0][0x398] ;  /* 0x00007300ff1077ac */ /* 0x000e620008000800 */
[----:B------:R-:W-:Y:S02]  /*1270*/  LOP3.LUT R13, R13, 0x80000000, RZ, 0x3c, !PT ;  /* 0x800000000d0d7812 */ /* 0x000fe400078e3cff */
[----:B------:R-:W-:Y:S02]  /*1280*/  LOP3.LUT R2, R22, 0x80000000, RZ, 0x3c, !PT ;  /* 0x8000000016027812 */ /* 0x000fe400078e3cff */
[----:B------:R-:W-:Y:S02]  /*1290*/  LOP3.LUT R16, R16, 0x80000000, RZ, 0x3c, !PT ;  /* 0x8000000010107812 */ /* 0x000fe400078e3cff */
[----:B------:R-:W-:-:S02]  /*12a0*/  LOP3.LUT R17, R17, 0x80000000, RZ, 0x3c, !PT ;  /* 0x8000000011117812 */ /* 0x000fc400078e3cff */
[----:B------:R-:W-:Y:S02]  /*12b0*/  LOP3.LUT R18, R18, 0x80000000, RZ, 0x3c, !PT ;  /* 0x8000000012127812 */ /* 0x000fe400078e3cff */
[----:B------:R-:W-:Y:S02]  /*12c0*/  LOP3.LUT R19, R19, 0x80000000, RZ, 0x3c, !PT ;  /* 0x8000000013137812 */ /* 0x000fe400078e3cff */
[----:B------:R-:W-:Y:S02]  /*12d0*/  LOP3.LUT R5, R5, 0x80000000, RZ, 0x3c, !PT ;  /* 0x8000000005057812 */ /* 0x000fe400078e3cff */
[----:B------:R-:W-:Y:S02]  /*12e0*/  LOP3.LUT R6, R6, 0x80000000, RZ, 0x3c, !PT ;  /* 0x8000000006067812 */ /* 0x000fe400078e3cff */
[----:B------:R-:W-:Y:S02]  /*12f0*/  LOP3.LUT R7, R7, 0x80000000, RZ, 0x3c, !PT ;  /* 0x8000000007077812 */ /* 0x000fe400078e3cff */
[----:B------:R-:W-:Y:S01]  /*1300*/  LOP3.LUT R8, R8, 0x80000000, RZ, 0x3c, !PT ;  /* 0x8000000008087812 */ /* 0x000fe200078e3cff */
[----:B0-----:R-:W-:Y:S01]  /*1310*/  ULEA UR15, UR15, UR4, 0x18 ;  /* 0x000000040f0f7291 */ /* 0x001fe2000f8ec0ff */
[----:B------:R-:W-:-:S02]  /*1320*/  LOP3.LUT R9, R9, 0x80000000, RZ, 0x3c, !PT ;  /* 0x8000000009097812 */ /* 0x000fc400078e3cff */
[----:B------:R-:W-:Y:S01]  /*1330*/  LOP3.LUT R10, R10, 0x80000000, RZ, 0x3c, !PT ;  /* 0x800000000a0a7812 */ /* 0x000fe200078e3cff */
[----:B------:R-:W-:Y:S01]  /*1340*/  UMOV UR4, URZ ;  /* 0x000000ff00047c82 */ /* 0x000fe20008000000 */
[----:B------:R-:W-:Y:S02]  /*1350*/  LOP3.LUT R11, R11, 0x80000000, RZ, 0x3c, !PT ;  /* 0x800000000b0b7812 */ /* 0x000fe400078e3cff */
[----:B-1----:R-:W-:-:S07]  /*1360*/  LOP3.LUT R12, R12, 0x80000000, RZ, 0x3c, !PT ;  /* 0x800000000c0c7812 */ /* 0x002fce00078e3cff */
.L_x_147:
[----:B------:R-:W-:Y:S01]  /*1370*/  IMAD R22, RZ, RZ, -UR16 ;  /* 0x80000010ff167e24 */ /* 0x000fe2000f8e02ff */
[----:B0-----:R-:W-:Y:S01]  /*1380*/  SHF.R.U32.HI R23, RZ, UR16, R12 ;  /* 0x00000010ff177c19 */ /* 0x001fe2000801160c */
[----:B------:R-:W-:Y:S01]  /*1390*/  IMAD.MOV.U32 R25, RZ, RZ, -0x1 ;  /* 0xffffffffff197424 */ /* 0x000fe200078e00ff */
[----:B------:R-:W-:Y:S01]  /*13a0*/  ULEA UR17, UR4, UR15, 0xa ;  /* 0x0000000f04117291 */ /* 0x000fe2000f8e50ff */
[----:B------:R-:W-:Y:S01]  /*13b0*/  SHF.R.U32.HI R27, RZ, UR16, R10 ;  /* 0x00000010ff1b7c19 */ /* 0x000fe2000801160a */
[----:B------:R-:W-:Y:S01]  /*13c0*/  UIADD3 UR4, UPT, UPT, UR4, 0x1, URZ ;  /* 0x0000000104047890 */ /* 0x000fe2000fffe0ff */
[----:B------:R-:W-:Y:S02]  /*13d0*/  VIADDMNMX R22, R22, R3, 0x8, PT ;  /* 0x0000000816167446 */ /* 0x000fe40003800103 */
[----:B------:R-:W-:Y:S02]  /*13e0*/  SHF.R.U32.HI R29, RZ, UR16, R9 ;  /* 0x00000010ff1d7c19 */ /* 0x000fe40008011609 */
[----:B------:R-:W-:-:S02]  /*13f0*/  SHF.L.U32 R22, R25, R22, RZ ;  /* 0x0000001619167219 */ /* 0x000fc400000006ff */
[----:B------:R-:W-:Y:S02]  /*1400*/  SHF.R.U32.HI R25, RZ, UR16, R11 ;  /* 0x00000010ff197c19 */ /* 0x000fe4000801160b */
[-C--:B------:R-:W-:Y:S02]  /*1410*/  LOP3.LUT R23, R23, R22.reuse, RZ, 0x30, !PT ;  /* 0x0000001617177212 */ /* 0x080fe400078e30ff */
[-C--:B------:R-:W-:Y:S02]  /*1420*/  LOP3.LUT R25, R25, R22.reuse, RZ, 0x30, !PT ;  /* 0x0000001619197212 */ /* 0x080fe400078e30ff */
[----:B------:R-:W-:Y:S02]  /*1430*/  LOP3.LUT R27, R27, R22, RZ, 0x30, !PT ;  /* 0x000000161b1b7212 */ /* 0x000fe400078e30ff */
[----:B------:R-:W-:Y:S02]  /*1440*/  LEA R23, R23, UR17, 0x2 ;  /* 0x0000001117177c11 */ /* 0x000fe4000f8e10ff */
[----:B------:R-:W-:-:S02]  /*1450*/  LEA R25, R25, UR17, 0x2 ;  /* 0x0000001119197c11 */ /* 0x000fc4000f8e10ff */
[----:B------:R-:W-:Y:S01]  /*1460*/  LEA R27, R27, UR17, 0x2 ;  /* 0x000000111b1b7c11 */ /* 0x000fe2000f8e10ff */
[----:B------:R0:W-:Y:S01]  /*1470*/  ATOMS.POPC.INC.32 RZ, [R23+URZ] ;  /* 0x0000000017ff7f8c */ /* 0x0001e2000d8000ff */
[----:B------:R-:W-:Y:S02]  /*1480*/  SHF.R.U32.HI R24, RZ, UR16, R8 ;  /* 0x00000010ff187c19 */ /* 0x000fe40008011608 */
[----:B------:R-:W-:Y:S01]  /*1490*/  SHF.R.U32.HI R26, RZ, UR16, R7 ;  /* 0x00000010ff1a7c19 */ /* 0x000fe20008011607 */
[----:B------:R1:W-:Y:S01]  /*14a0*/  ATOMS.POPC.INC.32 RZ, [R25+URZ] ;  /* 0x0000000019ff7f8c */ /* 0x0003e2000d8000ff */
[-C--:B------:R-:W-:Y:S02]  /*14b0*/  LOP3.LUT R29, R29, R22.reuse, RZ, 0x30, !PT ;  /* 0x000000161d1d7212 */ /* 0x080fe400078e30ff */
[----:B------:R-:W-:Y:S01]  /*14c0*/  LOP3.LUT R24, R24, R22, RZ, 0x30, !PT ;  /* 0x0000001618187212 */ /* 0x000fe200078e30ff */
[----:B------:R2:W-:Y:S01]  /*14d0*/  ATOMS.POPC.INC.32 RZ, [R27+URZ] ;  /* 0x000000001bff7f8c */ /* 0x0005e2000d8000ff */
[----:B0-----:R-:W-:-:S02]  /*14e0*/  SHF.R.U32.HI R23, RZ, UR16, R6 ;  /* 0x00000010ff177c19 */ /* 0x001fc40008011606 */
[-C--:B------:R-:W-:Y:S02]  /*14f0*/  LOP3.LUT R26, R26, R22.reuse, RZ, 0x30, !PT ;  /* 0x000000161a1a7212 */ /* 0x080fe400078e30ff */
[----:B-1----:R-:W-:Y:S02]  /*1500*/  SHF.R.U32.HI R25, RZ, UR16, R5 ;  /* 0x00000010ff197c19 */ /* 0x002fe40008011605 */
[-C--:B------:R-:W-:Y:S02]  /*1510*/  LOP3.LUT R23, R23, R22.reuse, RZ, 0x30, !PT ;  /* 0x0000001617177212 */ /* 0x080fe400078e30ff */
[----:B--2---:R-:W-:Y:S02]  /*1520*/  SHF.R.U32.HI R27, RZ, UR16, R19 ;  /* 0x00000010ff1b7c19 */ /* 0x004fe40008011613 */
[----:B------:R-:W-:Y:S02]  /*1530*/  LEA R29, R29, UR17, 0x2 ;  /* 0x000000111d1d7c11 */ /* 0x000fe4000f8e10ff */
[----:B------:R-:W-:-:S02]  /*1540*/  LOP3.LUT R25, R25, R22, RZ, 0x30, !PT ;  /* 0x0000001619197212 */ /* 0x000fc400078e30ff */
[----:B------:R-:W-:Y:S01]  /*1550*/  LEA R24, R24, UR17, 0x2 ;  /* 0x0000001118187c11 */ /* 0x000fe2000f8e10ff */
[----:B------:R0:W-:Y:S01]  /*1560*/  ATOMS.POPC.INC.32 RZ, [R29+URZ] ;  /* 0x000000001dff7f8c */ /* 0x0001e2000d8000ff */
[----:B------:R-:W-:Y:S02]  /*1570*/  LOP3.LUT R27, R27, R22, RZ, 0x30, !PT ;  /* 0x000000161b1b7212 */ /* 0x000fe400078e30ff */
[----:B------:R-:W-:Y:S01]  /*1580*/  LEA R26, R26, UR17, 0x2 ;  /* 0x000000111a1a7c11 */ /* 0x000fe2000f8e10ff */
[----:B------:R1:W-:Y:S01]  /*1590*/  ATOMS.POPC.INC.32 RZ, [R24+URZ] ;  /* 0x0000000018ff7f8c */ /* 0x0003e2000d8000ff */
[----:B------:R-:W-:Y:S02]  /*15a0*/  LEA R23, R23, UR17, 0x2 ;  /* 0x0000001117177c11 */ /* 0x000fe4000f8e10ff */
[----:B------:R-:W-:Y:S01]  /*15b0*/  LEA R25, R25, UR17, 0x2 ;  /* 0x0000001119197c11 */ /* 0x000fe2000f8e10ff */
[----:B------:R2:W-:Y:S01]  /*15c0*/  ATOMS.POPC.INC.32 RZ, [R26+URZ] ;  /* 0x000000001aff7f8c */ /* 0x0005e2000d8000ff */
[----:B------:R-:W-:-:S02]  /*15d0*/  LEA R27, R27, UR17, 0x2 ;  /* 0x000000111b1b7c11 */ /* 0x000fc4000f8e10ff */
[----:B0-----:R-:W-:Y:S01]  /*15e0*/  SHF.R.U32.HI R29, RZ, UR16, R18 ;  /* 0x00000010ff1d7c19 */ /* 0x001fe20008011612 */
[----:B------:R0:W-:Y:S01]  /*15f0*/  ATOMS.POPC.INC.32 RZ, [R23+URZ] ;  /* 0x0000000017ff7f8c */ /* 0x0001e2000d8000ff */
[----:B-1----:R-:W-:Y:S02]  /*1600*/  SHF.R.U32.HI R24, RZ, UR16, R17 ;  /* 0x00000010ff187c19 */ /* 0x002fe40008011611 */
[----:B------:R-:W-:Y:S01]  /*1610*/  SHF.R.U32.HI R28, RZ, UR16, R15 ;  /* 0x00000010ff1c7c19 */ /* 0x000fe2000801160f */
[----:B------:R1:W-:Y:S01]  /*1620*/  ATOMS.POPC.INC.32 RZ, [R25+URZ] ;  /* 0x0000000019ff7f8c */ /* 0x0003e2000d8000ff */
[----:B--2---:R-:W-:Y:S02]  /*1630*/  SHF.R.U32.HI R26, RZ, UR16, R16 ;  /* 0x00000010ff1a7c19 */ /* 0x004fe40008011610 */
[----:B------:R-:W-:Y:S01]  /*1640*/  LOP3.LUT R29, R29, R22, RZ, 0x30, !PT ;  /* 0x000000161d1d7212 */ /* 0x000fe200078e30ff */
[----:B------:R2:W-:Y:S01]  /*1650*/  ATOMS.POPC.INC.32 RZ, [R27+URZ] ;  /* 0x000000001bff7f8c */ /* 0x0005e2000d8000ff */
[----:B0-----:R-:W-:-:S02]  /*1660*/  SHF.R.U32.HI R23, RZ, UR16, R2 ;  /* 0x00000010ff177c19 */ /* 0x001fc40008011602 */
[-C--:B------:R-:W-:Y:S02]  /*1670*/  LOP3.LUT R24, R24, R22.reuse, RZ, 0x30, !PT ;  /* 0x0000001618187212 */ /* 0x080fe400078e30ff */
[----:B-1----:R-:W-:Y:S02]  /*1680*/  SHF.R.U32.HI R25, RZ, UR16, R13 ;  /* 0x00000010ff197c19 */ /* 0x002fe4000801160d */
[-C--:B------:R-:W-:Y:S02]  /*1690*/  LOP3.LUT R26, R26, R22.reuse, RZ, 0x30, !PT ;  /* 0x000000161a1a7212 */ /* 0x080fe400078e30ff */
[----:B--2---:R-:W-:Y:S01]  /*16a0*/  SHF.R.U32.HI R27, RZ, UR16, R14 ;  /* 0x00000010ff1b7c19 */ /* 0x004fe2000801160e */
[----:B------:R-:W-:Y:S01]  /*16b0*/  UIADD3 UR16, UPT, UPT, UR16, 0x8, URZ ;  /* 0x0000000810107890 */ /* 0x000fe2000fffe0ff */
[----:B------:R-:W-:Y:S02]  /*16c0*/  LOP3.LUT R23, R23, R22, RZ, 0x30, !PT ;  /* 0x0000001617177212 */ /* 0x000fe400078e30ff */
[----:B------:R-:W-:-:S02]  /*16d0*/  LEA R29, R29, UR17, 0x2 ;  /* 0x000000111d1d7c11 */ /* 0x000fc4000f8e10ff */
[-C--:B------:R-:W-:Y:S02]  /*16e0*/  LOP3.LUT R25, R25, R22.reuse, RZ, 0x30, !PT ;  /* 0x0000001619197212 */ /* 0x080fe400078e30ff */
[----:B------:R-:W-:Y:S01]  /*16f0*/  ISETP.LE.AND P0, PT, R3, UR16, PT ;  /* 0x0000001003007c0c */ /* 0x000fe2000bf03270 */
[----:B------:R0:W-:Y:S01]  /*1700*/  ATOMS.POPC.INC.32 RZ, [R29+URZ] ;  /* 0x000000001dff7f8c */ /* 0x0001e2000d8000ff */
[----:B------:R-:W-:Y:S02]  /*1710*/  LEA R24, R24, UR17, 0x2 ;  /* 0x0000001118187c11 */ /* 0x000fe4000f8e10ff */
[-C--:B------:R-:W-:Y:S02]  /*1720*/  LOP3.LUT R27, R27, R22.reuse, RZ, 0x30, !PT ;  /* 0x000000161b1b7212 */ /* 0x080fe400078e30ff */
[----:B------:R-:W-:Y:S01]  /*1730*/  LEA R26, R26, UR17, 0x2 ;  /* 0x000000111a1a7c11 */ /* 0x000fe2000f8e10ff */
[----:B------:R0:W-:Y:S01]  /*1740*/  ATOMS.POPC.INC.32 RZ, [R24+URZ] ;  /* 0x0000000018ff7f8c */ /* 0x0001e2000d8000ff */
[----:B------:R-:W-:-:S02]  /*1750*/  LOP3.LUT R28, R28, R22, RZ, 0x30, !PT ;  /* 0x000000161c1c7212 */ /* 0x000fc400078e30ff */
[----:B------:R-:W-:Y:S01]  /*1760*/  LEA R23, R23, UR17, 0x2 ;  /* 0x0000001117177c11 */ /* 0x000fe2000f8e10ff */
[----:B------:R0:W-:Y:S01]  /*1770*/  ATOMS.POPC.INC.32 RZ, [R26+URZ] ;  /* 0x000000001aff7f8c */ /* 0x0001e2000d8000ff */
[----:B------:R-:W-:Y:S02]  /*1780*/  LEA R25, R25, UR17, 0x2 ;  /* 0x0000001119197c11 */ /* 0x000fe4000f8e10ff */
[----:B------:R-:W-:Y:S01]  /*1790*/  LEA R27, R27, UR17, 0x2 ;  /* 0x000000111b1b7c11 */ /* 0x000fe2000f8e10ff */
[----:B------:R0:W-:Y:S01]  /*17a0*/  ATOMS.POPC.INC.32 RZ, [R23+URZ] ;  /* 0x0000000017ff7f8c */ /* 0x0001e2000d8000ff */
[----:B------:R-:W-:-:S03]  /*17b0*/  LEA R28, R28, UR17, 0x2 ;  /* 0x000000111c1c7c11 */ /* 0x000fc6000f8e10ff */
[----:B------:R0:W-:Y:S04]  /*17c0*/  ATOMS.POPC.INC.32 RZ, [R25+URZ] ;  /* 0x0000000019ff7f8c */ /* 0x0001e8000d8000ff */
[----:B------:R0:W-:Y:S04]  /*17d0*/  ATOMS.POPC.INC.32 RZ, [R27+URZ] ;  /* 0x000000001bff7f8c */ /* 0x0001e8000d8000ff */
[----:B------:R0:W-:Y:S01]  /*17e0*/  ATOMS.POPC.INC.32 RZ, [R28+URZ] ;  /* 0x000000001cff7f8c */ /* 0x0001e2000d8000ff */
[----:B------:R-:W-:Y:S05]  /*17f0*/  @!P0 BRA `(.L_x_147) ;  /* 0xfffffff800dc8947 */ /* 0x000fea000383ffff */
.L_x_146:
[----:B------:R-:W-:Y:S05]  /*1800*/  BRA.U !UP0, `(.L_x_148) ;  /* 0xfffffff108dc7547 */ /* 0x000fea000b83ffff */
.L_x_143:
[----:B------:R-:W-:Y:S01]  /*1810*/  BAR.SYNC.DEFER_BLOCKING 0x0 ;  /* 0x0000000000007b1d */ /* 0x000fe20000010000 */
[----:B------:R-:W-:-:S05]  /*1820*/  ISETP.NE.AND P0, PT, R20, RZ, PT ;  /* 0x000000ff1400720c */ /* 0x000fca0003f05270 */
[----:B------:R-:W-:Y:S08]  /*1830*/  BSSY.RECONVERGENT B0, `(.L_x_149) ;  /* 0x0000164000007945 */ /* 0x000ff00003800200 */
[----:B------:R-:W-:Y:S05]  /*1840*/  @P0 BRA `(.L_x_150) ;  /* 0x0000001400880947 */ /* 0x000fea0003800000 */
[----:B------:R-:W-:Y:S01]  /*1850*/  UISETP.GE.U32.AND UP0, UPT, UR22, 0x7, UPT ;  /* 0x000000071600788c */ /* 0x000fe2000bf06070 */
[----:B0-23--:R-:W-:-:S08]  /*1860*/  IMAD.MOV.U32 R3, RZ, RZ, RZ ;  /* 0x000000ffff037224 */ /* 0x00dfd000078e00ff */
[----:B------:R-:W-:Y:S05]  /*1870*/  BRA.U !UP0, `(.L_x_151) ;  /* 0x00000005085c7547 */ /* 0x000fea000b800000 */
[----:B----4-:R-:W0:Y:S01]  /*1880*/  LDC.64 R2, c[0x0][0x380] ;  /* 0x0000e000ff027b82 */ /* 0x010e220000000a00 */
[----:B-1---5:R-:W-:-:S07]  /*1890*/  IMAD.MOV.U32 R5, RZ, RZ, RZ ;  /* 0x000000ffff057224 */ /* 0x022fce00078e00ff */
.L_x_168:
[----:B----4-:R-:W-:Y:S01]  /*18a0*/  IMAD R7, R5, 0x400, R0 ;  /* 0x0000040005077824 */ /* 0x010fe200078e0200 */
[----:B------:R-:W-:Y:S04]  /*18b0*/  BSSY.RECONVERGENT B1, `(.L_x_152) ;  /* 0x000000f000017945 */ /* 0x000fe80003800200 */
[----:B01----:R-:W1:Y:S04]  /*18c0*/  LDS R18, [R7] ;  /* 0x0000000007127984 */ /* 0x003e680000000800 */
[----:B--23--:R2:W3:Y:S04]  /*18d0*/  LDS R9, [R7+0x400] ;  /* 0x0004000007097984 */ /* 0x00c4e80000000800 */
[----:B------:R2:W4:Y:S04]  /*18e0*/  LDS R22, [R7+0x800] ;  /* 0x0008000007167984 */ /* 0x0005280000000800 */
[----:B------:R2:W0:Y:S04]  /*18f0*/  LDS R14, [R7+0xc00] ;  /* 0x000c0000070e7984 */ /* 0x0004280000000800 */
[----:B------:R2:W0:Y:S04]  /*1900*/  LDS R12, [R7+0x1000] ;  /* 0x00100000070c7984 */ /* 0x0004280000000800 */
[----:B------:R2:W0:Y:S04]  /*1910*/  LDS R6, [R7+0x1400] ;  /* 0x0014000007067984 */ /* 0x0004280000000800 */
[----:B------:R2:W0:Y:S04]  /*1920*/  LDS R8, [R7+0x1800] ;  /* 0x0018000007087984 */ /* 0x0004280000000800 */
[----:B------:R2:W0:Y:S01]  /*1930*/  LDS R10, [R7+0x1c00] ;  /* 0x001c0000070a7984 */ /* 0x0004220000000800 */
[----:B-1----:R-:W-:-:S13]  /*1940*/  ISETP.NE.AND P0, PT, R18, RZ, PT ;  /* 0x000000ff1200720c */ /* 0x002fda0003f05270 */
[----:B--234-:R-:W-:Y:S05]  /*1950*/  @!P0 BRA `(.L_x_153) ;  /* 0x0000000000108947 */ /* 0x01cfea0003800000 */
[----:B------:R-:W-:Y:S01]  /*1960*/  LEA R17, R5, R4, 0x8 ;  /* 0x0000000405117211 */ /* 0x000fe200078e40ff */
[----:B------:R-:W-:-:S04]  /*1970*/  IMAD.MOV.U32 R19, RZ, RZ, RZ ;  /* 0x000000ffff137224 */ /* 0x000fc800078e00ff */
[----:B0-----:R-:W-:-:S05]  /*1980*/  IMAD.WIDE.U32 R16, R17, 0x8, R2 ;  /* 0x0000000811107825 */ /* 0x001fca00078e0002 */
[----:B------:R1:W-:Y:S02]  /*1990*/  REDG.E.ADD.64.STRONG.GPU desc[UR20][R16.64], R18 ;  /* 0x000000121000798e */ /* 0x0003e4000c12e514 */
.L_x_153:
[----:B------:R-:W-:Y:S05]  /*19a0*/  BSYNC.RECONVERGENT B1 ;  /* 0x0000000000017941 */ /* 0x000fea0003800200 */
.L_x_152:
[----:B------:R-:W-:Y:S01]  /*19b0*/  ISETP.NE.AND P6, PT, R9, RZ, PT ;  /* 0x000000ff0900720c */ /* 0x000fe20003fc5270 */
[----:B------:R-:W-:Y:S01]  /*19c0*/  BSSY.RECONVERGENT B1, `(.L_x_154) ;  /* 0x000000e000017945 */ /* 0x000fe20003800200 */
[----:B------:R-:W-:Y:S02]  /*19d0*/  ISETP.NE.AND P0, PT, R22, RZ, PT ;  /* 0x000000ff1600720c */ /* 0x000fe40003f05270 */
[----:B0-----:R-:W-:Y:S02]  /*19e0*/  ISETP.NE.AND P1, PT, R14, RZ, PT ;  /* 0x000000ff0e00720c */ /* 0x001fe40003f25270 */
[----:B------:R-:W-:Y:S02]  /*19f0*/  ISETP.NE.AND P2, PT, R12, RZ, PT ;  /* 0x000000ff0c00720c */ /* 0x000fe40003f45270 */
[----:B------:R-:W-:Y:S02]  /*1a00*/  ISETP.NE.AND P3, PT, R6, RZ, PT ;  /* 0x000000ff0600720c */ /* 0x000fe40003f65270 */
[----:B------:R-:W-:-:S02]  /*1a10*/  ISETP.NE.AND P4, PT, R8, RZ, PT ;  /* 0x000000ff0800720c */ /* 0x000fc40003f85270 */
[----:B------:R-:W-:Y:S01]  /*1a20*/  ISETP.NE.AND P5, PT, R10, RZ, PT ;  /* 0x000000ff0a00720c */ /* 0x000fe20003fa5270 */
[----:B------:R-:W-:-:S12]  /*1a30*/  @!P6 BRA `(.L_x_155) ;  /* 0x000000000018e947 */ /* 0x000fd80003800000 */
[----:B-1----:R-:W-:Y:S02]  /*1a40*/  IMAD R17, R5, 0x100, R4 ;  /* 0x0000010005117824 */ /* 0x002fe400078e0204 */
[----:B------:R-:W-:Y:S02]  /*1a50*/  IMAD.MOV.U32 R18, RZ, RZ, R9 ;  /* 0x000000ffff127224 */ /* 0x000fe400078e0009 */
[----:B------:R-:W-:Y:S02]  /*1a60*/  VIADD R17, R17, 0x100 ;  /* 0x0000010011117836 */ /* 0x000fe40000000000 */
[----:B------:R-:W-:Y:S02]  /*1a70*/  IMAD.MOV.U32 R19, RZ, RZ, RZ ;  /* 0x000000ffff137224 */ /* 0x000fe400078e00ff */
[----:B------:R-:W-:-:S05]  /*1a80*/  IMAD.WIDE.U32 R16, R17, 0x8, R2 ;  /* 0x0000000811107825 */ /* 0x000fca00078e0002 */
[----:B------:R0:W-:Y:S02]  /*1a90*/  REDG.E.ADD.64.STRONG.GPU desc[UR20][R16.64], R18 ;  /* 0x000000121000798e */ /* 0x0001e4000c12e514 */
.L_x_155:
[----:B------:R-:W-:Y:S05]  /*1aa0*/  BSYNC.RECONVERGENT B1 ;  /* 0x0000000000017941 */ /* 0x000fea0003800200 */
.L_x_154:
[----:B------:R-:W-:Y:S04]  /*1ab0*/  BSSY.RECONVERGENT B1, `(.L_x_156) ;  /* 0x0000007000017945 */ /* 0x000fe80003800200 */
[----:B------:R-:W-:Y:S05]  /*1ac0*/  @!P0 BRA `(.L_x_157) ;  /* 0x0000000000148947 */ /* 0x000fea0003800000 */
[----:B01----:R-:W-:Y:S02]  /*1ad0*/  IMAD R17, R5, 0x100, R4 ;  /* 0x0000010005117824 */ /* 0x003fe400078e0204 */
[----:B------:R-:W-:-:S03]  /*1ae0*/  IMAD.MOV.U32 R23, RZ, RZ, RZ ;  /* 0x000000ffff177224 */ /* 0x000fc600078e00ff */
[----:B------:R-:W-:-:S05]  /*1af0*/  IADD3 R17, PT, PT, R17, 0x200, RZ ;  /* 0x0000020011117810 */ /* 0x000fca0007ffe0ff */
[----:B------:R-:W-:-:S05]  /*1b00*/  IMAD.WIDE.U32 R16, R17, 0x8, R2 ;  /* 0x0000000811107825 */ /* 0x000fca00078e0002 */
[----:B------:R2:W-:Y:S02]  /*1b10*/  REDG.E.ADD.64.STRONG.GPU desc[UR20][R16.64], R22 ;  /* 0x000000161000798e */ /* 0x0005e4000c12e514 */
.L_x_157:
[----:B------:R-:W-:Y:S05]  /*1b20*/  BSYNC.RECONVERGENT B1 ;  /* 0x0000000000017941 */ /* 0x000fea0003800200 */
.L_x_156:
[----:B------:R-:W-:Y:S04]  /*1b30*/  BSSY.RECONVERGENT B1, `(.L_x_158) ;  /* 0x0000007000017945 */ /* 0x000fe80003800200 */
[----:B------:R-:W-:Y:S05]  /*1b40*/  @!P1 BRA `(.L_x_159) ;  /* 0x0000000000149947 */ /* 0x000fea0003800000 */
[----:B012---:R-:W-:Y:S02]  /*1b50*/  IMAD R17, R5, 0x100, R4 ;  /* 0x0000010005117824 */ /* 0x007fe400078e0204 */
[----:B------:R-:W-:Y:S02]  /*1b60*/  IMAD.MOV.U32 R15, RZ, RZ, RZ ;  /* 0x000000ffff0f7224 */ /* 0x000fe400078e00ff */
[----:B------:R-:W-:-:S04]  /*1b70*/  VIADD R17, R17, 0x300 ;  /* 0x0000030011117836 */ /* 0x000fc80000000000 */
[----:B------:R-:W-:-:S05]  /*1b80*/  IMAD.WIDE.U32 R16, R17, 0x8, R2 ;  /* 0x0000000811107825 */ /* 0x000fca00078e0002 */
[----:B------:R3:W-:Y:S02]  /*1b90*/  REDG.E.ADD.64.STRONG.GPU desc[UR20][R16.64], R14 ;  /* 0x0000000e1000798e */ /* 0x0007e4000c12e514 */
.L_x_159:
[----:B------:R-:W-:Y:S05]  /*1ba0*/  BSYNC.RECONVERGENT B1 ;  /* 0x0000000000017941 */ /* 0x000fea0003800200 */
.L_x_158:
[----:B------:R-:W-:Y:S04]  /*1bb0*/  BSSY.RECONVERGENT B1, `(.L_x_160) ;  /* 0x0000007000017945 */ /* 0x000fe80003800200 */
[----:B------:R-:W-:Y:S05]  /*1bc0*/  @!P2 BRA `(.L_x_161) ;  /* 0x000000000014a947 */ /* 0x000fea0003800000 */
[----:B---3--:R-:W-:Y:S02]  /*1bd0*/  IMAD R15, R5, 0x100, R4 ;  /* 0x00000100050f7824 */ /* 0x008fe400078e0204 */
[----:B------:R-:W-:Y:S02]  /*1be0*/  HFMA2 R13, -RZ, RZ, 0, 0 ;  /* 0x00000000ff0d7431 */ /* 0x000fe400000001ff */
[----:B------:R-:W-:-:S04]  /*1bf0*/  VIADD R15, R15, 0x400 ;  /* 0x000004000f0f7836 */ /* 0x000fc80000000000 */
[----:B------:R-:W-:-:S05]  /*1c00*/  IMAD.WIDE.U32 R14, R15, 0x8, R2 ;  /* 0x000000080f0e7825 */ /* 0x000fca00078e0002 */
[----:B------:R4:W-:Y:S02]  /*1c10*/  REDG.E.ADD.64.STRONG.GPU desc[UR20][R14.64], R12 ;  /* 0x0000000c0e00798e */ /* 0x0009e4000c12e514 */
.L_x_161:
[----:B------:R-:W-:Y:S05]  /*1c20*/  BSYNC.RECONVERGENT B1 ;  /* 0x0000000000017941 */ /* 0x000fea0003800200 */
.L_x_160:
[----:B------:R-:W-:Y:S04]  /*1c30*/  BSSY.RECONVERGENT B1, `(.L_x_162) ;  /* 0x0000007000017945 */ /* 0x000fe80003800200 */
[----:B------:R-:W-:Y:S05]  /*1c40*/  @!P3 BRA `(.L_x_163) ;  /* 0x000000000014b947 */ /* 0x000fea0003800000 */
[----:B----4-:R-:W-:Y:S02]  /*1c50*/  IMAD R13, R5, 0x100, R4 ;  /* 0x00000100050d7824 */ /* 0x010fe400078e0204 */
[----:B------:R-:W-:Y:S02]  /*1c60*/  IMAD.MOV.U32 R7, RZ, RZ, RZ ;  /* 0x000000ffff077224 */ /* 0x000fe400078e00ff */
[----:B------:R-:W-:-:S04]  /*1c70*/  VIADD R13, R13, 0x500 ;  /* 0x000005000d0d7836 */ /* 0x000fc80000000000 */
[----:B------:R-:W-:-:S05]  /*1c80*/  IMAD.WIDE.U32 R12, R13, 0x8, R2 ;  /* 0x000000080d0c7825 */ /* 0x000fca00078e0002 */
[----:B------:R4:W-:Y:S02]  /*1c90*/  REDG.E.ADD.64.STRONG.GPU desc[UR20][R12.64], R6 ;  /* 0x000000060c00798e */ /* 0x0009e4000c12e514 */
.L_x_163:
[----:B------:R-:W-:Y:S05]  /*1ca0*/  BSYNC.RECONVERGENT B1 ;  /* 0x0000000000017941 */ /* 0x000fea0003800200 */
.L_x_162:
[----:B------:R-:W-:Y:S04]  /*1cb0*/  BSSY.RECONVERGENT B1, `(.L_x_164) ;  /* 0x0000007000017945 */ /* 0x000fe80003800200 */
[----:B------:R-:W-:Y:S05]  /*1cc0*/  @!P4 BRA `(.L_x_165) ;  /* 0x000000000014c947 */ /* 0x000fea0003800000 */
[----:B----4-:R-:W-:Y:S02]  /*1cd0*/  IMAD R7, R5, 0x100, R4 ;  /* 0x0000010005077824 */ /* 0x010fe400078e0204 */
[----:B------:R-:W-:Y:S02]  /*1ce0*/  IMAD.MOV.U32 R9, RZ, RZ, RZ ;  /* 0x000000ffff097224 */ /* 0x000fe400078e00ff */
[----:B------:R-:W-:-:S04]  /*1cf0*/  VIADD R7, R7, 0x600 ;  /* 0x0000060007077836 */ /* 0x000fc80000000000 */
[----:B------:R-:W-:-:S05]  /*1d00*/  IMAD.WIDE.U32 R6, R7, 0x8, R2 ;  /* 0x0000000807067825 */ /* 0x000fca00078e0002 */
[----:B------:R4:W-:Y:S02]  /*1d10*/  REDG.E.ADD.64.STRONG.GPU desc[UR20][R6.64], R8 ;  /* 0x000000080600798e */ /* 0x0009e4000c12e514 */
.L_x_165:
[----:B------:R-:W-:Y:S05]  /*1d20*/  BSYNC.RECONVERGENT B1 ;  /* 0x0000000000017941 */ /* 0x000fea0003800200 */
.L_x_164:
[----:B------:R-:W-:Y:S04]  /*1d30*/  BSSY.RECONVERGENT B1, `(.L_x_166) ;  /* 0x0000007000017945 */ /* 0x000fe80003800200 */
[----:B------:R-:W-:Y:S05]  /*1d40*/  @!P5 BRA `(.L_x_167) ;  /* 0x000000000014d947 */ /* 0x000fea0003800000 */
[----:B----4-:R-:W-:Y:S01]  /*1d50*/  LEA R7, R5, R4, 0x8 ;  /* 0x0000000405077211 */ /* 0x010fe200078e40ff */
[----:B------:R-:W-:-:S04]  /*1d60*/  IMAD.MOV.U32 R11, RZ, RZ, RZ ;  /* 0x000000ffff0b7224 */ /* 0x000fc800078e00ff */
[----:B------:R-:W-:-:S04]  /*1d70*/  VIADD R7, R7, 0x700 ;  /* 0x0000070007077836 */ /* 0x000fc80000000000 */
[----:B------:R-:W-:-:S05]  /*1d80*/  IMAD.WIDE.U32 R6, R7, 0x8, R2 ;  /* 0x0000000807067825 */ /* 0x000fca00078e0002 */
[----:B------:R4:W-:Y:S02]  /*1d90*/  REDG.E.ADD.64.STRONG.GPU desc[UR20][R6.64], R10 ;  /* 0x0000000a0600798e */ /* 0x0009e4000c12e514 */
.L_x_167:
[----:B------:R-:W-:Y:S05]  /*1da0*/  BSYNC.RECONVERGENT B1 ;  /* 0x0000000000017941 */ /* 0x000fea0003800200 */
.L_x_166:
[----:B------:R-:W-:-:S05]  /*1db0*/  VIADD R5, R5, 0x8 ;  /* 0x0000000805057836 */ /* 0x000fca0000000000 */
[----:B------:R-:W-:-:S13]  /*1dc0*/  ISETP.NE.AND P0, PT, R5, UR27, PT ;  /* 0x0000001b05007c0c */ /* 0x000fda000bf05270 */
[----:B------:R-:W-:Y:S05]  /*1dd0*/  @P0 BRA `(.L_x_168) ;  /* 0xfffffff800b00947 */ /* 0x000fea000383ffff */
[----:B------:R-:W-:-:S07]  /*1de0*/  IMAD.U32 R3, RZ, RZ, UR27 ;  /* 0x0000001bff037e24 */ /* 0x000fce000f8e00ff */
.L_x_151:
[----:B------:R-:W-:Y:S02]  /*1df0*/  UISETP.NE.AND UP0, UPT, UR24, URZ, UPT ;  /* 0x000000ff1800728c */ /* 0x000fe4000bf05270 */
[----:B----45:R-:W-:Y:S02]  /*1e00*/  IMAD.U32 R8, RZ, RZ, UR24 ;  /* 0x00000018ff087e24 */ /* 0x030fe4000f8e00ff */
[----:B-1----:R-:W-:-:S03]  /*1e10*/  IMAD.U32 R5, RZ, RZ, UR25 ;  /* 0x00000019ff057e24 */ /* 0x002fc6000f8e00ff */
[----:B------:R-:W-:Y:S01]  /*1e20*/  IADD3 R8, PT, PT, R8, -0x1, RZ ;  /* 0xffffffff08087810 */ /* 0x000fe20007ffe0ff */
[----:B------:R-:W-:Y:S01]  /*1e30*/  VIADD R5, R5, 0xffffffff ;  /* 0xffffffff05057836 */ /* 0x000fe20000000000 */
[----:B------:R-:W-:Y:S06]  /*1e40*/  BRA.U !UP0, `(.L_x_169) ;  /* 0x0000000508707547 */ /* 0x000fec000b800000 */
[----:B------:R-:W-:-:S13]  /*1e50*/  ISETP.GE.U32.AND P0, PT, R8, 0x3, PT ;  /* 0x000000030800780c */ /* 0x000fda0003f06070 */
[----:B------:R-:W-:Y:S05]  /*1e60*/  @!P0 BRA `(.L_x_170) ;  /* 0x0000000000bc8947 */ /* 0x000fea0003800000 */
[----:B------:R-:W-:Y:S01]  /*1e70*/  IMAD R7, R3, 0x400, R0 ;  /* 0x0000040003077824 */ /* 0x000fe200078e0200 */
[----:B------:R-:W-:Y:S04]  /*1e80*/  BSSY.RECONVERGENT B1, `(.L_x_171) ;  /* 0x000000f000017945 */ /* 0x000fe80003800200 */
[----:B------:R-:W1:Y:S04]  /*1e90*/  LDS R12, [R7] ;  /* 0x00000000070c7984 */ /* 0x000e680000000800 */
[----:B------:R-:W4:Y:S04]  /*1ea0*/  LDS R9, [R7+0x400] ;  /* 0x0004000007097984 */ /* 0x000f280000000800 */
[----:B------:R-:W5:Y:S04]  /*1eb0*/  LDS R6, [R7+0x800] ;  /* 0x0008000007067984 */ /* 0x000f680000000800 */
[----:B------:R-:W0:Y:S01]  /*1ec0*/  LDS R2, [R7+0xc00] ;  /* 0x000c000007027984 */ /* 0x000e220000000800 */
[----:B-1----:R-:W-:-:S02]  /*1ed0*/  ISETP.NE.AND P0, PT, R12, RZ, PT ;  /* 0x000000ff0c00720c */ /* 0x002fc40003f05270 */
[----:B----4-:R-:W-:Y:S02]  /*1ee0*/  ISETP.NE.AND P1, PT, R9, RZ, PT ;  /* 0x000000ff0900720c */ /* 0x010fe40003f25270 */
[----:B-----5:R-:W-:Y:S02]  /*1ef0*/  ISETP.NE.AND P2, PT, R6, RZ, PT ;  /* 0x000000ff0600720c */ /* 0x020fe40003f45270 */
[----:B0-----:R-:W-:-:S07]  /*1f00*/  ISETP.NE.AND P3, PT, R2, RZ, PT ;  /* 0x000000ff0200720c */ /* 0x001fce0003f65270 */
[----:B------:R-:W-:Y:S06]  /*1f10*/  @!P0 BRA `(.L_x_172) ;  /* 0x0000000000148947 */ /* 0x000fec0003800000 */
[----:B------:R-:W0:Y:S01]  /*1f20*/  LDC.64 R10, c[0x0][0x380] ;  /* 0x0000e000ff0a7b82 */ /* 0x000e220000000a00 */
[----:B------:R-:W-:Y:S02]  /*1f30*/  IMAD R7, R3, 0x100, R4 ;  /* 0x0000010003077824 */ /* 0x000fe400078e0204 */
[----:B------:R-:W-:Y:S02]  /*1f40*/  IMAD.MOV.U32 R13, RZ, RZ, RZ ;  /* 0x000000ffff0d7224 */ /* 0x000fe400078e00ff */
[----:B0-----:R-:W-:-:S05]  /*1f50*/  IMAD.WIDE.U32 R10, R7, 0x8, R10 ;  /* 0x00000008070a7825 */ /* 0x001fca00078e000a */
[----:B------:R0:W-:Y:S02]  /*1f60*/  REDG.E.ADD.64.STRONG.GPU desc[UR20][R10.64], R12 ;  /* 0x0000000c0a00798e */ /* 0x0001e4000c12e514 */
.L_x_172:
[----:B------:R-:W-:Y:S05]  /*1f70*/  BSYNC.RECONVERGENT B1 ;  /* 0x0000000000017941 */ /* 0x000fea0003800200 */
.L_x_171:
[----:B------:R-:W-:Y:S04]  /*1f80*/  BSSY.RECONVERGENT B1, `(.L_x_173) ;  /* 0x0000009000017945 */ /* 0x000fe80003800200 */
[----:B------:R-:W-:Y:S05]  /*1f90*/  @!P1 BRA `(.L_x_174) ;  /* 0x00000000001c9947 */ /* 0x000fea0003800000 */
[----:B0-----:R-:W0:Y:S01]  /*1fa0*/  LDC.64 R10, c[0x0][0x380] ;  /* 0x0000e000ff0a7b82 */ /* 0x001e220000000a00 */
[----:B------:R-:W-:Y:S01]  /*1fb0*/  IMAD R7, R3, 0x100, R4 ;  /* 0x0000010003077824 */ /* 0x000fe200078e0204 */
[----:B------:R-:W-:Y:S01]  /*1fc0*/  MOV R12, R9 ;  /* 0x00000009000c7202 */ /* 0x000fe20000000f00 */
[----:B------:R-:W-:Y:S02]  /*1fd0*/  IMAD.MOV.U32 R13, RZ, RZ, RZ ;  /* 0x000000ffff0d7224 */ /* 0x000fe400078e00ff */
[----:B------:R-:W-:-:S04]  /*1fe0*/  VIADD R7, R7, 0x100 ;  /* 0x0000010007077836 */ /* 0x000fc80000000000 */
[----:B0-----:R-:W-:-:S05]  /*1ff0*/  IMAD.WIDE.U32 R10, R7, 0x8, R10 ;  /* 0x00000008070a7825 */ /* 0x001fca00078e000a */
[----:B------:R1:W-:Y:S02]  /*2000*/  REDG.E.ADD.64.STRONG.GPU desc[UR20][R10.64], R12 ;  /* 0x0000000c0a00798e */ /* 0x0003e4000c12e514 */
.L_x_174:
[----:B------:R-:W-:Y:S05]  /*2010*/  BSYNC.RECONVERGENT B1 ;  /* 0x0000000000017941 */ /* 0x000fea0003800200 */
.L_x_173:
[----:B------:R-:W-:Y:S04]  /*2020*/  BSSY.RECONVERGENT B1, `(.L_x_175) ;  /* 0x0000008000017945 */ /* 0x000fe80003800200 */
[----:B------:R-:W-:Y:S05]  /*2030*/  @!P2 BRA `(.L_x_176) ;  /* 0x000000000018a947 */ /* 0x000fea0003800000 */
[----:B01----:R-:W0:Y:S01]  /*2040*/  LDC.64 R10, c[0x0][0x380] ;  /* 0x0000e000ff0a7b82 */ /* 0x003e220000000a00 */
[----:B------:R-:W-:-:S04]  /*2050*/  IMAD R7, R3, 0x100, R4 ;  /* 0x0000010003077824 */ /* 0x000fc800078e0204 */
[----:B------:R-:W-:-:S04]  /*2060*/  VIADD R7, R7, 0x200 ;  /* 0x0000020007077836 */ /* 0x000fc80000000000 */
[----:B0-----:R-:W-:-:S04]  /*2070*/  IMAD.WIDE.U32 R10, R7, 0x8, R10 ;  /* 0x00000008070a7825 */ /* 0x001fc800078e000a */
[----:B------:R-:W-:-:S05]  /*2080*/  IMAD.MOV.U32 R7, RZ, RZ, RZ ;  /* 0x000000ffff077224 */ /* 0x000fca00078e00ff */
[----:B------:R4:W-:Y:S02]  /*2090*/  REDG.E.ADD.64.STRONG.GPU desc[UR20][R10.64], R6 ;  /* 0x000000060a00798e */ /* 0x0009e4000c12e514 */
.L_x_176:
[----:B------:R-:W-:Y:S05]  /*20a0*/  BSYNC.RECONVERGENT B1 ;  /* 0x0000000000017941 */ /* 0x000fea0003800200 */
.L_x_175:
[----:B------:R-:W-:Y:S04]  /*20b0*/  BSSY.RECONVERGENT B1, `(.L_x_177) ;  /* 0x0000009000017945 */ /* 0x000fe80003800200 */
[----:B------:R-:W-:Y:S05]  /*20c0*/  @!P3 BRA `(.L_x_178) ;  /* 0x00000000001cb947 */ /* 0x000fea0003800000 */
[----:B----4-:R-:W4:Y:S01]  /*20d0*/  LDC.64 R6, c[0x0][0x380] ;  /* 0x0000e000ff067b82 */ /* 0x010f220000000a00 */
[----:B------:R-:W-:Y:S01]  /*20e0*/  IMAD R9, R3, 0x100, R4 ;  /* 0x0000010003097824 */ /* 0x000fe200078e0204 */
[----:B01----:R-:W-:Y:S01]  /*20f0*/  MOV R10, R2 ;  /* 0x00000002000a7202 */ /* 0x003fe20000000f00 */
[----:B------:R-:W-:Y:S02]  /*2100*/  IMAD.MOV.U32 R11, RZ, RZ, RZ ;  /* 0x000000ffff0b7224 */ /* 0x000fe400078e00ff */
[----:B------:R-:W-:-:S04]  /*2110*/  VIADD R9, R9, 0x300 ;  /* 0x0000030009097836 */ /* 0x000fc80000000000 */
[----:B----4-:R-:W-:-:S05]  /*2120*/  IMAD.WIDE.U32 R6, R9, 0x8, R6 ;  /* 0x0000000809067825 */ /* 0x010fca00078e0006 */
[----:B------:R0:W-:Y:S02]  /*2130*/  REDG.E.ADD.64.STRONG.GPU desc[UR20][R6.64], R10 ;  /* 0x0000000a0600798e */ /* 0x0001e4000c12e514 */
.L_x_178:
[----:B------:R-:W-:Y:S05]  /*2140*/  BSYNC.RECONVERGENT B1 ;  /* 0x0000000000017941 */ /* 0x000fea0003800200 */
.L_x_177:
[----:B------:R-:W-:-:S07]  /*2150*/  VIADD R3, R3, 0x4 ;  /* 0x0000000403037836 */ /* 0x000fce0000000000 */
.L_x_170:
[----:B------:R-:W-:Y:S01]  /*2160*/  UISETP.NE.AND UP0, UPT, UR25, URZ, UPT ;  /* 0x000000ff1900728c */ /* 0x000fe2000bf05270 */
[----:B------:R-:W-:Y:S08]  /*2170*/  BSSY.RECONVERGENT B1, `(.L_x_169) ;  /* 0x0000029000017945 */ /* 0x000ff00003800200 */
[----:B------:R-:W-:Y:S05]  /*2180*/  BRA.U !UP0, `(.L_x_179) ;  /* 0x00000001089c7547 */ /* 0x000fea000b800000 */
[----:B------:R-:W-:-:S13]  /*2190*/  ISETP.NE.AND P0, PT, R5, RZ, PT ;  /* 0x000000ff0500720c */ /* 0x000fda0003f05270 */
[----:B------:R-:W-:Y:S05]  /*21a0*/  @!P0 BRA `(.L_x_180) ;  /* 0x0000000000648947 */ /* 0x000fea0003800000 */
[----:B0---4-:R-:W-:Y:S01]  /*21b0*/  IMAD R6, R3, 0x400, R0 ;  /* 0x0000040003067824 */ /* 0x011fe200078e0200 */
[----:B------:R-:W-:Y:S04]  /*21c0*/  BSSY.RECONVERGENT B2, `(.L_x_181) ;  /* 0x000000c000027945 */ /* 0x000fe80003800200 */
[----:B------:R-:W0:Y:S04]  /*21d0*/  LDS R2, [R6] ;  /* 0x0000000006027984 */ /* 0x000e280000000800 */
[----:B------:R-:W4:Y:S01]  /*21e0*/  LDS R9, [R6+0x400] ;  /* 0x0004000006097984 */ /* 0x000f220000000800 */
[----:B0-----:R-:W-:-:S02]  /*21f0*/  ISETP.NE.AND P0, PT, R2, RZ, PT ;  /* 0x000000ff0200720c */ /* 0x001fc40003f05270 */
[----:B----4-:R-:W-:-:S11]  /*2200*/  ISETP.NE.AND P1, PT, R9, RZ, PT ;  /* 0x000000ff0900720c */ /* 0x010fd60003f25270 */
[----:B------:R-:W-:Y:S05]  /*2210*/  @!P0 BRA `(.L_x_182) ;  /* 0x0000000000188947 */ /* 0x000fea0003800000 */
[----:B------:R-:W0:Y:S01]  /*2220*/  LDC.64 R6, c[0x0][0x380] ;  /* 0x0000e000ff067b82 */ /* 0x000e220000000a00 */
[----:B-1----:R-:W-:-:S04]  /*2230*/  IMAD R11, R3, 0x100, R4 ;  /* 0x00000100030b7824 */ /* 0x002fc800078e0204 */
[----:B0-----:R-:W-:-:S04]  /*2240*/  IMAD.WIDE.U32 R10, R11, 0x8, R6 ;  /* 0x000000080b0a7825 */ /* 0x001fc800078e0006 */
[----:B------:R-:W-:Y:S02]  /*2250*/  IMAD.MOV.U32 R6, RZ, RZ, R2 ;  /* 0x000000ffff067224 */ /* 0x000fe400078e0002 */
[----:B------:R-:W-:-:S05]  /*2260*/  IMAD.MOV.U32 R7, RZ, RZ, RZ ;  /* 0x000000ffff077224 */ /* 0x000fca00078e00ff */
[----:B------:R0:W-:Y:S02]  /*2270*/  REDG.E.ADD.64.STRONG.GPU desc[UR20][R10.64], R6 ;  /* 0x000000060a00798e */ /* 0x0001e4000c12e514 */
.L_x_182:
[----:B------:R-:W-:Y:S05]  /*2280*/  BSYNC.RECONVERGENT B2 ;  /* 0x0000000000027941 */ /* 0x000fea0003800200 */
.L_x_181:
[----:B------:R-:W-:Y:S04]  /*2290*/  BSSY.RECONVERGENT B2, `(.L_x_183) ;  /* 0x0000009000027945 */ /* 0x000fe80003800200 */
[----:B------:R-:W-:Y:S05]  /*22a0*/  @!P1 BRA `(.L_x_184) ;  /* 0x00000000001c9947 */ /* 0x000fea0003800000 */
[----:B0-----:R-:W0:Y:S01]  /*22b0*/  LDC.64 R6, c[0x0][0x380] ;  /* 0x0000e000ff067b82 */ /* 0x001e220000000a00 */
[----:B------:R-:W-:-:S05]  /*22c0*/  LEA R2, R3, R4, 0x8 ;  /* 0x0000000403027211 */ /* 0x000fca00078e40ff */
[----:B-1----:R-:W-:-:S04]  /*22d0*/  VIADD R11, R2, 0x100 ;  /* 0x00000100020b7836 */ /* 0x002fc80000000000 */
[----:B0-----:R-:W-:-:S04]  /*22e0*/  IMAD.WIDE.U32 R10, R11, 0x8, R6 ;  /* 0x000000080b0a7825 */ /* 0x001fc800078e0006 */
[----:B------:R-:W-:Y:S02]  /*22f0*/  IMAD.MOV.U32 R6, RZ, RZ, R9 ;  /* 0x000000ffff067224 */ /* 0x000fe400078e0009 */
[----:B------:R-:W-:-:S05]  /*2300*/  IMAD.MOV.U32 R7, RZ, RZ, RZ ;  /* 0x000000ffff077224 */ /* 0x000fca00078e00ff */
[----:B------:R4:W-:Y:S02]  /*2310*/  REDG.E.ADD.64.STRONG.GPU desc[UR20][R10.64], R6 ;  /* 0x000000060a00798e */ /* 0x0009e4000c12e514 */
.L_x_184:
[----:B------:R-:W-:Y:S05]  /*2320*/  BSYNC.RECONVERGENT B2 ;  /* 0x0000000000027941 */ /* 0x000fea0003800200 */
.L_x_183:
[----:B------:R-:W-:-:S07]  /*2330*/  VIADD R3, R3, 0x2 ;  /* 0x0000000203037836 */ /* 0x000fce0000000000 */
.L_x_180:
[----:B------:R-:W-:-:S09]  /*2340*/  UISETP.NE.AND UP0, UPT, UR9, URZ, UPT ;  /* 0x000000ff0900728c */ /* 0x000fd2000bf05270 */
[----:B------:R-:W-:Y:S05]  /*2350*/  BRA.U !UP0, `(.L_x_179) ;  /* 0x0000000108287547 */ /* 0x000fea000b800000 */
[----:B------:R-:W-:-:S05]  /*2360*/  IMAD R2, R3, 0x400, R0 ;  /* 0x0000040003027824 */ /* 0x000fca00078e0200 */
[----:B------:R-:W5:Y:S02]  /*2370*/  LDS R9, [R2] ;  /* 0x0000000002097984 */ /* 0x000f640000000800 */
[----:B-----5:R-:W-:-:S13]  /*2380*/  ISETP.NE.AND P0, PT, R9, RZ, PT ;  /* 0x000000ff0900720c */ /* 0x020fda0003f05270 */
[----:B------:R-:W-:Y:S05]  /*2390*/  @!P0 BRA `(.L_x_179) ;  /* 0x0000000000188947 */ /* 0x000fea0003800000 */
[----:B0---4-:R-:W0:Y:S01]  /*23a0*/  LDC.64 R6, c[0x0][0x380] ;  /* 0x0000e000ff067b82 */ /* 0x011e220000000a00 */
[----:B------:R-:W-:-:S04]  /*23b0*/  IMAD R3, R3, 0x100, R4 ;  /* 0x0000010003037824 */ /* 0x000fc800078e0204 */
[----:B0-----:R-:W-:Y:S01]  /*23c0*/  IMAD.WIDE.U32 R2, R3, 0x8, R6 ;  /* 0x0000000803027825 */ /* 0x001fe200078e0006 */
[----:B------:R-:W-:-:S03]  /*23d0*/  MOV R6, R9 ;  /* 0x0000000900067202 */ /* 0x000fc60000000f00 */
[----:B------:R-:W-:-:S05]  /*23e0*/  IMAD.MOV.U32 R7, RZ, RZ, RZ ;  /* 0x000000ffff077224 */ /* 0x000fca00078e00ff */
[----:B------:R0:W-:Y:S02]  /*23f0*/  REDG.E.ADD.64.STRONG.GPU desc[UR20][R2.64], R6 ;  /* 0x000000060200798e */ /* 0x0001e4000c12e514 */
.L_x_179:
[----:B------:R-:W-:Y:S05]  /*2400*/  BSYNC.RECONVERGENT B1 ;  /* 0x0000000000017941 */ /* 0x000fea0003800200 */
.L_x_169:
[----:B------:R-:W-:-:S13]  /*2410*/  ISETP.GT.U32.AND P0, PT, R4, 0x7f, PT ;  /* 0x0000007f0400780c */ /* 0x000fda0003f04070 */
[----:B------:R-:W-:Y:S05]  /*2420*/  @P0 BRA `(.L_x_150) ;  /* 0x0000000800900947 */ /* 0x000fea0003800000 */
[----:B------:R-:W-:Y:S01]  /*2430*/  UISETP.GE.U32.AND UP0, UPT, UR22, 0x7, UPT ;  /* 0x000000071600788c */ /* 0x000fe2000bf06070 */
[----:B0-----:R-:W-:-:S08]  /*2440*/  IMAD.MOV.U32 R3, RZ, RZ, RZ ;  /* 0x000000ffff037224 */ /* 0x001fd000078e00ff */
[----:B------:R-:W-:Y:S05]  /*2450*/  BRA.U !UP0, `(.L_x_185) ;  /* 0x0000000508147547 */ /* 0x000fea000b800000 */
[----:B------:R-:W0:Y:S01]  /*2460*/  LDC.64 R2, c[0x0][0x380] ;  /* 0x0000e000ff027b82 */ /* 0x000e220000000a00 */
[----:B------:R-:W-:-:S07]  /*2470*/  IMAD.MOV.U32 R9, RZ, RZ, RZ ;  /* 0x000000ffff097224 */ /* 0x000fce00078e00ff */
.L_x_202:
[C---:B01--4-:R-:W-:Y:S01]  /*2480*/  IMAD R11, R9.reuse, 0x400, R0 ;  /* 0x00000400090b7824 */ /* 0x053fe200078e0200 */
[----:B------:R-:W-:Y:S01]  /*2490*/  BSSY.RECONVERGENT B1, `(.L_x_186) ;  /* 0x0000011000017945 */ /* 0x000fe20003800200 */
[C---:B--23--:R-:W-:Y:S02]  /*24a0*/  IMAD R7, R9.reuse, 0x100, R4 ;  /* 0x0000010009077824 */ /* 0x04cfe400078e0204 */
[----:B------:R-:W-:Y:S01]  /*24b0*/  VIADD R9, R9, 0x8 ;  /* 0x0000000809097836 */ /* 0x000fe20000000000 */
[----:B---3--:R-:W1:Y:S01]  /*24c0*/  LDS R14, [R11+0x200] ;  /* 0x000200000b0e7984 */ /* 0x008e620000000800 */
[----:B0-----:R-:W-:-:S03]  /*24d0*/  IMAD.WIDE.U32 R6, R7, 0x8, R2 ;  /* 0x0000000807067825 */ /* 0x001fc600078e0002 */
[----:B------:R-:W0:Y:S04]  /*24e0*/  LDS R13, [R11+0x600] ;  /* 0x000600000b0d7984 */ /* 0x000e280000000800 */
[----:B--2---:R2:W3:Y:S04]  /*24f0*/  LDS R17, [R11+0xa00] ;  /* 0x000a00000b117984 */ /* 0x0044e80000000800 */
[----:B------:R2:W4:Y:S04]  /*2500*/  LDS R18, [R11+0xe00] ;  /* 0x000e00000b127984 */ /* 0x0005280000000800 */
[----:B------:R2:W2:Y:S04]  /*2510*/  LDS R19, [R11+0x1200] ;  /* 0x001200000b137984 */ /* 0x0004a80000000800 */
[----:B------:R0:W2:Y:S04]  /*2520*/  LDS R16, [R11+0x1600] ;  /* 0x001600000b107984 */ /* 0x0000a80000000800 */
[----:B------:R0:W2:Y:S04]  /*2530*/  LDS R12, [R11+0x1a00] ;  /* 0x001a00000b0c7984 */ /* 0x0000a80000000800 */
[----:B------:R0:W2:Y:S01]  /*2540*/  LDS R10, [R11+0x1e00] ;  /* 0x001e00000b0a7984 */ /* 0x0000a20000000800 */
[----:B-1----:R-:W-:-:S02]  /*2550*/  ISETP.NE.AND P0, PT, R14, RZ, PT ;  /* 0x000000ff0e00720c */ /* 0x002fc40003f05270 */
[----:B0-----:R-:W-:-:S11]  /*2560*/  ISETP.NE.AND P1, PT, R13, RZ, PT ;  /* 0x000000ff0d00720c */ /* 0x001fd60003f25270 */
[----:B---34-:R-:W-:Y:S05]  /*2570*/  @!P0 BRA `(.L_x_187) ;  /* 0x0000000000088947 */ /* 0x018fea0003800000 */
[----:B------:R-:W-:-:S05]  /*2580*/  HFMA2 R15, -RZ, RZ, 0, 0 ;  /* 0x00000000ff0f7431 */ /* 0x000fca00000001ff */
[----:B------:R0:W-:Y:S02]  /*2590*/  REDG.E.ADD.64.STRONG.GPU desc[UR20][R6.64+0x400], R14 ;  /* 0x0004000e0600798e */ /* 0x0001e4000c12e514 */
.L_x_187:
[----:B------:R-:W-:Y:S05]  /*25a0*/  BSYNC.RECONVERGENT B1 ;  /* 0x0000000000017941 */ /* 0x000fea0003800200 */
.L_x_186:
[----:B------:R-:W-:Y:S04]  /*25b0*/  BSSY.RECONVERGENT B1, `(.L_x_188) ;  /* 0x0000005000017945 */ /* 0x000fe80003800200 */
[----:B------:R-:W-:Y:S05]  /*25c0*/  @!P1 BRA `(.L_x_189) ;  /* 0x00000000000c9947 */ /* 0x000fea0003800000 */
[----:B0-----:R-:W-:Y:S02]  /*25d0*/  IMAD.MOV.U32 R14, RZ, RZ, R13 ;  /* 0x000000ffff0e7224 */ /* 0x001fe400078e000d */
[----:B------:R-:W-:-:S05]  /*25e0*/  IMAD.MOV.U32 R15, RZ, RZ, RZ ;  /* 0x000000ffff0f7224 */ /* 0x000fca00078e00ff */
[----:B------:R1:W-:Y:S02]  /*25f0*/  REDG.E.ADD.64.STRONG.GPU desc[UR20][R6.64+0xc00], R14 ;  /* 0x000c000e0600798e */ /* 0x0003e4000c12e514 */
.L_x_189:
[----:B------:R-:W-:Y:S05]  /*2600*/  BSYNC.RECONVERGENT B1 ;  /* 0x0000000000017941 */ /* 0x000fea0003800200 */
.L_x_188:
[----:B------:R-:W-:Y:S01]  /*2610*/  ISETP.NE.AND P6, PT, R17, RZ, PT ;  /* 0x000000ff1100720c */ /* 0x000fe20003fc5270 */
[----:B------:R-:W-:Y:S01]  /*2620*/  BSSY.RECONVERGENT B1, `(.L_x_190) ;  /* 0x000000b000017945 */ /* 0x000fe20003800200 */
[----:B------:R-:W-:Y:S02]  /*2630*/  ISETP.NE.AND P0, PT, R9, UR27, PT ;  /* 0x0000001b09007c0c */ /* 0x000fe4000bf05270 */
[----:B------:R-:W-:Y:S02]  /*2640*/  ISETP.NE.AND P1, PT, R18, RZ, PT ;  /* 0x000000ff1200720c */ /* 0x000fe40003f25270 */
[----:B--2---:R-:W-:Y:S02]  /*2650*/  ISETP.NE.AND P2, PT, R19, RZ, PT ;  /* 0x000000ff1300720c */ /* 0x004fe40003f45270 */
[----:B------:R-:W-:Y:S02]  /*2660*/  ISETP.NE.AND P3, PT, R16, RZ, PT ;  /* 0x000000ff1000720c */ /* 0x000fe40003f65270 */
[----:B------:R-:W-:-:S02]  /*2670*/  ISETP.NE.AND P4, PT, R12, RZ, PT ;  /* 0x000000ff0c00720c */ /* 0x000fc40003f85270 */
[----:B------:R-:W-:Y:S01]  /*2680*/  ISETP.NE.AND P5, PT, R10, RZ, PT ;  /* 0x000000ff0a00720c */ /* 0x000fe20003fa5270 */
[----:B------:R-:W-:-:S12]  /*2690*/  @!P6 BRA `(.L_x_191) ;  /* 0x00000000000ce947 */ /* 0x000fd80003800000 */
[----:B01----:R-:W-:Y:S02]  /*26a0*/  IMAD.MOV.U32 R14, RZ, RZ, R17 ;  /* 0x000000ffff0e7224 */ /* 0x003fe400078e0011 */
[----:B------:R-:W-:-:S05]  /*26b0*/  IMAD.MOV.U32 R15, RZ, RZ, RZ ;  /* 0x000000ffff0f7224 */ /* 0x000fca00078e00ff */
[----:B------:R2:W-:Y:S02]  /*26c0*/  REDG.E.ADD.64.STRONG.GPU desc[UR20][R6.64+0x1400], R14 ;  /* 0x0014000e0600798e */ /* 0x0005e4000c12e514 */
.L_x_191:
[----:B------:R-:W-:Y:S05]  /*26d0*/  BSYNC.RECONVERGENT B1 ;  /* 0x0000000000017941 */ /* 0x000fea0003800200 */
.L_x_190:
[----:B------:R-:W-:Y:S04]  /*26e0*/  BSSY.RECONVERGENT B1, `(.L_x_192) ;  /* 0x0000005000017945 */ /* 0x000fe80003800200 */
[----:B------:R-:W-:Y:S05]  /*26f0*/  @!P1 BRA `(.L_x_193) ;  /* 0x00000000000c9947 */ /* 0x000fea0003800000 */
[----:B012---:R-:W-:Y:S02]  /*2700*/  IMAD.MOV.U32 R14, RZ, RZ, R18 ;  /* 0x000000ffff0e7224 */ /* 0x007fe400078e0012 */
[----:B------:R-:W-:-:S05]  /*2710*/  IMAD.MOV.U32 R15, RZ, RZ, RZ ;  /* 0x000000ffff0f7224 */ /* 0x000fca00078e00ff */
[----:B------:R3:W-:Y:S02]  /*2720*/  REDG.E.ADD.64.STRONG.GPU desc[UR20][R6.64+0x1c00], R14 ;  /* 0x001c000e0600798e */ /* 0x0007e4000c12e514 */
.L_x_193:
[----:B------:R-:W-:Y:S05]  /*2730*/  BSYNC.RECONVERGENT B1 ;  /* 0x0000000000017941 */ /* 0x000fea0003800200 */
.L_x_192:
[----:B------:R-:W-:Y:S04]  /*2740*/  BSSY.RECONVERGENT B1, `(.L_x_194) ;  /* 0x0000005000017945 */ /* 0x000fe80003800200 */
[----:B------:R-:W-:Y:S05]  /*2750*/  @!P2 BRA `(.L_x_195) ;  /* 0x00000000000ca947 */ /* 0x000fea0003800000 */
[----:B0123--:R-:W-:Y:S01]  /*2760*/  MOV R14, R19 ;  /* 0x00000013000e7202 */ /* 0x00ffe20000000f00 */
[----:B------:R-:W-:-:S05]  /*2770*/  IMAD.MOV.U32 R15, RZ, RZ, RZ ;  /* 0x000000ffff0f7224 */ /* 0x000fca00078e00ff */
[----:B------:R4:W-:Y:S02]  /*2780*/  REDG.E.ADD.64.STRONG.GPU desc[UR20][R6.64+0x2400], R14 ;  /* 0x0024000e0600798e */ /* 0x0009e4000c12e514 */
.L_x_195:
[----:B------:R-:W-:Y:S05]  /*2790*/  BSYNC.RECONVERGENT B1 ;  /* 0x0000000000017941 */ /* 0x000fea0003800200 */
.L_x_194:
[----:B------:R-:W-:Y:S04]  /*27a0*/  BSSY.RECONVERGENT B1, `(.L_x_196) ;  /* 0x0000004000017945 */ /* 0x000fe80003800200 */
[----:B------:R-:W-:Y:S05]  /*27b0*/  @!P3 BRA `(.L_x_197) ;  /* 0x000000000008b947 */ /* 0x000fea0003800000 */
[----:B------:R-:W-:-:S05]  /*27c0*/  IMAD.MOV.U32 R17, RZ, RZ, RZ ;  /* 0x000000ffff117224 */ /* 0x000fca00078e00ff */
[----:B------:R0:W-:Y:S02]  /*27d0*/  REDG.E.ADD.64.STRONG.GPU desc[UR20][R6.64+0x2c00], R16 ;  /* 0x002c00100600798e */ /* 0x0001e4000c12e514 */
.L_x_197:
[----:B------:R-:W-:Y:S05]  /*27e0*/  BSYNC.RECONVERGENT B1 ;  /* 0x0000000000017941 */ /* 0x000fea0003800200 */
.L_x_196:
[----:B------:R-:W-:Y:S04]  /*27f0*/  BSSY.RECONVERGENT B1, `(.L_x_198) ;  /* 0x0000004000017945 */ /* 0x000fe80003800200 */
[----:B------:R-:W-:Y:S05]  /*2800*/  @!P4 BRA `(.L_x_199) ;  /* 0x000000000008c947 */ /* 0x000fea0003800000 */
[----:B------:R-:W-:-:S05]  /*2810*/  IMAD.MOV.U32 R13, RZ, RZ, RZ ;  /* 0x000000ffff0d7224 */ /* 0x000fca00078e00ff */
[----:B------:R0:W-:Y:S02]  /*2820*/  REDG.E.ADD.64.STRONG.GPU desc[UR20][R6.64+0x3400], R12 ;  /* 0x0034000c0600798e */ /* 0x0001e4000c12e514 */
.L_x_199:
[----:B------:R-:W-:Y:S05]  /*2830*/  BSYNC.RECONVERGENT B1 ;  /* 0x0000000000017941 */ /* 0x000fea0003800200 */
.L_x_198:
[----:B------:R-:W-:Y:S04]  /*2840*/  BSSY.RECONVERGENT B1, `(.L_x_200) ;  /* 0x0000004000017945 */ /* 0x000fe80003800200 */
[----:B------:R-:W-:Y:S05]  /*2850*/  @!P5 BRA `(.L_x_201) ;  /* 0x000000000008d947 */ /* 0x000fea0003800000 */
[----:B------:R-:W-:-:S05]  /*2860*/  IMAD.MOV.U32 R11, RZ, RZ, RZ ;  /* 0x000000ffff0b7224 */ /* 0x000fca00078e00ff */
[----:B------:R0:W-:Y:S02]  /*2870*/  REDG.E.ADD.64.STRONG.GPU desc[UR20][R6.64+0x3c00], R10 ;  /* 0x003c000a0600798e */ /* 0x0001e4000c12e514 */
.L_x_201:
[----:B------:R-:W-:Y:S05]  /*2880*/  BSYNC.RECONVERGENT B1 ;  /* 0x0000000000017941 */ /* 0x000fea0003800200 */
.L_x_200:
[----:B------:R-:W-:Y:S05]  /*2890*/  @P0 BRA `(.L_x_202) ;  /* 0xfffffff800f80947 */ /* 0x000fea000383ffff */
[----:B------:R-:W-:-:S07]  /*28a0*/  IMAD.U32 R3, RZ, RZ, UR27 ;  /* 0x0000001bff037e24 */ /* 0x000fce000f8e00ff */
.L_x_185:
[----:B------:R-:W-:-:S09]  /*28b0*/  UISETP.NE.AND UP0, UPT, UR24, URZ, UPT ;  /* 0x000000ff1800728c */ /* 0x000fd2000bf05270 */
[----:B------:R-:W-:Y:S05]  /*28c0*/  BRA.U !UP0, `(.L_x_150) ;  /* 0x0000000508687547 */ /* 0x000fea000b800000 */
[----:B------:R-:W-:-:S13]  /*28d0*/  ISETP.GE.U32.AND P0, PT, R8, 0x3, PT ;  /* 0x000000030800780c */ /* 0x000fda0003f06070 */
[----:B------:R-:W-:Y:S05]  /*28e0*/  @!P0 BRA `(.L_x_203) ;  /* 0x0000000000bc8947 */ /* 0x000fea0003800000 */
[----:B01234-:R-:W-:Y:S01]  /*28f0*/  IMAD R7, R3, 0x400, R0 ;  /* 0x0000040003077824 */ /* 0x01ffe200078e0200 */
[----:B------:R-:W-:Y:S04]  /*2900*/  BSSY.RECONVERGENT B1, `(.L_x_204) ;  /* 0x000000f000017945 */ /* 0x000fe80003800200 */
[----:B------:R-:W0:Y:S04]  /*2910*/  LDS R10, [R7+0x200] ;  /* 0x00020000070a7984 */ /* 0x000e280000000800 */
[----:B------:R-:W1:Y:S04]  /*2920*/  LDS R12, [R7+0x600] ;  /* 0x00060000070c7984 */ /* 0x000e680000000800 */
[----:B------:R-:W2:Y:S04]  /*2930*/  LDS R6, [R7+0xa00] ;  /* 0x000a000007067984 */ /* 0x000ea80000000800 */
[----:B------:R-:W3:Y:S01]  /*2940*/  LDS R2, [R7+0xe00] ;  /* 0x000e000007027984 */ /* 0x000ee20000000800 */
[----:B0-----:R-:W-:-:S02]  /*2950*/  ISETP.NE.AND P0, PT, R10, RZ, PT ;  /* 0x000000ff0a00720c */ /* 0x001fc40003f05270 */
[----:B-1----:R-:W-:Y:S02]  /*2960*/  ISETP.NE.AND P1, PT, R12, RZ, PT ;  /* 0x000000ff0c00720c */ /* 0x002fe40003f25270 */
[----:B--2---:R-:W-:Y:S02]  /*2970*/  ISETP.NE.AND P2, PT, R6, RZ, PT ;  /* 0x000000ff0600720c */ /* 0x004fe40003f45270 */
[----:B---3--:R-:W-:-:S07]  /*2980*/  ISETP.NE.AND P3, PT, R2, RZ, PT ;  /* 0x000000ff0200720c */ /* 0x008fce0003f65270 */
[----:B------:R-:W-:Y:S06]  /*2990*/  @!P0 BRA `(.L_x_205) ;  /* 0x0000000000148947 */ /* 0x000fec0003800000 */
[----:B------:R-:W0:Y:S01]  /*29a0*/  LDC.64 R8, c[0x0][0x380] ;  /* 0x0000e000ff087b82 */ /* 0x000e220000000a00 */
[----:B------:R-:W-:Y:S01]  /*29b0*/  LEA R7, R3, R4, 0x8 ;  /* 0x0000000403077211 */ /* 0x000fe200078e40ff */
[----:B------:R-:W-:-:S04]  /*29c0*/  IMAD.MOV.U32 R11, RZ, RZ, RZ ;  /* 0x000000ffff0b7224 */ /* 0x000fc800078e00ff */
[----:B0-----:R-:W-:-:S05]  /*29d0*/  IMAD.WIDE.U32 R8, R7, 0x8, R8 ;  /* 0x0000000807087825 */ /* 0x001fca00078e0008 */
[----:B------:R0:W-:Y:S02]  /*29e0*/  REDG.E.ADD.64.STRONG.GPU desc[UR20][R8.64+0x400], R10 ;  /* 0x0004000a0800798e */ /* 0x0001e4000c12e514 */
.L_x_205:
[----:B------:R-:W-:Y:S05]  /*29f0*/  BSYNC.RECONVERGENT B1 ;  /* 0x0000000000017941 */ /* 0x000fea0003800200 */
.L_x_204:
[----:B------:R-:W-:Y:S04]  /*2a00*/  BSSY.RECONVERGENT B1, `(.L_x_206) ;  /* 0x0000009000017945 */ /* 0x000fe80003800200 */
[----:B------:R-:W-:Y:S05]  /*2a10*/  @!P1 BRA `(.L_x_207) ;  /* 0x00000000001c9947 */ /* 0x000fea0003800000 */
[----:B0-----:R-:W0:Y:S01]  /*2a20*/  LDC.64 R8, c[0x0][0x380] ;  /* 0x0000e000ff087b82 */ /* 0x001e220000000a00 */
[----:B------:R-:W-:Y:S02]  /*2a30*/  IMAD R7, R3, 0x100, R4 ;  /* 0x0000010003077824 */ /* 0x000fe400078e0204 */
[----:B------:R-:W-:Y:S02]  /*2a40*/  IMAD.MOV.U32 R10, RZ, RZ, R12 ;  /* 0x000000ffff0a7224 */ /* 0x000fe400078e000c */
[----:B------:R-:W-:Y:S02]  /*2a50*/  VIADD R7, R7, 0x100 ;  /* 0x0000010007077836 */ /* 0x000fe40000000000 */
[----:B------:R-:W-:Y:S02]  /*2a60*/  IMAD.MOV.U32 R11, RZ, RZ, RZ ;  /* 0x000000ffff0b7224 */ /* 0x000fe400078e00ff */
[----:B0-----:R-:W-:-:S05]  /*2a70*/  IMAD.WIDE.U32 R8, R7, 0x8, R8 ;  /* 0x0000000807087825 */ /* 0x001fca00078e0008 */
[----:B------:R1:W-:Y:S02]  /*2a80*/  REDG.E.ADD.64.STRONG.GPU desc[UR20][R8.64+0x400], R10 ;  /* 0x0004000a0800798e */ /* 0x0003e4000c12e514 */
.L_x_207:
[----:B------:R-:W-:Y:S05]  /*2a90*/  BSYNC.RECONVERGENT B1 ;  /* 0x0000000000017941 */ /* 0x000fea0003800200 */
.L_x_206:
[----:B------:R-:W-:Y:S04]  /*2aa0*/  BSSY.RECONVERGENT B1, `(.L_x_208) ;  /* 0x0000008000017945 */ /* 0x000fe80003800200 */
[----:B------:R-:W-:Y:S05]  /*2ab0*/  @!P2 BRA `(.L_x_209) ;  /* 0x000000000018a947 */ /* 0x000fea0003800000 */
[----:B01----:R-:W0:Y:S01]  /*2ac0*/  LDC.64 R8, c[0x0][0x380] ;  /* 0x0000e000ff087b82 */ /* 0x003e220000000a00 */
[----:B------:R-:W-:-:S05]  /*2ad0*/  IMAD R7, R3, 0x100, R4 ;  /* 0x0000010003077824 */ /* 0x000fca00078e0204 */
[----:B------:R-:W-:-:S05]  /*2ae0*/  IADD3 R7, PT, PT, R7, 0x200, RZ ;  /* 0x0000020007077810 */ /* 0x000fca0007ffe0ff */
[----:B0-----:R-:W-:-:S04]  /*2af0*/  IMAD.WIDE.U32 R8, R7, 0x8, R8 ;  /* 0x0000000807087825 */ /* 0x001fc800078e0008 */
[----:B------:R-:W-:-:S05]  /*2b00*/  IMAD.MOV.U32 R7, RZ, RZ, RZ ;  /* 0x000000ffff077224 */ /* 0x000fca00078e00ff */
[----:B------:R2:W-:Y:S02]  /*2b10*/  REDG.E.ADD.64.STRONG.GPU desc[UR20][R8.64+0x400], R6 ;  /* 0x000400060800798e */ /* 0x0005e4000c12e514 */
.L_x_209:
[----:B------:R-:W-:Y:S05]  /*2b20*/  BSYNC.RECONVERGENT B1 ;  /* 0x0000000000017941 */ /* 0x000fea0003800200 */
.L_x_208:
[----:B------:R-:W-:Y:S04]  /*2b30*/  BSSY.RECONVERGENT B1, `(.L_x_210) ;  /* 0x0000009000017945 */ /* 0x000fe80003800200 */
[----:B------:R-:W-:Y:S05]  /*2b40*/  @!P3 BRA `(.L_x_211) ;  /* 0x00000000001cb947 */ /* 0x000fea0003800000 */
[----:B--2---:R-:W2:Y:S01]  /*2b50*/  LDC.64 R6, c[0x0][0x380] ;  /* 0x0000e000ff067b82 */ /* 0x004ea20000000a00 */
[----:B01----:R-:W-:Y:S02]  /*2b60*/  IMAD R9, R3, 0x100, R4 ;  /* 0x0000010003097824 */ /* 0x003fe400078e0204 */
[----:B------:R-:W-:Y:S02]  /*2b70*/  IMAD.MOV.U32 R8, RZ, RZ, R2 ;  /* 0x000000ffff087224 */ /* 0x000fe400078e0002 */
[----:B------:R-:W-:-:S04]  /*2b80*/  VIADD R9, R9, 0x300 ;  /* 0x0000030009097836 */ /* 0x000fc80000000000 */
[----:B--2---:R-:W-:-:S04]  /*2b90*/  IMAD.WIDE.U32 R6, R9, 0x8, R6 ;  /* 0x0000000809067825 */ /* 0x004fc800078e0006 */
[----:B------:R-:W-:-:S05]  /*2ba0*/  IMAD.MOV.U32 R9, RZ, RZ, RZ ;  /* 0x000000ffff097224 */ /* 0x000fca00078e00ff */
[----:B------:R3:W-:Y:S02]  /*2bb0*/  REDG.E.ADD.64.STRONG.GPU desc[UR20][R6.64+0x400], R8 ;  /* 0x000400080600798e */ /* 0x0007e4000c12e514 */
.L_x_211:
[----:B------:R-:W-:Y:S05]  /*2bc0*/  BSYNC.RECONVERGENT B1 ;  /* 0x0000000000017941 */ /* 0x000fea0003800200 */
.L_x_210:
[----:B------:R-:W-:-:S07]  /*2bd0*/  VIADD R3, R3, 0x4 ;  /* 0x0000000403037836 */ /* 0x000fce0000000000 */
.L_x_203:
[----:B------:R-:W-:-:S09]  /*2be0*/  UISETP.NE.AND UP0, UPT, UR25, URZ, UPT ;  /* 0x000000ff1900728c */ /* 0x000fd2000bf05270 */
[----:B------:R-:W-:Y:S05]  /*2bf0*/  BRA.U !UP0, `(.L_x_150) ;  /* 0x00000001089c7547 */ /* 0x000fea000b800000 */
[----:B------:R-:W-:-:S13]  /*2c00*/  ISETP.NE.AND P0, PT, R5, RZ, PT ;  /* 0x000000ff0500720c */ /* 0x000fda0003f05270 */
[----:B------:R-:W-:Y:S05]  /*2c10*/  @!P0 BRA `(.L_x_212) ;  /* 0x0000000000648947 */ /* 0x000fea0003800000 */
[----:B01234-:R-:W-:Y:S01]  /*2c20*/  LEA R6, R3, R0, 0xa ;  /* 0x0000000003067211 */ /* 0x01ffe200078e50ff */
[----:B------:R-:W-:Y:S04]  /*2c30*/  BSSY.RECONVERGENT B1, `(.L_x_213) ;  /* 0x000000c000017945 */ /* 0x000fe80003800200 */
[----:B------:R-:W0:Y:S04]  /*2c40*/  LDS R2, [R6+0x200] ;  /* 0x0002000006027984 */ /* 0x000e280000000800 */
[----:B------:R-:W1:Y:S01]  /*2c50*/  LDS R5, [R6+0x600] ;  /* 0x0006000006057984 */ /* 0x000e620000000800 */
[----:B0-----:R-:W-:-:S02]  /*2c60*/  ISETP.NE.AND P0, PT, R2, RZ, PT ;  /* 0x000000ff0200720c */ /* 0x001fc40003f05270 */
[----:B-1----:R-:W-:-:S11]  /*2c70*/  ISETP.NE.AND P1, PT, R5, RZ, PT ;  /* 0x000000ff0500720c */ /* 0x002fd60003f25270 */
[----:B------:R-:W-:Y:S05]  /*2c80*/  @!P0 BRA `(.L_x_214) ;  /* 0x0000000000188947 */ /* 0x000fea0003800000 */
[----:B------:R-:W0:Y:S01]  /*2c90*/  LDC.64 R6, c[0x0][0x380] ;  /* 0x0000e000ff067b82 */ /* 0x000e220000000a00 */
[----:B------:R-:W-:-:S04]  /*2ca0*/  IMAD R9, R3, 0x100, R4 ;  /* 0x0000010003097824 */ /* 0x000fc800078e0204 */
[----:B0-----:R-:W-:-:S04]  /*2cb0*/  IMAD.WIDE.U32 R8, R9, 0x8, R6 ;  /* 0x0000000809087825 */ /* 0x001fc800078e0006 */
[----:B------:R-:W-:Y:S02]  /*2cc0*/  IMAD.MOV.U32 R6, RZ, RZ, R2 ;  /* 0x000000ffff067224 */ /* 0x000fe400078e0002 */
[----:B------:R-:W-:-:S05]  /*2cd0*/  IMAD.MOV.U32 R7, RZ, RZ, RZ ;  /* 0x000000ffff077224 */ /* 0x000fca00078e00ff */
[----:B------:R0:W-:Y:S02]  /*2ce0*/  REDG.E.ADD.64.STRONG.GPU desc[UR20][R8.64+0x400], R6 ;  /* 0x000400060800798e */ /* 0x0001e4000c12e514 */
.L_x_214:
[----:B------:R-:W-:Y:S05]  /*2cf0*/  BSYNC.RECONVERGENT B1 ;  /* 0x0000000000017941 */ /* 0x000fea0003800200 */
.L_x_213:
[----:B------:R-:W-:Y:S04]  /*2d00*/  BSSY.RECONVERGENT B1, `(.L_x_215) ;  /* 0x0000009000017945 */ /* 0x000fe80003800200 */
[----:B------:R-:W-:Y:S05]  /*2d10*/  @!P1 BRA `(.L_x_216) ;  /* 0x00000000001c9947 */ /* 0x000fea0003800000 */
[----:B0-----:R-:W0:Y:S01]  /*2d20*/  LDC.64 R6, c[0x0][0x380] ;  /* 0x0000e000ff067b82 */ /* 0x001e220000000a00 */
[----:B------:R-:W-:-:S04]  /*2d30*/  IMAD R2, R3, 0x100, R4 ;  /* 0x0000010003027824 */ /* 0x000fc800078e0204 */
[----:B------:R-:W-:-:S04]  /*2d40*/  VIADD R9, R2, 0x100 ;  /* 0x0000010002097836 */ /* 0x000fc80000000000 */
[----:B0-----:R-:W-:-:S04]  /*2d50*/  IMAD.WIDE.U32 R8, R9, 0x8, R6 ;  /* 0x0000000809087825 */ /* 0x001fc800078e0006 */
[----:B------:R-:W-:Y:S02]  /*2d60*/  HFMA2 R7, -RZ, RZ, 0, 0 ;  /* 0x00000000ff077431 */ /* 0x000fe400000001ff */
[----:B------:R-:W-:-:S05]  /*2d70*/  IMAD.MOV.U32 R6, RZ, RZ, R5 ;  /* 0x000000ffff067224 */ /* 0x000fca00078e0005 */
[----:B------:R1:W-:Y:S02]  /*2d80*/  REDG.E.ADD.64.STRONG.GPU desc[UR20][R8.64+0x400], R6 ;  /* 0x000400060800798e */ /* 0x0003e4000c12e514 */
.L_x_216:
[----:B------:R-:W-:Y:S05]  /*2d90*/  BSYNC.RECONVERGENT B1 ;  /* 0x0000000000017941 */ /* 0x000fea0003800200 */
.L_x_215:
[----:B------:R-:W-:-:S07]  /*2da0*/  VIADD R3, R3, 0x2 ;  /* 0x0000000203037836 */ /* 0x000fce0000000000 */
.L_x_212:
[----:B------:R-:W-:-:S09]  /*2db0*/  UISETP.NE.AND UP0, UPT, UR9, URZ, UPT ;  /* 0x000000ff0900728c */ /* 0x000fd2000bf05270 */
[----:B------:R-:W-:Y:S05]  /*2dc0*/  BRA.U !UP0, `(.L_x_150) ;  /* 0x0000000108287547 */ /* 0x000fea000b800000 */
[----:B------:R-:W-:-:S05]  /*2dd0*/  IMAD R2, R3, 0x400, R0 ;  /* 0x0000040003027824 */ /* 0x000fca00078e0200 */
[----:B------:R-:W5:Y:S02]  /*2de0*/  LDS R5, [R2+0x200] ;  /* 0x0002000002057984 */ /* 0x000f640000000800 */
[----:B-----5:R-:W-:-:S13]  /*2df0*/  ISETP.NE.AND P0, PT, R5, RZ, PT ;  /* 0x000000ff0500720c */ /* 0x020fda0003f05270 */
[----:B------:R-:W-:Y:S05]  /*2e00*/  @!P0 BRA `(.L_x_150) ;  /* 0x0000000000188947 */ /* 0x000fea0003800000 */
[----:B01234-:R-:W0:Y:S01]  /*2e10*/  LDC.64 R6, c[0x0][0x380] ;  /* 0x0000e000ff067b82 */ /* 0x01fe220000000a00 */
[----:B------:R-:W-:-:S04]  /*2e20*/  IMAD R3, R3, 0x100, R4 ;  /* 0x0000010003037824 */ /* 0x000fc800078e0204 */
[----:B0-----:R-:W-:-:S04]  /*2e30*/  IMAD.WIDE.U32 R2, R3, 0x8, R6 ;  /* 0x0000000803027825 */ /* 0x001fc800078e0006 */
[----:B------:R-:W-:Y:S02]  /*2e40*/  IMAD.MOV.U32 R6, RZ, RZ, R5 ;  /* 0x000000ffff067224 */ /* 0x000fe400078e0005 */
[----:B------:R-:W-:-:S05]  /*2e50*/  IMAD.MOV.U32 R7, RZ, RZ, RZ ;  /* 0x000000ffff077224 */ /* 0x000fca00078e00ff */
[----:B------:R0:W-:Y:S02]  /*2e60*/  REDG.E.ADD.64.STRONG.GPU desc[UR20][R2.64+0x400], R6 ;  /* 0x000400060200798e */ /* 0x0001e4000c12e514 */
.L_x_150:
[----:B------:R-:W-:Y:S05]  /*2e70*/  BSYNC.RECONVERGENT B0 ;  /* 0x0000000000007941 */ /* 0x000fea0003800200 */
.L_x_149:
[----:B------:R-:W-:Y:S01]  /*2e80*/  BAR.SYNC.DEFER_BLOCKING 0x0 ;  /* 0x0000000000007b1d */ /* 0x000fe20000010000 */
[----:B------:R-:W-:-:S04]  /*2e90*/  UIADD3 UR6, UP0, UPT, UR6, 0x1, URZ ;  /* 0x0000000106067890 */ /* 0x000fc8000ff1e0ff */
[----:B------:R-:W-:Y:S02]  /*2ea0*/  UIADD3.X UR7, UPT, UPT, URZ, UR7, URZ, UP0, !UPT ;  /* 0x00000007ff077290 */ /* 0x000fe400087fe4ff */
[----:B------:R-:W-:-:S04]  /*2eb0*/  UISETP.NE.U32.AND UP0, UPT, UR6, UR11, UPT ;  /* 0x0000000b0600728c */ /* 0x000fc8000bf05070 */
[----:B------:R-:W-:-:S09]  /*2ec0*/  UISETP.NE.AND.EX UP0, UPT, UR7, UR12, UPT, UP0 ;  /* 0x0000000c0700728c */ /* 0x000fd2000bf05300 */
[----:B------:R-:W-:Y:S05]  /*2ed0*/  BRA.U UP0, `(.L_x_217) ;  /* 0xffffffd100f07547 */ /* 0x000fea000b83ffff */
[----:B------:R-:W-:Y:S05]  /*2ee0*/  EXIT ;  /* 0x000000000000794d */ /* 0x000fea0003800000 */
.L_x_218:
        /* <DEDUP_REMOVED lines=9> */
.L_x_732:


//--------------------- .text._ZN3cub18CUB_300001_SM_10006detail10radix_sort31DeviceRadixSortSingleTileKernelINS1_5radix10policy_hubIiNS0_8NullTypeEyE10Policy1000ELNS0_9SortOrderE0EiS6_yNS1_21identity_decomposer_tEEEvPKT1_PSB_PKT2_PSF_T3_iiT4_ --------------------------
	.section	.text._ZN3cub18CUB_300001_SM_10006detail10radix_sort31DeviceRadixSortSingleTileKernelINS1_5radix10policy_hubIiNS0_8NullTypeEyE10Policy1000ELNS0_9SortOrderE0EiS6_yNS1_21identity_decomposer_tEEEvPKT1_PSB_PKT2_PSF_T3_iiT4_,"ax",@progbits
	.align	128
        .global         _ZN3cub18CUB_300001_SM_10006detail10radix_sort31DeviceRadixSortSingleTileKernelINS1_5radix10policy_hubIiNS0_8NullTypeEyE10Policy1000ELNS0_9SortOrderE0EiS6_yNS1_21identity_decomposer_tEEEvPKT1_PSB_PKT2_PSF_T3_iiT4_
        .type           _ZN3cub18CUB_300001_SM_10006detail10radix_sort31DeviceRadixSortSingleTileKernelINS1_5radix10policy_hubIiNS0_8NullTypeEyE10Policy1000ELNS0_9SortOrderE0EiS6_yNS1_21identity_decomposer_tEEEvPKT1_PSB_PKT2_PSF_T3_iiT4_,@function
        .size           _ZN3cub18CUB_300001_SM_10006detail10radix_sort31DeviceRadixSortSingleTileKernelINS1_5radix10policy_hubIiNS0_8NullTypeEyE10Policy1000ELNS0_9SortOrderE0EiS6_yNS1_21identity_decomposer_tEEEvPKT1_PSB_PKT2_PSF_T3_iiT4_,(.L_x_733 - _ZN3cub18CUB_300001_SM_10006detail10radix_sort31DeviceRadixSortSingleTileKernelINS1_5radix10policy_hubIiNS0_8NullTypeEyE10Policy1000ELNS0_9SortOrderE0EiS6_yNS1_21identity_decomposer_tEEEvPKT1_PSB_PKT2_PSF_T3_iiT4_)
        .other          _ZN3cub18CUB_300001_SM_10006detail10radix_sort31DeviceRadixSortSingleTileKernelINS1_5radix10policy_hubIiNS0_8NullTypeEyE10Policy1000ELNS0_9SortOrderE0EiS6_yNS1_21identity_decomposer_tEEEvPKT1_PSB_PKT2_PSF_T3_iiT4_,@"STO_CUDA_ENTRY STV_DEFAULT"
_ZN3cub18CUB_300001_SM_10006detail10radix_sort31DeviceRadixSortSingleTileKernelINS1_5radix10policy_hubIiNS0_8NullTypeEyE10Policy1000ELNS0_9SortOrderE0EiS6_yNS1_21identity_decomposer_tEEEvPKT1_PSB_PKT2_PSF_T3_iiT4_:
.text._ZN3cub18CUB_300001_SM_10006detail10radix_sort31DeviceRadixSortSingleTileKernelINS1_5radix10policy_hubIiNS0_8NullTypeEyE10Policy1000ELNS0_9SortOrderE0EiS6_yNS1_21identity_decomposer_tEEEvPKT1_PSB_PKT2_PSF_T3_iiT4_:
[----:B------:R-:W-:Y:S01]  /*0000*/  LDC R1, c[0x0][0x37c] ;  /* 0x0000df00ff017b82 */ /* 0x000fe20000000800 */
[----:B------:R-:W0:Y:S01]  /*0010*/  S2R R0, SR_TID.X ;  /* 0x0000000000007919 */ /* 0x000e220000002100 */
[----:B------:R-:W1:Y:S06]  /*0020*/  LDCU UR4, c[0x0][0x3a0] ;  /* 0x00007400ff0477ac */ /* 0x000e6c0008000800 */
[----:B------:R-:W2:Y:S01]  /*0030*/  LDC.64 R4, c[0x0][0x380] ;  /* 0x0000e000ff047b82 */ /* 0x000ea20000000a00 */
[----:B------:R-:W3:Y:S01]  /*0040*/  LDCU.64 UR8, c[0x0][0x358] ;  /* 0x00006b00ff0877ac */ /* 0x000ee20008000a00 */
[----:B------:R-:W-:-:S02]  /*0050*/  IMAD.MOV.U32 R13, RZ, RZ, -0x1 ;  /* 0xffffffffff0d7424 */ /* 0x000fc400078e00ff */
[----:B------:R-:W-:Y:S02]  /*0060*/  IMAD.MOV.U32 R14, RZ, RZ, -0x1 ;  /* 0xffffffffff0e7424 */ /* 0x000fe400078e00ff */
[----:B------:R-:W-:Y:S02]  /*0070*/  IMAD.MOV.U32 R20, RZ, RZ, -0x1 ;  /* 0xffffffffff147424 */ /* 0x000fe400078e00ff */
[----:B------:R-:W-:Y:S01]  /*0080*/  IMAD.MOV.U32 R21, RZ, RZ, -0x1 ;  /* 0xffffffffff157424 */ /* 0x000fe200078e00ff */
[----:B------:R-:W4:Y:S01]  /*0090*/  S2UR UR6, SR_CgaCtaId ;  /* 0x00000000000679c3 */ /* 0x000f220000008800 */
[----:B------:R-:W2:Y:S01]  /*00a0*/  S2R R23, SR_LANEID ;  /* 0x0000000000177919 */ /* 0x000ea20000000000 */
[----:B------:R-:W-:Y:S01]  /*00b0*/  IMAD.MOV.U32 R25, RZ, RZ, -0x1 ;  /* 0xffffffffff197424 */ /* 0x000fe200078e00ff */
[----:B------:R-:W1:Y:S01]  /*00c0*/  LDCU UR10, c[0x0][0x3ac] ;  /* 0x00007580ff0a77ac */ /* 0x000e620008000800 */
[----:B0-----:R-:W-:-:S04]  /*00d0*/  IMAD R7, R0, 0x13, RZ ;  /* 0x0000001300077824 */ /* 0x001fc800078e02ff */
[C---:B------:R-:W-:Y:S01]  /*00e0*/  VIADD R2, R7.reuse, 0x1 ;  /* 0x0000000107027836 */ /* 0x040fe20000000000 */
[C---:B-1----:R-:W-:Y:S01]  /*00f0*/  ISETP.GE.AND P1, PT, R7.reuse, UR4, PT ;  /* 0x0000000407007c0c */ /* 0x042fe2000bf26270 */
[----:B--2---:R-:W-:-:S03]  /*0100*/  IMAD.WIDE.U32 R4, R7, 0x4, R4 ;  /* 0x0000000407047825 */ /* 0x004fc600078e0004 */
[----:B------:R-:W-:Y:S01]  /*0110*/  ISETP.GE.AND P2, PT, R2, UR4, PT ;  /* 0x0000000402007c0c */ /* 0x000fe2000bf46270 */
[C---:B------:R-:W-:Y:S02]  /*0120*/  VIADD R2, R7.reuse, 0x2 ;  /* 0x0000000207027836 */ /* 0x040fe40000000000 */
[----:B------:R-:W-:-:S03]  /*0130*/  VIADD R3, R7, 0x3 ;  /* 0x0000000307037836 */ /* 0x000fc60000000000 */
[----:B------:R-:W-:Y:S01]  /*0140*/  ISETP.GE.AND P3, PT, R2, UR4, PT ;  /* 0x0000000402007c0c */ /* 0x000fe2000bf66270 */
[----:B------:R-:W-:Y:S01]  /*0150*/  VIADD R2, R7, 0x4 ;  /* 0x0000000407027836 */ /* 0x000fe20000000000 */
[----:B------:R-:W-:Y:S01]  /*0160*/  ISETP.GE.AND P4, PT, R3, UR4, PT ;  /* 0x0000000403007c0c */ /* 0x000fe2000bf86270 */
[----:B---3--:R-:W2:Y:S03]  /*0170*/  @!P1 LDG.E R12, desc[UR8][R4.64] ;  /* 0x00000008040c9981 */ /* 0x008ea6000c1e1900 */
[----:B------:R-:W-:Y:S01]  /*0180*/  ISETP.GE.AND P5, PT, R2, UR4, PT ;  /* 0x0000000402007c0c */ /* 0x000fe2000bfa6270 */
[----:B------:R-:W3:Y:S06]  /*0190*/  @!P2 LDG.E R6, desc[UR8][R4.64+0x4] ;  /* 0x000004080406a981 */ /* 0x000eec000c1e1900 */
[----:B------:R-:W5:Y:S04]  /*01a0*/  @!P3 LDG.E R8, desc[UR8][R4.64+0x8] ;  /* 0x000008080408b981 */ /* 0x000f68000c1e1900 */
[----:B------:R-:W4:Y:S04]  /*01b0*/  @!P4 LDG.E R9, desc[UR8][R4.64+0xc] ;  /* 0x00000c080409c981 */ /* 0x000f28000c1e1900 */
[----:B------:R-:W4:Y:S01]  /*01c0*/  @!P5 LDG.E R10, desc[UR8][R4.64+0x10] ;  /* 0x00001008040ad981 */ /* 0x000f22000c1e1900 */
[----:B------:R-:W-:-:S02]  /*01d0*/  VIADD R2, R7, 0x5 ;  /* 0x0000000507027836 */ /* 0x000fc40000000000 */
[C---:B------:R-:W-:Y:S02]  /*01e0*/  VIADD R11, R7.reuse, 0x7 ;  /* 0x00000007070b7836 */ /* 0x040fe40000000000 */
[----:B------:R-:W-:Y:S01]  /*01f0*/  VIADD R3, R7, 0x6 ;  /* 0x0000000607037836 */ /* 0x000fe20000000000 */
[----:B------:R-:W-:Y:S01]  /*0200*/  ISETP.GE.AND P6, PT, R2, UR4, PT ;  /* 0x0000000402007c0c */ /* 0x000fe2000bfc6270 */
[----:B------:R-:W-:-:S03]  /*0210*/  IMAD.MOV.U32 R2, RZ, RZ, -0x1 ;  /* 0xffffffffff027424 */ /* 0x000fc600078e00ff */
[----:B------:R-:W-:Y:S01]  /*0220*/  ISETP.GE.AND P0, PT, R3, UR4, PT ;  /* 0x0000000403007c0c */ /* 0x000fe2000bf06270 */
[----:B------:R-:W-:Y:S02]  /*0230*/  IMAD.MOV.U32 R3, RZ, RZ, -0x1 ;  /* 0xffffffffff037424 */ /* 0x000fe400078e00ff */
[----:B------:R-:W-:-:S06]  /*0240*/  VIADD R15, R7, 0xb ;  /* 0x0000000b070f7836 */ /* 0x000fcc0000000000 */
[----:B------:R-:W4:Y:S01]  /*0250*/  @!P6 LDG.E R17, desc[UR8][R4.64+0x14] ;  /* 0x000014080411e981 */ /* 0x000f22000c1e1900 */
[----:B--2---:R-:W-:Y:S01]  /*0260*/  @!P1 LOP3.LUT R2, R12, 0x80000000, RZ, 0x3c, !PT ;  /* 0x800000000c029812 */ /* 0x004fe200078e3cff */
[----:B------:R-:W-:Y:S01]  /*0270*/  IMAD.MOV.U32 R12, RZ, RZ, -0x1 ;  /* 0xffffffffff0c7424 */ /* 0x000fe200078e00ff */
[----:B------:R-:W-:Y:S01]  /*0280*/  ISETP.GE.AND P1, PT, R11, UR4, PT ;  /* 0x000000040b007c0c */ /* 0x000fe2000bf26270 */
[C---:B------:R-:W-:Y:S01]  /*0290*/  VIADD R11, R7.reuse, 0x8 ;  /* 0x00000008070b7836 */ /* 0x040fe20000000000 */
[----:B---3--:R-:W-:Y:S01]  /*02a0*/  @!P2 LOP3.LUT R3, R6, 0x80000000, RZ, 0x3c, !PT ;  /* 0x800000000603a812 */ /* 0x008fe200078e3cff */
[----:B------:R-:W-:-:S03]  /*02b0*/  VIADD R6, R7, 0x9 ;  /* 0x0000000907067836 */ /* 0x000fc60000000000 */
[----:B------:R-:W-:Y:S01]  /*02c0*/  ISETP.GE.AND P2, PT, R11, UR4, PT ;  /* 0x000000040b007c0c */ /* 0x000fe2000bf46270 */
[----:B------:R-:W-:Y:S01]  /*02d0*/  VIADD R11, R7, 0xa ;  /* 0x0000000a070b7836 */ /* 0x000fe20000000000 */
[----:B-----5:R-:W-:Y:S02]  /*02e0*/  @!P3 LOP3.LUT R12, R8, 0x80000000, RZ, 0x3c, !PT ;  /* 0x80000000080cb812 */ /* 0x020fe400078e3cff */
[----:B------:R-:W-:Y:S02]  /*02f0*/  ISETP.GE.AND P3, PT, R6, UR4, PT ;  /* 0x0000000406007c0c */ /* 0x000fe4000bf66270 */
[----:B----4-:R-:W-:Y:S01]  /*0300*/  @!P4 LOP3.LUT R13, R9, 0x80000000, RZ, 0x3c, !PT ;  /* 0x80000000090dc812 */ /* 0x010fe200078e3cff */
[----:B------:R-:W2:Y:S01]  /*0310*/  @!P0 LDG.E R6, desc[UR8][R4.64+0x18] ;  /* 0x0000180804068981 */ /* 0x000ea2000c1e1900 */
[----:B------:R-:W-:Y:S02]  /*0320*/  ISETP.GE.AND P4, PT, R11, UR4, PT ;  /* 0x000000040b007c0c */ /* 0x000fe4000bf86270 */
[----:B------:R-:W-:Y:S01]  /*0330*/  @!P5 LOP3.LUT R14, R10, 0x80000000, RZ, 0x3c, !PT ;  /* 0x800000000a0ed812 */ /* 0x000fe200078e3cff */
[----:B------:R-:W3:Y:S01]  /*0340*/  @!P1 LDG.E R8, desc[UR8][R4.64+0x1c] ;  /* 0x00001c0804089981 */ /* 0x000ee2000c1e1900 */
[----:B------:R-:W-:-:S03]  /*0350*/  ISETP.GE.AND P5, PT, R15, UR4, PT ;  /* 0x000000040f007c0c */ /* 0x000fc6000bfa6270 */
[----:B------:R-:W4:Y:S04]  /*0360*/  @!P2 LDG.E R9, desc[UR8][R4.64+0x20] ;  /* 0x000020080409a981 */ /* 0x000f28000c1e1900 */
[----:B------:R-:W5:Y:S04]  /*0370*/  @!P3 LDG.E R10, desc[UR8][R4.64+0x24] ;  /* 0x00002408040ab981 */ /* 0x000f68000c1e1900 */
[----:B------:R-:W5:Y:S04]  /*0380*/  @!P4 LDG.E R11, desc[UR8][R4.64+0x28] ;  /* 0x00002808040bc981 */ /* 0x000f68000c1e1900 */
[----:B------:R-:W5:Y:S01]  /*0390*/  @!P5 LDG.E R22, desc[UR8][R4.64+0x2c] ;  /* 0x00002c080416d981 */ /* 0x000f62000c1e1900 */
[----:B------:R-:W-:-:S02]  /*03a0*/  VIADD R16, R7, 0xc ;  /* 0x0000000c07107836 */ /* 0x000fc40000000000 */
[----:B------:R-:W-:Y:S01]  /*03b0*/  IMAD.MOV.U32 R15, RZ, RZ, -0x1 ;  /* 0xffffffffff0f7424 */ /* 0x000fe200078e00ff */
[----:B------:R-:W-:Y:S01]  /*03c0*/  @!P6 LOP3.LUT R15, R17, 0x80000000, RZ, 0x3c, !PT ;  /* 0x80000000110fe812 */ /* 0x000fe200078e3cff */
[C---:B------:R-:W-:Y:S01]  /*03d0*/  VIADD R18, R7.reuse, 0xd ;  /* 0x0000000d07127836 */ /* 0x040fe20000000000 */
[----:B------:R-:W-:Y:S01]  /*03e0*/  ISETP.GE.AND P6, PT, R16, UR4, PT ;  /* 0x0000000410007c0c */ /* 0x000fe2000bfc6270 */
[----:B------:R-:W-:Y:S02]  /*03f0*/  IMAD.MOV.U32 R16, RZ, RZ, -0x1 ;  /* 0xffffffffff107424 */ /* 0x000fe400078e00ff */
[----:B------:R-:W-:Y:S02]  /*0400*/  IMAD.MOV.U32 R17, RZ, RZ, -0x1 ;  /* 0xffffffffff117424 */ /* 0x000fe400078e00ff */
[----:B------:R-:W-:-:S08]  /*0410*/  VIADD R19, R7, 0xe ;  /* 0x0000000e07137836 */ /* 0x000fd00000000000 */
[----:B------:R-:W5:Y:S01]  /*0420*/  @!P6 LDG.E R24, desc[UR8][R4.64+0x30] ;  /* 0x000030080418e981 */ /* 0x000f62000c1e1900 */
[----:B--2---:R-:W-:Y:S01]  /*0430*/  @!P0 LOP3.LUT R16, R6, 0x80000000, RZ, 0x3c, !PT ;  /* 0x8000000006108812 */ /* 0x004fe200078e3cff */
[C---:B------:R-:W-:Y:S01]  /*0440*/  VIADD R6, R7.reuse, 0xf ;  /* 0x0000000f07067836 */ /* 0x040fe20000000000 */
[----:B------:R-:W-:Y:S01]  /*0450*/  ISETP.GE.AND P0, PT, R18, UR4, PT ;  /* 0x0000000412007c0c */ /* 0x000fe2000bf06270 */
[----:B------:R-:W-:Y:S01]  /*0460*/  IMAD.MOV.U32 R18, RZ, RZ, -0x1 ;  /* 0xffffffffff127424 */ /* 0x000fe200078e00ff */
[----:B---3--:R-:W-:Y:S01]  /*0470*/  @!P1 LOP3.LUT R17, R8, 0x80000000, RZ, 0x3c, !PT ;  /* 0x8000000008119812 */ /* 0x008fe200078e3cff */
[----:B------:R-:W-:Y:S01]  /*0480*/  VIADD R8, R7, 0x10 ;  /* 0x0000001007087836 */ /* 0x000fe20000000000 */
[----:B----4-:R-:W-:Y:S02]  /*0490*/  @!P2 LOP3.LUT R18, R9, 0x80000000, RZ, 0x3c, !PT ;  /* 0x800000000912a812 */ /* 0x010fe400078e3cff */
[----:B------:R-:W-:Y:S01]  /*04a0*/  ISETP.GE.AND P2, PT, R6, UR4, PT ;  /* 0x0000000406007c0c */ /* 0x000fe2000bf46270 */
[----:B------:R-:W-:-:S02]  /*04b0*/  VIADD R6, R7, 0x11 ;  /* 0x0000001107067836 */ /* 0x000fc40000000000 */
[----:B------:R-:W-:Y:S01]  /*04c0*/  VIADD R7, R7, 0x12 ;  /* 0x0000001207077836 */ /* 0x000fe20000000000 */
[----:B------:R-:W-:Y:S01]  /*04d0*/  ISETP.GE.AND P1, PT, R19, UR4, PT ;  /* 0x0000000413007c0c */ /* 0x000fe2000bf26270 */
[----:B------:R-:W-:Y:S01]  /*04e0*/  IMAD.MOV.U32 R19, RZ, RZ, -0x1 ;  /* 0xffffffffff137424 */ /* 0x000fe200078e00ff */
[----:B-----5:R-:W-:Y:S02]  /*04f0*/  @!P3 LOP3.LUT R19, R10, 0x80000000, RZ, 0x3c, !PT ;  /* 0x800000000a13b812 */ /* 0x020fe400078e3cff */
[----:B------:R-:W-:Y:S02]  /*0500*/  @!P4 LOP3.LUT R20, R11, 0x80000000, RZ, 0x3c, !PT ;  /* 0x800000000b14c812 */ /* 0x000fe400078e3cff */
[----:B------:R-:W-:Y:S02]  /*0510*/  @!P5 LOP3.LUT R21, R22, 0x80000000, RZ, 0x3c, !PT ;  /* 0x800000001615d812 */ /* 0x000fe400078e3cff */
[----:B------:R-:W-:Y:S02]  /*0520*/  ISETP.GE.AND P3, PT, R8, UR4, PT ;  /* 0x0000000408007c0c */ /* 0x000fe4000bf66270 */
[----:B------:R-:W-:Y:S01]  /*0530*/  ISETP.GE.AND P4, PT, R6, UR4, PT ;  /* 0x0000000406007c0c */ /* 0x000fe2000bf86270 */
[----:B------:R-:W2:Y:S01]  /*0540*/  @!P2 LDG.E R8, desc[UR8][R4.64+0x3c] ;  /* 0x00003c080408a981 */ /* 0x000ea2000c1e1900 */
[----:B------:R-:W-:Y:S01]  /*0550*/  ISETP.GE.AND P5, PT, R7, UR4, PT ;  /* 0x0000000407007c0c */ /* 0x000fe2000bfa6270 */
[----:B------:R-:W0:Y:S02]  /*0560*/  LDCU.64 UR4, c[0x0][0x3a8] ;  /* 0x00007500ff0477ac */ /* 0x000e240008000a00 */
[----:B------:R-:W3:Y:S04]  /*0570*/  @!P0 LDG.E R6, desc[UR8][R4.64+0x34] ;  /* 0x0000340804068981 */ /* 0x000ee8000c1e1900 */
[----:B------:R-:W4:Y:S04]  /*0580*/  @!P1 LDG.E R7, desc[UR8][R4.64+0x38] ;  /* 0x0000380804079981 */ /* 0x000f28000c1e1900 */
[----:B------:R-:W5:Y:S04]  /*0590*/  @!P3 LDG.E R9, desc[UR8][R4.64+0x40] ;  /* 0x000040080409b981 */ /* 0x000f68000c1e1900 */
[----:B------:R-:W5:Y:S04]  /*05a0*/  @!P4 LDG.E R10, desc[UR8][R4.64+0x44] ;  /* 0x00004408040ac981 */ /* 0x000f68000c1e1900 */
[----:B------:R-:W5:Y:S01]  /*05b0*/  @!P5 LDG.E R11, desc[UR8][R4.64+0x48] ;  /* 0x00004808040bd981 */ /* 0x000f62000c1e1900 */
[----:B0-----:R-:W-:-:S02]  /*05c0*/  UIADD3 UR7, UPT, UPT, UR4, 0x6, URZ ;  /* 0x0000000604077890 */ /* 0x001fc4000fffe0ff */
[----:B------:R-:W-:-:S03]  /*05d0*/  UIADD3 UR5, UPT, UPT, -UR4, UR5, URZ ;  /* 0x0000000504057290 */ /* 0x000fc6000fffe1ff */
[----:B------:R-:W-:Y:S02]  /*05e0*/  UMOV UR4, 0x400 ;  /* 0x0000040000047882 */ /* 0x000fe40000000000 */
[----:B------:R-:W-:Y:S01]  /*05f0*/  ULEA UR4, UR6, UR4, 0x18 ;  /* 0x0000000406047291 */ /* 0x000fe2000f8ec0ff */
[----:B------:R-:W-:-:S05]  /*0600*/  SHF.R.U32.HI R105, RZ, 0x5, R0 ;  /* 0x00000005ff697819 */ /* 0x000fca0000011600 */
[----:B------:R-:W-:Y:S01]  /*0610*/  LEA R29, R0, UR4, 0x2 ;  /* 0x00000004001d7c11 */ /* 0x000fe2000f8e10ff */
[----:B------:R-:W-:Y:S01]  /*0620*/  IMAD.MOV.U32 R22, RZ, RZ, -0x1 ;  /* 0xffffffffff167424 */ /* 0x000fe200078e00ff */
[----:B------:R-:W-:-:S03]  /*0630*/  @!P6 LOP3.LUT R22, R24, 0x80000000, RZ, 0x3c, !PT ;  /* 0x800000001816e812 */ /* 0x000fc600078e3cff */
[----:B------:R-:W-:Y:S01]  /*0640*/  IMAD R31, R0, 0x80, R29 ;  /* 0x00000080001f7824 */ /* 0x000fe200078e021d */
[----:B------:R-:W-:Y:S01]  /*0650*/  LEA R32, R105, UR4, 0x2 ;  /* 0x0000000469207c11 */ /* 0x000fe2000f8e10ff */
[----:B------:R-:W-:Y:S02]  /*0660*/  IMAD.MOV.U32 R24, RZ, RZ, -0x1 ;  /* 0xffffffffff187424 */ /* 0x000fe400078e00ff */
[----:B------:R-:W-:Y:S02]  /*0670*/  IMAD.MOV.U32 R26, RZ, RZ, -0x1 ;  /* 0xffffffffff1a7424 */ /* 0x000fe400078e00ff */
[----:B------:R-:W-:Y:S02]  /*0680*/  IMAD.MOV.U32 R27, RZ, RZ, -0x1 ;  /* 0xffffffffff1b7424 */ /* 0x000fe400078e00ff */
[----:B------:R-:W-:Y:S02]  /*0690*/  IMAD.MOV.U32 R28, RZ, RZ, -0x1 ;  /* 0xffffffffff1c7424 */ /* 0x000fe400078e00ff */
[----:B------:R-:W-:-:S02]  /*06a0*/  IMAD.MOV.U32 R30, RZ, RZ, -0x1 ;  /* 0xffffffffff1e7424 */ /* 0x000fc400078e00ff */
[----:B------:R-:W-:Y:S01]  /*06b0*/  IMAD R33, R0, -0x38, R31 ;  /* 0xffffffc800217824 */ /* 0x000fe200078e021f */
[----:B------:R-:W-:Y:S01]  /*06c0*/  BAR.SYNC.DEFER_BLOCKING 0x0 ;  /* 0x0000000000007b1d */ /* 0x000fe20000010000 */
[----:B--2---:R-:W-:Y:S02]  /*06d0*/  @!P2 LOP3.LUT R26, R8, 0x80000000, RZ, 0x3c, !PT ;  /* 0x80000000081aa812 */ /* 0x004fe400078e3cff */
[----:B---3--:R-:W-:Y:S02]  /*06e0*/  @!P0 LOP3.LUT R24, R6, 0x80000000, RZ, 0x3c, !PT ;  /* 0x8000000006188812 */ /* 0x008fe400078e3cff */
[----:B----4-:R-:W-:Y:S02]  /*06f0*/  @!P1 LOP3.LUT R25, R7, 0x80000000, RZ, 0x3c, !PT ;  /* 0x8000000007199812 */ /* 0x010fe400078e3cff */
[----:B-----5:R-:W-:Y:S02]  /*0700*/  @!P3 LOP3.LUT R27, R9, 0x80000000, RZ, 0x3c, !PT ;  /* 0x80000000091bb812 */ /* 0x020fe400078e3cff */
[----:B------:R-:W-:-:S02]  /*0710*/  @!P4 LOP3.LUT R28, R10, 0x80000000, RZ, 0x3c, !PT ;  /* 0x800000000a1cc812 */ /* 0x000fc400078e3cff */
[----:B------:R-:W-:-:S07]  /*0720*/  @!P5 LOP3.LUT R30, R11, 0x80000000, RZ, 0x3c, !PT ;  /* 0x800000000b1ed812 */ /* 0x000fce00078e3cff */
.L_x_220:
[----:B------:R-:W-:Y:S01]  /*0730*/  UISETP.LT.AND UP0, UPT, UR5, 0x6, UPT ;  /* 0x000000060500788c */ /* 0x000fe2000bf01270 */
[----:B------:R-:W-:Y:S01]  /*0740*/  STS [R29], RZ ;  /* 0x000000ff1d007388 */ /* 0x000fe20000000800 */
[----:B------:R-:W-:Y:S01]  /*0750*/  UIADD3 UR6, UPT, UPT, UR7, -0x6, URZ ;  /* 0xfffffffa07067890 */ /* 0x000fe2000fffe0ff */
[----:B------:R-:W-:Y:S01]  /*0760*/  ISETP.NE.AND P1, PT, R23, 0x1f, PT ;  /* 0x0000001f1700780c */ /* 0x000fe20003f25270 */
[----:B------:R-:W-:Y:S01]  /*0770*/  USEL UR4, UR5, 0x6, UP0 ;  /* 0x0000000605047887 */ /* 0x000fe20008000000 */
[----:B------:R-:W-:Y:S01]  /*0780*/  STS [R29+0x400], RZ ;  /* 0x000400ff1d007388 */ /* 0x000fe20000000800 */
[C---:B------:R-:W-:Y:S01]  /*0790*/  ISETP.NE.AND P2, PT, R105.reuse, 0x6, PT ;  /* 0x000000066900780c */ /* 0x040fe20003f45270 */
[----:B------:R-:W-:Y:S01]  /*07a0*/  UISETP.GE.AND UP0, UPT, UR7, UR10, UPT ;  /* 0x0000000a0700728c */ /* 0x000fe2000bf06270 */
[----:B0-2---:R-:W-:Y:S01]  /*07b0*/  SHF.R.U32.HI R4, RZ, UR6, R2 ;  /* 0x00000006ff047c19 */ /* 0x005fe20008011602 */
[----:B------:R-:W-:Y:S01]  /*07c0*/  UBMSK UR4, URZ, UR4 ;  /* 0x00000004ff04729b */ /* 0x000fe20008000000 */
[----:B------:R-:W-:Y:S01]  /*07d0*/  STS [R29+0x800], RZ ;  /* 0x000800ff1d007388 */ /* 0x000fe20000000800 */
[----:B------:R-:W-:-:S03]  /*07e0*/  ISETP.NE.AND P3, PT, R105, 0x7, PT ;  /* 0x000000076900780c */ /* 0x000fc60003f65270 */
[----:B------:R-:W-:Y:S01]  /*07f0*/  STS [R29+0xc00], RZ ;  /* 0x000c00ff1d007388 */ /* 0x000fe20000000800 */
[----:B------:R-:W-:-:S03]  /*0800*/  LOP3.LUT R4, R4, UR4, RZ, 0xc0, !PT ;  /* 0x0000000404047c12 */ /* 0x000fc6000f8ec0ff */
[----:B------:R-:W-:Y:S02]  /*0810*/  STS [R29+0x1000], RZ ;  /* 0x001000ff1d007388 */ /* 0x000fe40000000800 */
[----:B------:R-:W-:Y:S01]  /*0820*/  IMAD.SHL.U32 R5, R4, 0x400, RZ ;  /* 0x0000040004057824 */ /* 0x000fe200078e00ff */
[----:B------:R-:W-:Y:S01]  /*0830*/  SHF.R.U32.HI R4, RZ, 0x4, R4 ;  /* 0x00000004ff047819 */ /* 0x000fe20000011604 */
[----:B------:R-:W-:Y:S03]  /*0840*/  STS [R29+0x1400], RZ ;  /* 0x001400ff1d007388 */ /* 0x000fe60000000800 */
[----:B------:R-:W-:Y:S01]  /*0850*/  LOP3.LUT R36, R5, 0x7c00, RZ, 0xc0, !PT ;  /* 0x00007c0005247812 */ /* 0x000fe200078ec0ff */
[----:B------:R-:W-:Y:S01]  /*0860*/  STS [R29+0x1800], RZ ;  /* 0x001800ff1d007388 */ /* 0x000fe20000000800 */
[----:B------:R-:W-:-:S03]  /*0870*/  LOP3.LUT R4, R4, 0xffffffe, RZ, 0xc0, !PT ;  /* 0x0ffffffe04047812 */ /* 0x000fc600078ec0ff */
[----:B------:R-:W-:Y:S01]  /*0880*/  STS [R29+0x1c00], RZ ;  /* 0x001c00ff1d007388 */ /* 0x000fe20000000800 */
[----:B------:R-:W-:Y:S02]  /*0890*/  IADD3 R36, PT, PT, R4, R29, R36 ;  /* 0x0000001d04247210 */ /* 0x000fe40007ffe024 */
[----:B------:R-:W-:Y:S01]  /*08a0*/  SHF.R.U32.HI R4, RZ, UR6, R3 ;  /* 0x00000006ff047c19 */ /* 0x000fe20008011603 */
[----:B------:R-:W-:Y:S03]  /*08b0*/  STS [R29+0x2000], RZ ;  /* 0x002000ff1d007388 */ /* 0x000fe60000000800 */
[----:B------:R-:W-:Y:S01]  /*08c0*/  LOP3.LUT R4, R4, UR4, RZ, 0xc0, !PT ;  /* 0x0000000404047c12 */ /* 0x000fe2000f8ec0ff */
[----:B------:R-:W-:Y:S03]  /*08d0*/  STS [R29+0x2400], RZ ;  /* 0x002400ff1d007388 */ /* 0x000fe60000000800 */
[----:B------:R-:W-:Y:S01]  /*08e0*/  SHF.R.U32.HI R6, RZ, 0x4, R4 ;  /* 0x00000004ff067819 */ /* 0x000fe20000011604 */
[----:B------:R-:W-:Y:S01]  /*08f0*/  STS [R29+0x2800], RZ ;  /* 0x002800ff1d007388 */ /* 0x000fe20000000800 */
[----:B------:R-:W-:-:S02]  /*0900*/  IMAD.SHL.U32 R5, R4, 0x400, RZ ;  /* 0x0000040004057824 */ /* 0x000fc400078e00ff */
[----:B------:R-:W-:Y:S01]  /*0910*/  LOP3.LUT R6, R6, 0xffffffe, RZ, 0xc0, !PT ;  /* 0x0ffffffe06067812 */ /* 0x000fe200078ec0ff */
[----:B------:R-:W-:Y:S02]  /*0920*/  STS [R29+0x2c00], RZ ;  /* 0x002c00ff1d007388 */ /* 0x000fe40000000800 */
[----:B------:R-:W-:Y:S02]  /*0930*/  LOP3.LUT R4, R5, 0x7c00, RZ, 0xc0, !PT ;  /* 0x00007c0005047812 */ /* 0x000fe400078ec0ff */
[----:B------:R-:W-:Y:S02]  /*0940*/  STS [R29+0x3000], RZ ;  /* 0x003000ff1d007388 */ /* 0x000fe40000000800 */
[----:B------:R-:W-:Y:S02]  /*0950*/  IADD3 R37, PT, PT, R6, R29, R4 ;  /* 0x0000001d06257210 */ /* 0x000fe40007ffe004 */
[----:B------:R-:W-:Y:S01]  /*0960*/  STS [R29+0x3400], RZ ;  /* 0x003400ff1d007388 */ /* 0x000fe20000000800 */
[----:B------:R-:W-:-:S03]  /*0970*/  SHF.R.U32.HI R4, RZ, UR6, R12 ;  /* 0x00000006ff047c19 */ /* 0x000fc6000801160c */
        /* <DEDUP_REMOVED lines=10> */
[----:B------:R-:W-:-:S03]  /*0a20*/  IADD3 R39, PT, PT, R39, R29, R6 ;  /* 0x0000001d27277210 */ /* 0x000fc60007ffe006 */
[----:B------:R-:W-:Y:S04]  /*0a30*/  STS [R29+0x4c00], RZ ;  /* 0x004c00ff1d007388 */ /* 0x000fe80000000800 */
        /* <DEDUP_REMOVED lines=13> */
[----:B------:R-:W0:Y:S02]  /*0b10*/  LDS.U16 R34, [R36] ;  /* 0x0000000024227984 */ /* 0x000e240000000400 */
[----:B0-----:R-:W-:-:S05]  /*0b20*/  VIADD R5, R34, 0x1 ;  /* 0x0000000122057836 */ /* 0x001fca0000000000 */
[----:B------:R0:W-:Y:S04]  /*0b30*/  STS.U16 [R36], R5 ;  /* 0x0000000524007388 */ /* 0x0001e80000000400 */
[----:B------:R-:W1:Y:S01]  /*0b40*/  LDS.U16 R38, [R37] ;  /* 0x0000000025267984 */ /* 0x000e620000000400 */
[----:B0-----:R-:W-:-:S04]  /*0b50*/  SHF.R.U32.HI R5, RZ, UR6, R13 ;  /* 0x00000006ff057c19 */ /* 0x001fc8000801160d */
[----:B------:R-:W-:-:S05]  /*0b60*/  LOP3.LUT R5, R5, UR4, RZ, 0xc0, !PT ;  /* 0x0000000405057c12 */ /* 0x000fca000f8ec0ff */
[----:B------:R-:W-:Y:S01]  /*0b70*/  IMAD.SHL.U32 R6, R5, 0x400, RZ ;  /* 0x0000040005067824 */ /* 0x000fe200078e00ff */
[----:B------:R-:W-:-:S04]  /*0b80*/  SHF.R.U32.HI R5, RZ, 0x4, R5 ;  /* 0x00000004ff057819 */ /* 0x000fc80000011605 */
[----:B------:R-:W-:Y:S02]  /*0b90*/  LOP3.LUT R8, R6, 0x7c00, RZ, 0xc0, !PT ;  /* 0x00007c0006087812 */ /* 0x000fe400078ec0ff */
[----:B------:R-:W-:-:S04]  /*0ba0*/  LOP3.LUT R5, R5, 0xffffffe, RZ, 0xc0, !PT ;  /* 0x0ffffffe05057812 */ /* 0x000fc800078ec0ff */
[----:B------:R-:W-:Y:S01]  /*0bb0*/  IADD3 R41, PT, PT, R5, R29, R8 ;  /* 0x0000001d05297210 */ /* 0x000fe20007ffe008 */
[----:B-1----:R-:W-:-:S05]  /*0bc0*/  VIADD R4, R38, 0x1 ;  /* 0x0000000126047836 */ /* 0x002fca0000000000 */
[----:B------:R0:W-:Y:S04]  /*0bd0*/  STS.U16 [R37], R4 ;  /* 0x0000000425007388 */ /* 0x0001e80000000400 */
[----:B------:R-:W1:Y:S01]  /*0be0*/  LDS.U16 R40, [R39] ;  /* 0x0000000027287984 */ /* 0x000e620000000400 */
[----:B0-----:R-:W-:-:S04]  /*0bf0*/  SHF.R.U32.HI R4, RZ, UR6, R14 ;  /* 0x00000006ff047c19 */ /* 0x001fc8000801160e */
[----:B------:R-:W-:-:S05]  /*0c00*/  LOP3.LUT R4, R4, UR4, RZ, 0xc0, !PT ;  /* 0x0000000404047c12 */ /* 0x000fca000f8ec0ff */
[----:B------:R-:W-:Y:S01]  /*0c10*/  IMAD.SHL.U32 R5, R4, 0x400, RZ ;  /* 0x0000040004057824 */ /* 0x000fe200078e00ff */
[----:B------:R-:W-:-:S04]  /*0c20*/  SHF.R.U32.HI R4, RZ, 0x4, R4 ;  /* 0x00000004ff047819 */ /* 0x000fc80000011604 */
[----:B------:R-:W-:Y:S02]  /*0c30*/  LOP3.LUT R8, R5, 0x7c00, RZ, 0xc0, !PT ;  /* 0x00007c0005087812 */ /* 0x000fe400078ec0ff */
[----:B------:R-:W-:Y:S02]  /*0c40*/  LOP3.LUT R43, R4, 0xffffffe, RZ, 0xc0, !PT ;  /* 0x0ffffffe042b7812 */ /* 0x000fe400078ec0ff */
[----:B------:R-:W-:Y:S02]  /*0c50*/  SHF.R.U32.HI R5, RZ, UR6, R15 ;  /* 0x00000006ff057c19 */ /* 0x000fe4000801160f */
[----:B------:R-:W-:Y:S02]  /*0c60*/  IADD3 R43, PT, PT, R43, R29, R8 ;  /* 0x0000001d2b2b7210 */ /* 0x000fe40007ffe008 */
[----:B------:R-:W-:Y:S01]  /*0c70*/  LOP3.LUT R5, R5, UR4, RZ, 0xc0, !PT ;  /* 0x0000000405057c12 */ /* 0x000fe2000f8ec0ff */
[----:B-1----:R-:W-:-:S05]  /*0c80*/  VIADD R6, R40, 0x1 ;  /* 0x0000000128067836 */ /* 0x002fca0000000000 */
[----:B------:R0:W-:Y:S04]  /*0c90*/  STS.U16 [R39], R6 ;  /* 0x0000000627007388 */ /* 0x0001e80000000400 */
[----:B------:R-:W1:Y:S01]  /*0ca0*/  LDS.U16 R42, [R41] ;  /* 0x00000000292a7984 */ /* 0x000e620000000400 */
[----:B0-----:R-:W-:Y:S01]  /*0cb0*/  IMAD.SHL.U32 R6, R5, 0x400, RZ ;  /* 0x0000040005067824 */ /* 0x001fe200078e00ff */
        /* <DEDUP_REMOVED lines=127> */
[----:B0-----:R-:W-:Y:S01]  /*14b0*/  SHF.R.U32.HI R4, RZ, UR6, R30 ;  /* 0x00000006ff047c19 */ /* 0x001fe2000801161e */
[----:B------:R-:W0:Y:S03]  /*14c0*/  S2UR UR6, SR_CgaCtaId ;  /* 0x00000000000679c3 */ /* 0x000e260000008800 */
[----:B------:R-:W-:Y:S01]  /*14d0*/  LOP3.LUT R4, R4, UR4, RZ, 0xc0, !PT ;  /* 0x0000000404047c12 */ /* 0x000fe2000f8ec0ff */
[----:B------:R-:W-:-:S04]  /*14e0*/  UMOV UR4, 0x400 ;  /* 0x0000040000047882 */ /* 0x000fc80000000000 */
[----:B------:R-:W-:Y:S01]  /*14f0*/  IMAD.SHL.U32 R5, R4, 0x400, RZ ;  /* 0x0000040004057824 */ /* 0x000fe200078e00ff */
[----:B------:R-:W-:-:S04]  /*1500*/  SHF.R.U32.HI R4, RZ, 0x4, R4 ;  /* 0x00000004ff047819 */ /* 0x000fc80000011604 */
[----:B------:R-:W-:Y:S02]  /*1510*/  LOP3.LUT R8, R5, 0x7c00, RZ, 0xc0, !PT ;  /* 0x00007c0005087812 */ /* 0x000fe400078ec0ff */
[----:B------:R-:W-:-:S04]  /*1520*/  LOP3.LUT R71, R4, 0xffffffe, RZ, 0xc0, !PT ;  /* 0x0ffffffe04477812 */ /* 0x000fc800078ec0ff */
[----:B------:R-:W-:Y:S01]  /*1530*/  IADD3 R71, PT, PT, R71, R29, R8 ;  /* 0x0000001d47477210 */ /* 0x000fe20007ffe008 */
[----:B0-----:R-:W-:Y:S01]  /*1540*/  ULEA UR4, UR6, UR4, 0x18 ;  /* 0x0000000406047291 */ /* 0x001fe2000f8ec0ff */
[----:B-1----:R-:W-:-:S05]  /*1550*/  VIADD R6, R68, 0x1 ;  /* 0x0000000144067836 */ /* 0x002fca0000000000 */
[----:B------:R-:W-:Y:S04]  /*1560*/  STS.U16 [R67], R6 ;  /* 0x0000000643007388 */ /* 0x000fe80000000400 */
[----:B------:R-:W0:Y:S02]  /*1570*/  LDS.U16 R70, [R69] ;  /* 0x0000000045467984 */ /* 0x000e240000000400 */
[----:B0-----:R-:W-:-:S05]  /*1580*/  VIADD R4, R70, 0x1 ;  /* 0x0000000146047836 */ /* 0x001fca0000000000 */
[----:B------:R-:W-:Y:S04]  /*1590*/  STS.U16 [R69], R4 ;  /* 0x0000000445007388 */ /* 0x000fe80000000400 */
[----:B------:R-:W0:Y:S02]  /*15a0*/  LDS.U16 R72, [R71] ;  /* 0x0000000047487984 */ /* 0x000e240000000400 */
[----:B0-----:R-:W-:-:S05]  /*15b0*/  VIADD R6, R72, 0x1 ;  /* 0x0000000148067836 */ /* 0x001fca0000000000 */
[----:B------:R-:W-:Y:S01]  /*15c0*/  STS.U16 [R71], R6 ;  /* 0x0000000647007388 */ /* 0x000fe20000000400 */
[----:B------:R-:W-:Y:S06]  /*15d0*/  BAR.SYNC.DEFER_BLOCKING 0x0 ;  /* 0x0000000000007b1d */ /* 0x000fec0000010000 */
[----:B------:R-:W-:Y:S04]  /*15e0*/  LDS R73, [R31] ;  /* 0x000000001f497984 */ /* 0x000fe80000000800 */
[----:B------:R-:W0:Y:S04]  /*15f0*/  LDS R74, [R31+0x4] ;  /* 0x000004001f4a7984 */ /* 0x000e280000000800 */
        /* <DEDUP_REMOVED lines=13> */
[----:B------:R-:W1:Y:S01]  /*16d0*/  LDS R86, [R31+0x34] ;  /* 0x000034001f567984 */ /* 0x000e620000000800 */
[----:B--2---:R-:W-:-:S03]  /*16e0*/  IMAD.IADD R76, R76, 0x1, R75 ;  /* 0x000000014c4c7824 */ /* 0x004fc600078e024b */
[----:B------:R-:W2:Y:S01]  /*16f0*/  LDS R87, [R31+0x38] ;  /* 0x000038001f577984 */ /* 0x000ea20000000800 */
[----:B---3--:R-:W-:-:S03]  /*1700*/  IMAD.IADD R77, R77, 0x1, R76 ;  /* 0x000000014d4d7824 */ /* 0x008fc600078e024c */
[----:B------:R-:W3:Y:S01]  /*1710*/  LDS R88, [R31+0x3c] ;  /* 0x00003c001f587984 */ /* 0x000ee20000000800 */
[----:B----4-:R-:W-:-:S03]  /*1720*/  IMAD.IADD R78, R78, 0x1, R77 ;  /* 0x000000014e4e7824 */ /* 0x010fc600078e024d */
[----:B------:R-:W4:Y:S01]  /*1730*/  LDS R89, [R31+0x40] ;  /* 0x000040001f597984 */ /* 0x000f220000000800 */
[----:B-----5:R-:W-:-:S03]  /*1740*/  IMAD.IADD R79, R79, 0x1, R78 ;  /* 0x000000014f4f7824 */ /* 0x020fc600078e024e */
[----:B------:R-:W5:Y:S01]  /*1750*/  LDS R90, [R31+0x44] ;  /* 0x000044001f5a7984 */ /* 0x000f620000000800 */
[----:B------:R-:W-:-:S03]  /*1760*/  IMAD.IADD R80, R80, 0x1, R79 ;  /* 0x0000000150507824 */ /* 0x000fc600078e024f */
        /* <DEDUP_REMOVED lines=29> */
[----:B------:R-:W-:-:S04]  /*1940*/  IMAD.IADD R95, R95, 0x1, R94 ;  /* 0x000000015f5f7824 */ /* 0x000fc800078e025e */
[----:B0-----:R-:W-:-:S04]  /*1950*/  IMAD.IADD R96, R96, 0x1, R95 ;  /* 0x0000000160607824 */ /* 0x001fc800078e025f */
[----:B-1----:R-:W-:-:S04]  /*1960*/  IMAD.IADD R97, R97, 0x1, R96 ;  /* 0x0000000161617824 */ /* 0x002fc800078e0260 */
[----:B--2---:R-:W-:-:S04]  /*1970*/  IMAD.IADD R98, R98, 0x1, R97 ;  /* 0x0000000162627824 */ /* 0x004fc800078e0261 */
[----:B---3--:R-:W-:-:S04]  /*1980*/  IMAD.IADD R99, R99, 0x1, R98 ;  /* 0x0000000163637824 */ /* 0x008fc800078e0262 */
[----:B----4-:R-:W-:-:S04]  /*1990*/  IMAD.IADD R100, R100, 0x1, R99 ;  /* 0x0000000164647824 */ /* 0x010fc800078e0263 */
[----:B-----5:R-:W-:-:S04]  /*19a0*/  IMAD.IADD R101, R101, 0x1, R100 ;  /* 0x0000000165657824 */ /* 0x020fc800078e0264 */
[----:B------:R-:W-:-:S04]  /*19b0*/  IMAD.IADD R102, R102, 0x1, R101 ;  /* 0x0000000166667824 */ /* 0x000fc800078e0265 */
[----:B------:R-:W-:-:S04]  /*19c0*/  IMAD.IADD R103, R103, 0x1, R102 ;  /* 0x0000000167677824 */ /* 0x000fc800078e0266 */
[----:B------:R-:W-:-:S04]  /*19d0*/  IMAD.IADD R104, R104, 0x1, R103 ;  /* 0x0000000168687824 */ /* 0x000fc800078e0267 */
[----:B------:R-:W-:-:S05]  /*19e0*/  IMAD.IADD R106, R5, 0x1, R104 ;  /* 0x00000001056a7824 */ /* 0x000fca00078e0268 */
        /* <DEDUP_REMOVED lines=8> */
[----:B------:R-:W0:Y:S02]  /*1a70*/  SHFL.UP P0, R107, R108, 0x10, RZ ;  /* 0x060000006c6b7989 */ /* 0x000e2400000000ff */
[----:B0-----:R-:W-:Y:S01]  /*1a80*/  @P0 IMAD.IADD R107, R108, 0x1, R107 ;  /* 0x000000016c6b0824 */ /* 0x001fe200078e026b */
[----:B------:R-:W-:-:S03]  /*1a90*/  ISETP.NE.AND P0, PT, R105, 0x1, PT ;  /* 0x000000016900780c */ /* 0x000fc60003f05270 */
[----:B------:R-:W-:Y:S01]  /*1aa0*/  IMAD.IADD R106, R107, 0x1, -R106 ;  /* 0x000000016b6a7824 */ /* 0x000fe200078e0a6a */
[----:B------:R-:W-:Y:S01]  /*1ab0*/  @!P1 STS [R32+0x8400], R107 ;  /* 0x0084006b20009388 */ /* 0x000fe20000000800 */
[----:B------:R-:W-:Y:S01]  /*1ac0*/  BAR.SYNC.DEFER_BLOCKING 0x0 ;  /* 0x0000000000007b1d */ /* 0x000fe20000010000 */
[----:B------:R-:W-:-:S05]  /*1ad0*/  ISETP.NE.AND P1, PT, R105, 0x4, PT ;  /* 0x000000046900780c */ /* 0x000fca0003f25270 */
[----:B------:R-:W0:Y:S04]  /*1ae0*/  LDS.128 R4, [UR4+0x8400] ;  /* 0x00840004ff047984 */ /* 0x000e280008000c00 */
[----:B------:R-:W1:Y:S01]  /*1af0*/  LDS.128 R8, [UR4+0x8410] ;  /* 0x00841004ff087984 */ /* 0x000e620008000c00 */
[C---:B0-----:R-:W-:Y:S01]  /*1b00*/  SEL R35, R4.reuse, R35, !P0 ;  /* 0x0000002304237207 */ /* 0x041fe20004000000 */
[----:B------:R-:W-:Y:S01]  /*1b10*/  IMAD.IADD R5, R4, 0x1, R5 ;  /* 0x0000000104057824 */ /* 0x000fe200078e0205 */
[----:B------:R-:W-:-:S03]  /*1b20*/  ISETP.NE.AND P0, PT, R105, 0x2, PT ;  /* 0x000000026900780c */ /* 0x000fc60003f05270 */
[----:B------:R-:W-:Y:S01]  /*1b30*/  IMAD.IADD R6, R6, 0x1, R5 ;  /* 0x0000000106067824 */ /* 0x000fe200078e0205 */
[----:B------:R-:W-:Y:S02]  /*1b40*/  SEL R35, R5, R35, !P0 ;  /* 0x0000002305237207 */ /* 0x000fe40004000000 */
[----:B------:R-:W-:Y:S01]  /*1b50*/  ISETP.NE.AND P0, PT, R105, 0x3, PT ;  /* 0x000000036900780c */ /* 0x000fe20003f05270 */
[----:B------:R-:W-:-:S03]  /*1b60*/  IMAD.IADD R7, R7, 0x1, R6 ;  /* 0x0000000107077824 */ /* 0x000fc600078e0206 */
[----:B------:R-:W-:Y:S01]  /*1b70*/  SEL R35, R6, R35, !P0 ;  /* 0x0000002306237207 */ /* 0x000fe20004000000 */
[----:B-1----:R-:W-:Y:S01]  /*1b80*/  IMAD.IADD R8, R7, 0x1, R8 ;  /* 0x0000000107087824 */ /* 0x002fe200078e0208 */
[----:B------:R-:W-:Y:S02]  /*1b90*/  ISETP.NE.AND P0, PT, R105, 0x5, PT ;  /* 0x000000056900780c */ /* 0x000fe40003f05270 */
[----:B------:R-:W-:Y:S01]  /*1ba0*/  SEL R35, R7, R35, !P1 ;  /* 0x0000002307237207 */ /* 0x000fe20004800000 */
[----:B------:R-:W-:Y:S01]  /*1bb0*/  IMAD.IADD R9, R9, 0x1, R8 ;  /* 0x0000000109097824 */ /* 0x000fe200078e0208 */
[----:B------:R-:W-:Y:S02]  /*1bc0*/  ISETP.NE.AND P1, PT, R23, RZ, PT ;  /* 0x000000ff1700720c */ /* 0x000fe40003f25270 */
[----:B------:R-:W-:Y:S01]  /*1bd0*/  SEL R35, R8, R35, !P0 ;  /* 0x0000002308237207 */ /* 0x000fe20004000000 */
[----:B------:R-:W-:Y:S01]  /*1be0*/  IMAD.IADD R10, R10, 0x1, R9 ;  /* 0x000000010a0a7824 */ /* 0x000fe200078e0209 */
[----:B------:R-:W-:-:S02]  /*1bf0*/  ISETP.GT.U32.AND P0, PT, R0, 0x1f, PT ;  /* 0x0000001f0000780c */ /* 0x000fc40003f04070 */
[----:B------:R-:W-:Y:S01]  /*1c00*/  SEL R35, R9, R35, !P2 ;  /* 0x0000002309237207 */ /* 0x000fe20005000000 */
[----:B------:R-:W-:Y:S01]  /*1c10*/  IMAD.IADD R11, R11, 0x1, R10 ;  /* 0x000000010b0b7824 */ /* 0x000fe200078e020a */
[----:B------:R-:W-:Y:S02]  /*1c20*/  ISETP.GT.U32.OR P2, PT, R0, 0x1f, P1 ;  /* 0x0000001f0000780c */ /* 0x000fe40000f44470 */
[----:B------:R-:W-:Y:S02]  /*1c30*/  SEL R4, R106, RZ, P1 ;  /* 0x000000ff6a047207 */ /* 0x000fe40000800000 */
[----:B------:R-:W-:-:S05]  /*1c40*/  SEL R35, R10, R35, !P3 ;  /* 0x000000230a237207 */ /* 0x000fca0005800000 */
[----:B------:R-:W-:Y:S01]  /*1c50*/  @P0 IMAD.IADD R106, R35, 0x1, R4 ;  /* 0x00000001236a0824 */ /* 0x000fe200078e0204 */
[----:B------:R-:W-:-:S03]  /*1c60*/  ISETP.NE.AND P0, PT, R0, RZ, PT ;  /* 0x000000ff0000720c */ /* 0x000fc60003f05270 */
[----:B------:R-:W-:-:S05]  /*1c70*/  @!P2 IMAD.U32 R106, R11, 0x10000, RZ ;  /* 0x000100000b6aa824 */ /* 0x000fca00078e00ff */
[----:B------:R-:W-:Y:S01]  /*1c80*/  @!P2 STS [UR4+0x8428], R106 ;  /* 0x0084286aff00a988 */ /* 0x000fe20008000804 */
[----:B------:R-:W-:Y:S06]  /*1c90*/  BAR.SYNC.DEFER_BLOCKING 0x0 ;  /* 0x0000000000007b1d */ /* 0x000fec0000010000 */
[----:B------:R-:W0:Y:S02]  /*1ca0*/  LDS R4, [UR4+0x8428] ;  /* 0x00842804ff047984 */ /* 0x000e240008000800 */
[----:B0-----:R-:W-:-:S05]  /*1cb0*/  SEL R5, R4, RZ, P0 ;  /* 0x000000ff04057207 */ /* 0x001fca0000000000 */
[----:B------:R-:W-:-:S04]  /*1cc0*/  IMAD.IADD R4, R5, 0x1, R106 ;  /* 0x0000000105047824 */ /* 0x000fc800078e026a */
[--C-:B------:R-:W-:Y:S01]  /*1cd0*/  IMAD.IADD R6, R73, 0x1, R4.reuse ;  /* 0x0000000149067824 */ /* 0x100fe200078e0204 */
[----:B------:R-:W-:Y:S01]  /*1ce0*/  STS [R31], R4 ;  /* 0x000000041f007388 */ /* 0x000fe20000000800 */
[--C-:B------:R-:W-:Y:S02]  /*1cf0*/  IMAD.IADD R74, R74, 0x1, R4.reuse ;  /* 0x000000014a4a7824 */ /* 0x100fe400078e0204 */
[--C-:B------:R-:W-:Y:S01]  /*1d00*/  IMAD.IADD R8, R75, 0x1, R4.reuse ;  /* 0x000000014b087824 */ /* 0x100fe200078e0204 */
[----:B------:R-:W-:Y:S01]  /*1d10*/  STS [R31+0x4], R6 ;  /* 0x000004061f007388 */ /* 0x000fe20000000800 */
[--C-:B------:R-:W-:Y:S02]  /*1d20*/  IMAD.IADD R76, R76, 0x1, R4.reuse ;  /* 0x000000014c4c7824 */ /* 0x100fe400078e0204 */
[--C-:B------:R-:W-:Y:S01]  /*1d30*/  IMAD.IADD R10, R77, 0x1, R4.reuse ;  /* 0x000000014d0a7824 */ /* 0x100fe200078e0204 */
[----:B------:R-:W-:Y:S01]  /*1d40*/  STS [R31+0x8], R74 ;  /* 0x0000084a1f007388 */ /* 0x000fe20000000800 */
[----:B------:R-:W-:-:S02]  /*1d50*/  IMAD.IADD R78, R78, 0x1, R4 ;  /* 0x000000014e4e7824 */ /* 0x000fc400078e0204 */
[--C-:B------:R-:W-:Y:S01]  /*1d60*/  IMAD.IADD R106, R79, 0x1, R4.reuse ;  /* 0x000000014f6a7824 */ /* 0x100fe200078e0204 */
[----:B------:R-:W-:Y:S01]  /*1d70*/  STS [R31+0xc], R8 ;  /* 0x00000c081f007388 */ /* 0x000fe20000000800 */
        /* <DEDUP_REMOVED lines=36> */
[----:B------:R-:W-:-:S03]  /*1fc0*/  IMAD.IADD R104, R104, 0x1, R4 ;  /* 0x0000000168687824 */ /* 0x000fc600078e0204 */
[----:B------:R-:W-:Y:S04]  /*1fd0*/  STS [R31+0x40], R88 ;  /* 0x000040581f007388 */ /* 0x000fe80000000800 */
        /* <DEDUP_REMOVED lines=15> */
[----:B------:R-:W-:Y:S01]  /*20d0*/  STS [R31+0x80], R104 ;  /* 0x000080681f007388 */ /* 0x000fe20000000800 */
[----:B------:R-:W-:Y:S06]  /*20e0*/  BAR.SYNC.DEFER_BLOCKING 0x0 ;  /* 0x0000000000007b1d */ /* 0x000fec0000010000 */
[----:B------:R-:W0:Y:S04]  /*20f0*/  LDS.U16 R5, [R36] ;  /* 0x0000000024057984 */ /* 0x000e280000000400 */
[----:B------:R-:W1:Y:S04]  /*2100*/  LDS.U16 R37, [R37] ;  /* 0x0000000025257984 */ /* 0x000e680000000400 */
[----:B------:R-:W2:Y:S04]  /*2110*/  LDS.U16 R39, [R39] ;  /* 0x0000000027277984 */ /* 0x000ea80000000400 */
[----:B------:R-:W3:Y:S04]  /*2120*/  LDS.U16 R41, [R41] ;  /* 0x0000000029297984 */ /* 0x000ee80000000400 */
[----:B------:R-:W4:Y:S04]  /*2130*/  LDS.U16 R43, [R43] ;  /* 0x000000002b2b7984 */ /* 0x000f280000000400 */
[----:B------:R-:W5:Y:S04]  /*2140*/  LDS.U16 R45, [R45] ;  /* 0x000000002d2d7984 */ /* 0x000f680000000400 */
[----:B------:R-:W5:Y:S04]  /*2150*/  LDS.U16 R47, [R47] ;  /* 0x000000002f2f7984 */ /* 0x000f680000000400 */
[----:B------:R-:W5:Y:S04]  /*2160*/  LDS.U16 R49, [R49] ;  /* 0x0000000031317984 */ /* 0x000f680000000400 */
[----:B------:R-:W5:Y:S04]  /*2170*/  LDS.U16 R51, [R51] ;  /* 0x0000000033337984 */ /* 0x000f680000000400 */
[----:B------:R-:W5:Y:S04]  /*2180*/  LDS.U16 R53, [R53] ;  /* 0x0000000035357984 */ /* 0x000f680000000400 */
[----:B------:R-:W5:Y:S01]  /*2190*/  LDS.U16 R55, [R55] ;  /* 0x0000000037377984 */ /* 0x000f620000000400 */
[----:B0-----:R-:W-:-:S03]  /*21a0*/  IMAD.IADD R5, R34, 0x1, R5 ;  /* 0x0000000122057824 */ /* 0x001fc600078e0205 */
[----:B------:R-:W0:Y:S01]  /*21b0*/  LDS.U16 R57, [R57] ;  /* 0x0000000039397984 */ /* 0x000e220000000400 */
[----:B-1----:R-:W-:-:S03]  /*21c0*/  IMAD.IADD R37, R38, 0x1, R37 ;  /* 0x0000000126257824 */ /* 0x002fc600078e0225 */
[----:B------:R-:W1:Y:S01]  /*21d0*/  LDS.U16 R59, [R59] ;  /* 0x000000003b3b7984 */ /* 0x000e620000000400 */
[----:B--2---:R-:W-:-:S03]  /*21e0*/  IMAD.IADD R39, R40, 0x1, R39 ;  /* 0x0000000128277824 */ /* 0x004fc600078e0227 */
[----:B------:R-:W2:Y:S01]  /*21f0*/  LDS.U16 R61, [R61] ;  /* 0x000000003d3d7984 */ /* 0x000ea20000000400 */
[----:B---3--:R-:W-:-:S03]  /*2200*/  IMAD.IADD R41, R42, 0x1, R41 ;  /* 0x000000012a297824 */ /* 0x008fc600078e0229 */
[----:B------:R-:W3:Y:S01]  /*2210*/  LDS.U16 R63, [R63] ;  /* 0x000000003f3f7984 */ /* 0x000ee20000000400 */
[----:B----4-:R-:W-:-:S03]  /*2220*/  IMAD.IADD R43, R44, 0x1, R43 ;  /* 0x000000012c2b7824 */ /* 0x010fc600078e022b */
[----:B------:R-:W4:Y:S01]  /*2230*/  LDS.U16 R65, [R65] ;  /* 0x0000000041417984 */ /* 0x000f220000000400 */
[----:B-----5:R-:W-:-:S03]  /*2240*/  IMAD.IADD R45, R46, 0x1, R45 ;  /* 0x000000012e2d7824 */ /* 0x020fc600078e022d */
[----:B------:R-:W5:Y:S01]  /*2250*/  LDS.U16 R67, [R67] ;  /* 0x0000000043437984 */ /* 0x000f620000000400 */
[----:B------:R-:W-:-:S03]  /*2260*/  IMAD.IADD R47, R48, 0x1, R47 ;  /* 0x00000001302f7824 */ /* 0x000fc600078e022f */
[----:B------:R-:W5:Y:S01]  /*2270*/  LDS.U16 R69, [R69] ;  /* 0x0000000045457984 */ /* 0x000f620000000400 */
[----:B------:R-:W-:-:S03]  /*2280*/  IMAD.IADD R49, R50, 0x1, R49 ;  /* 0x0000000132317824 */ /* 0x000fc600078e0231 */
[----:B------:R-:W5:Y:S01]  /*2290*/  LDS.U16 R71, [R71] ;  /* 0x0000000047477984 */ /* 0x000f620000000400 */
[----:B------:R-:W-:Y:S02]  /*22a0*/  IMAD.IADD R51, R52, 0x1, R51 ;  /* 0x0000000134337824 */ /* 0x000fe400078e0233 */
[----:B------:R-:W-:Y:S02]  /*22b0*/  IMAD.IADD R53, R54, 0x1, R53 ;  /* 0x0000000136357824 */ /* 0x000fe400078e0235 */
[----:B------:R-:W-:Y:S02]  /*22c0*/  IMAD.IADD R55, R56, 0x1, R55 ;  /* 0x0000000138377824 */ /* 0x000fe400078e0237 */
[----:B0-----:R-:W-:Y:S02]  /*22d0*/  IMAD.IADD R57, R58, 0x1, R57 ;  /* 0x000000013a397824 */ /* 0x001fe400078e0239 */
[----:B-1----:R-:W-:Y:S02]  /*22e0*/  IMAD.IADD R59, R60, 0x1, R59 ;  /* 0x000000013c3b7824 */ /* 0x002fe400078e023b */
[----:B--2---:R-:W-:-:S02]  /*22f0*/  IMAD.IADD R61, R62, 0x1, R61 ;  /* 0x000000013e3d7824 */ /* 0x004fc400078e023d */
[----:B---3--:R-:W-:Y:S02]  /*2300*/  IMAD.IADD R63, R64, 0x1, R63 ;  /* 0x00000001403f7824 */ /* 0x008fe400078e023f */
[----:B----4-:R-:W-:Y:S02]  /*2310*/  IMAD.IADD R65, R66, 0x1, R65 ;  /* 0x0000000142417824 */ /* 0x010fe400078e0241 */
[----:B-----5:R-:W-:Y:S02]  /*2320*/  IMAD.IADD R67, R68, 0x1, R67 ;  /* 0x0000000144437824 */ /* 0x020fe400078e0243 */
[----:B------:R-:W-:Y:S02]  /*2330*/  IMAD.IADD R69, R70, 0x1, R69 ;  /* 0x0000000146457824 */ /* 0x000fe400078e0245 */
[----:B------:R-:W-:Y:S01]  /*2340*/  IMAD.IADD R71, R72, 0x1, R71 ;  /* 0x0000000148477824 */ /* 0x000fe200078e0247 */
[----:B------:R-:W-:Y:S06]  /*2350*/  BAR.SYNC.DEFER_BLOCKING 0x0 ;  /* 0x0000000000007b1d */ /* 0x000fec0000010000 */
[----:B------:R-:W-:Y:S05]  /*2360*/  BRA.U UP0, `(.L_x_219) ;  /* 0x0000000100f87547 */ /* 0x000fea000b800000 */
[----:B------:R-:W-:Y:S01]  /*2370*/  LEA R5, R5, UR4, 0x2 ;  /* 0x0000000405057c11 */ /* 0x000fe2000f8e10ff */
[----:B------:R-:W-:Y:S01]  /*2380*/  UIADD3 UR7, UPT, UPT, UR7, 0x6, URZ ;  /* 0x0000000607077890 */ /* 0x000fe2000fffe0ff */
[----:B------:R-:W-:Y:S01]  /*2390*/  LEA R4, R37, UR4, 0x2 ;  /* 0x0000000425047c11 */ /* 0x000fe2000f8e10ff */
[----:B------:R-:W-:Y:S01]  /*23a0*/  UIADD3 UR5, UPT, UPT, UR5, -0x6, URZ ;  /* 0xfffffffa05057890 */ /* 0x000fe2000fffe0ff */
[----:B------:R-:W-:Y:S01]  /*23b0*/  LEA R7, R39, UR4, 0x2 ;  /* 0x0000000427077c11 */ /* 0x000fe2000f8e10ff */
[----:B------:R0:W-:Y:S01]  /*23c0*/  STS [R5], R2 ;  /* 0x0000000205007388 */ /* 0x0001e20000000800 */
[----:B------:R-:W-:Y:S02]  /*23d0*/  LEA R6, R41, UR4, 0x2 ;  /* 0x0000000429067c11 */ /* 0x000fe4000f8e10ff */
[----:B------:R-:W-:Y:S01]  /*23e0*/  LEA R9, R43, UR4, 0x2 ;  /* 0x000000042b097c11 */ /* 0x000fe2000f8e10ff */
[----:B------:R1:W-:Y:S01]  /*23f0*/  STS [R4], R3 ;  /* 0x0000000304007388 */ /* 0x0003e20000000800 */
[----:B------:R-:W-:-:S02]  /*2400*/  LEA R8, R45, UR4, 0x2 ;  /* 0x000000042d087c11 */ /* 0x000fc4000f8e10ff */
[----:B------:R-:W-:Y:S01]  /*2410*/  LEA R11, R47, UR4, 0x2 ;  /* 0x000000042f0b7c11 */ /* 0x000fe2000f8e10ff */
[----:B------:R2:W-:Y:S01]  /*2420*/  STS [R7], R12 ;  /* 0x0000000c07007388 */ /* 0x0005e20000000800 */
[----:B------:R-:W-:Y:S02]  /*2430*/  LEA R10, R49, UR4, 0x2 ;  /* 0x00000004310a7c11 */ /* 0x000fe4000f8e10ff */
[----:B0-----:R-:W-:Y:S01]  /*2440*/  LEA R5, R51, UR4, 0x2 ;  /* 0x0000000433057c11 */ /* 0x001fe2000f8e10ff */
[----:B------:R0:W-:Y:S01]  /*2450*/  STS [R6], R13 ;  /* 0x0000000d06007388 */ /* 0x0001e20000000800 */
[----:B------:R-:W-:Y:S02]  /*2460*/  LEA R2, R53, UR4, 0x2 ;  /* 0x0000000435027c11 */ /* 0x000fe4000f8e10ff */
[----:B-1----:R-:W-:Y:S01]  /*2470*/  LEA R3, R55, UR4, 0x2 ;  /* 0x0000000437037c11 */ /* 0x002fe2000f8e10ff */
[----:B------:R1:W-:Y:S01]  /*2480*/  STS [R9], R14 ;  /* 0x0000000e09007388 */ /* 0x0003e20000000800 */
[----:B------:R-:W-:-:S02]  /*2490*/  LEA R4, R57, UR4, 0x2 ;  /* 0x0000000439047c11 */ /* 0x000fc4000f8e10ff */
[----:B--2---:R-:W-:Y:S01]  /*24a0*/  LEA R7, R59, UR4, 0x2 ;  /* 0x000000043b077c11 */ /* 0x004fe2000f8e10ff */
[----:B------:R2:W-:Y:S01]  /*24b0*/  STS [R8], R15 ;  /* 0x0000000f08007388 */ /* 0x0005e20000000800 */
[----:B0-----:R-:W-:-:S03]  /*24c0*/  LEA R6, R63, UR4, 0x2 ;  /* 0x000000043f067c11 */ /* 0x001fc6000f8e10ff */
[----:B------:R0:W-:Y:S01]  /*24d0*/  STS [R11], R16 ;  /* 0x000000100b007388 */ /* 0x0001e20000000800 */
[----:B-1----:R-:W-:-:S03]  /*24e0*/  LEA R9, R61, UR4, 0x2 ;  /* 0x000000043d097c11 */ /* 0x002fc6000f8e10ff */
[----:B------:R-:W-:Y:S01]  /*24f0*/  STS [R10], R17 ;  /* 0x000000110a007388 */ /* 0x000fe20000000800 */
[----:B--2---:R-:W-:-:S03]  /*2500*/  LEA R8, R67, UR4, 0x2 ;  /* 0x0000000443087c11 */ /* 0x004fc6000f8e10ff */
[----:B------:R1:W-:Y:S01]  /*2510*/  STS [R5], R18 ;  /* 0x0000001205007388 */ /* 0x0003e20000000800 */
[----:B0-----:R-:W-:-:S03]  /*2520*/  LEA R11, R65, UR4, 0x2 ;  /* 0x00000004410b7c11 */ /* 0x001fc6000f8e10ff */
[----:B------:R0:W-:Y:S04]  /*2530*/  STS [R2], R19 ;  /* 0x0000001302007388 */ /* 0x0001e80000000800 */
[----:B------:R2:W-:Y:S01]  /*2540*/  STS [R3], R20 ;  /* 0x0000001403007388 */ /* 0x0005e20000000800 */
[----:B-1----:R-:W-:-:S03]  /*2550*/  LEA R5, R69, UR4, 0x2 ;  /* 0x0000000445057c11 */ /* 0x002fc6000f8e10ff */
[----:B------:R2:W-:Y:S01]  /*2560*/  STS [R4], R21 ;  /* 0x0000001504007388 */ /* 0x0005e20000000800 */
[----:B0-----:R-:W-:-:S03]  /*2570*/  LEA R19, R71, UR4, 0x2 ;  /* 0x0000000447137c11 */ /* 0x001fc6000f8e10ff */
[----:B------:R2:W-:Y:S04]  /*2580*/  STS [R7], R22 ;  /* 0x0000001607007388 */ /* 0x0005e80000000800 */
[----:B------:R2:W-:Y:S04]  /*2590*/  STS [R9], R24 ;  /* 0x0000001809007388 */ /* 0x0005e80000000800 */
[----:B------:R2:W-:Y:S04]  /*25a0*/  STS [R6], R25 ;  /* 0x0000001906007388 */ /* 0x0005e80000000800 */
[----:B------:R2:W-:Y:S04]  /*25b0*/  STS [R11], R26 ;  /* 0x0000001a0b007388 */ /* 0x0005e80000000800 */
[----:B------:R2:W-:Y:S04]  /*25c0*/  STS [R8], R27 ;  /* 0x0000001b08007388 */ /* 0x0005e80000000800 */
[----:B------:R2:W-:Y:S04]  /*25d0*/  STS [R5], R28 ;  /* 0x0000001c05007388 */ /* 0x0005e80000000800 */
[----:B------:R2:W-:Y:S01]  /*25e0*/  STS [R19], R30 ;  /* 0x0000001e13007388 */ /* 0x0005e20000000800 */
[----:B------:R-:W-:Y:S06]  /*25f0*/  BAR.SYNC.DEFER_BLOCKING 0x0 ;  /* 0x0000000000007b1d */ /* 0x000fec0000010000 */
[----:B------:R2:W0:Y:S04]  /*2600*/  LDS R2, [R33] ;  /* 0x0000000021027984 */ /* 0x0004280000000800 */
[----:B------:R2:W1:Y:S04]  /*2610*/  LDS R3, [R33+0x4] ;  /* 0x0000040021037984 */ /* 0x0004680000000800 */
[----:B------:R2:W3:Y:S04]  /*2620*/  LDS R12, [R33+0x8] ;  /* 0x00000800210c7984 */ /* 0x0004e80000000800 */
[----:B------:R2:W4:Y:S04]  /*2630*/  LDS R13, [R33+0xc] ;  /* 0x00000c00210d7984 */ /* 0x0005280000000800 */
[----:B------:R2:W0:Y:S04]  /*2640*/  LDS R14, [R33+0x10] ;  /* 0x00001000210e7984 */ /* 0x0004280000000800 */
        /* <DEDUP_REMOVED lines=13> */
[----:B------:R2:W0:Y:S01]  /*2720*/  LDS R30, [R33+0x48] ;  /* 0x00004800211e7984 */ /* 0x0004220000000800 */
[----:B------:R-:W-:Y:S06]  /*2730*/  BAR.SYNC.DEFER_BLOCKING 0x0 ;  /* 0x0000000000007b1d */ /* 0x000fec0000010000 */
[----:B-1-34-:R-:W-:Y:S05]  /*2740*/  BRA `(.L_x_220) ;  /* 0xffffffdc00f87947 */ /* 0x01afea000383ffff */
.L_x_219:
[----:B------:R-:W-:Y:S01]  /*2750*/  LEA R5, R5, UR4, 0x2 ;  /* 0x0000000405057c11 */ /* 0x000fe2000f8e10ff */
[C---:B------:R-:W-:Y:S01]  /*2760*/  IMAD R33, R0.reuse, -0x48, R33 ;  /* 0xffffffb800217824 */ /* 0x040fe200078e0221 */
[----:B------:R-:W-:Y:S01]  /*2770*/  LEA R4, R37, UR4, 0x2 ;  /* 0x0000000425047c11 */ /* 0x000fe2000f8e10ff */
[C---:B------:R-:W-:Y:S01]  /*2780*/  VIADD R7, R0.reuse, 0x100 ;  /* 0x0000010000077836 */ /* 0x040fe20000000000 */
[----:B------:R-:W-:Y:S01]  /*2790*/  LEA R39, R39, UR4, 0x2 ;  /* 0x0000000427277c11 */ /* 0x000fe2000f8e10ff */
[----:B------:R0:W-:Y:S01]  /*27a0*/  STS [R5], R2 ;  /* 0x0000000205007388 */ /* 0x0001e20000000800 */
[----:B------:R-:W-:Y:S01]  /*27b0*/  LEA R6, R41, UR4, 0x2 ;  /* 0x0000000429067c11 */ /* 0x000fe2000f8e10ff */
[----:B------:R-:W-:Y:S01]  /*27c0*/  VIADD R9, R0, 0x200 ;  /* 0x0000020000097836 */ /* 0x000fe20000000000 */
[----:B------:R-:W-:Y:S01]  /*27d0*/  LEA R43, R43, UR4, 0x2 ;  /* 0x000000042b2b7c11 */ /* 0x000fe2000f8e10ff */
[----:B------:R1:W-:Y:S01]  /*27e0*/  STS [R4], R3 ;  /* 0x0000000304007388 */ /* 0x0003e20000000800 */
[----:B------:R-:W-:-:S02]  /*27f0*/  LEA R8, R45, UR4, 0x2 ;  /* 0x000000042d087c11 */ /* 0x000fc4000f8e10ff */
[----:B------:R-:W-:Y:S01]  /*2800*/  LEA R47, R47, UR4, 0x2 ;  /* 0x000000042f2f7c11 */ /* 0x000fe2000f8e10ff */
[----:B------:R-:W-:Y:S01]  /*2810*/  STS [R39], R12 ;  /* 0x0000000c27007388 */ /* 0x000fe20000000800 */
[----:B------:R-:W-:Y:S02]  /*2820*/  LEA R10, R49, UR4, 0x2 ;  /* 0x00000004310a7c11 */ /* 0x000fe4000f8e10ff */
[----:B------:R-:W-:Y:S01]  /*2830*/  LEA R51, R51, UR4, 0x2 ;  /* 0x0000000433337c11 */ /* 0x000fe2000f8e10ff */
[----:B------:R2:W-:Y:S01]  /*2840*/  STS [R6], R13 ;  /* 0x0000000d06007388 */ /* 0x0005e20000000800 */
[----:B0-----:R-:W-:Y:S02]  /*2850*/  LEA R2, R53, UR4, 0x2 ;  /* 0x0000000435027c11 */ /* 0x001fe4000f8e10ff */
[----:B------:R-:W-:Y:S01]  /*2860*/  LEA R55, R55, UR4, 0x2 ;  /* 0x0000000437377c11 */ /* 0x000fe2000f8e10ff */
[----:B------:R0:W-:Y:S01]  /*2870*/  STS [R43], R14 ;  /* 0x0000000e2b007388 */ /* 0x0001e20000000800 */
[----:B-1----:R-:W-:-:S02]  /*2880*/  LEA R4, R57, UR4, 0x2 ;  /* 0x0000000439047c11 */ /* 0x002fc4000f8e10ff */
[----:B------:R-:W-:Y:S01]  /*2890*/  LEA R59, R59, UR4, 0x2 ;  /* 0x000000043b3b7c11 */ /* 0x000fe2000f8e10ff */
[----:B------:R1:W-:Y:S01]  /*28a0*/  STS [R8], R15 ;  /* 0x0000000f08007388 */ /* 0x0003e20000000800 */
[----:B------:R-:W-:Y:S01]  /*28b0*/  LEA R61, R61, UR4, 0x2 ;  /* 0x000000043d3d7c11 */ /* 0x000fe2000f8e10ff */
[C---:B--2---:R-:W-:Y:S01]  /*28c0*/  VIADD R13, R0.reuse, 0x500 ;  /* 0x00000500000d7836 */ /* 0x044fe20000000000 */
[----:B------:R-:W-:Y:S01]  /*28d0*/  LEA R6, R63, UR4, 0x2 ;  /* 0x000000043f067c11 */ /* 0x000fe2000f8e10ff */
[----:B------:R2:W-:Y:S01]  /*28e0*/  STS [R47], R16 ;  /* 0x000000102f007388 */ /* 0x0005e20000000800 */
[----:B------:R-:W-:Y:S01]  /*28f0*/  LEA R65, R65, UR4, 0x2 ;  /* 0x0000000441417c11 */ /* 0x000fe2000f8e10ff */
[C---:B0-----:R-:W-:Y:S01]  /*2900*/  VIADD R14, R0.reuse, 0x600 ;  /* 0x00000600000e7836 */ /* 0x041fe20000000000 */
[----:B------:R-:W-:Y:S01]  /*2910*/  LEA R69, R69, UR4, 0x2 ;  /* 0x0000000445457c11 */ /* 0x000fe2000f8e10ff */
[----:B------:R0:W-:Y:S01]  /*2920*/  STS [R10], R17 ;  /* 0x000000110a007388 */ /* 0x0001e20000000800 */
[----:B------:R-:W-:Y:S01]  /*2930*/  LEA R71, R71, UR4, 0x2 ;  /* 0x0000000447477c11 */ /* 0x000fe2000f8e10ff */
[C---:B-1----:R-:W-:Y:S01]  /*2940*/  VIADD R15, R0.reuse, 0x700 ;  /* 0x00000700000f7836 */ /* 0x042fe20000000000 */
[----:B------:R-:W-:Y:S01]  /*2950*/  LEA R8, R67, UR4, 0x2 ;  /* 0x0000000443087c11 */ /* 0x000fe2000f8e10ff */
[----:B------:R-:W-:Y:S01]  /*2960*/  STS [R51], R18 ;  /* 0x0000001233007388 */ /* 0x000fe20000000800 */
[----:B------:R-:W1:Y:S01]  /*2970*/  LDCU.64 UR4, c[0x0][0x3a0] ;  /* 0x00007400ff0477ac */ /* 0x000e620008000a00 */
[C---:B------:R-:W-:Y:S01]  /*2980*/  LOP3.LUT R12, R0.reuse, 0x400, RZ, 0xfc, !PT ;  /* 0x00000400000c7812 */ /* 0x040fe200078efcff */
[C---:B--2---:R-:W-:Y:S01]  /*2990*/  VIADD R16, R0.reuse, 0xd00 ;  /* 0x00000d0000107836 */ /* 0x044fe20000000000 */
[----:B------:R2:W-:Y:S01]  /*29a0*/  STS [R2], R19 ;  /* 0x0000001302007388 */ /* 0x0005e20000000800 */
[----:B0-----:R-:W-:-:S03]  /*29b0*/  VIADD R10, R0, 0x300 ;  /* 0x00000300000a7836 */ /* 0x001fc60000000000 */
[----:B------:R-:W-:Y:S04]  /*29c0*/  STS [R55], R20 ;  /* 0x0000001437007388 */ /* 0x000fe80000000800 */
[----:B------:R-:W-:Y:S01]  /*29d0*/  STS [R4], R21 ;  /* 0x0000001504007388 */ /* 0x000fe20000000800 */
[----:B--2---:R-:W0:Y:S03]  /*29e0*/  LDC.64 R2, c[0x0][0x388] ;  /* 0x0000e200ff027b82 */ /* 0x004e260000000a00 */
[----:B------:R-:W-:Y:S01]  /*29f0*/  STS [R59], R22 ;  /* 0x000000163b007388 */ /* 0x000fe20000000800 */
[----:B-1----:R-:W-:-:S03]  /*2a00*/  ISETP.GE.U32.AND P2, PT, R7, UR4, PT ;  /* 0x0000000407007c0c */ /* 0x002fc6000bf46070 */
[----:B------:R-:W-:Y:S01]  /*2a10*/  STS [R61], R24 ;  /* 0x000000183d007388 */ /* 0x000fe20000000800 */
[----:B------:R-:W-:Y:S02]  /*2a20*/  ISETP.GE.U32.AND P3, PT, R9, UR4, PT ;  /* 0x0000000409007c0c */ /* 0x000fe4000bf66070 */
[----:B------:R-:W-:Y:S01]  /*2a30*/  ISETP.GE.U32.AND P6, PT, R10, UR4, PT ;  /* 0x000000040a007c0c */ /* 0x000fe2000bfc6070 */
[----:B------:R-:W-:Y:S01]  /*2a40*/  STS [R6], R25 ;  /* 0x0000001906007388 */ /* 0x000fe20000000800 */
[----:B------:R-:W-:Y:S02]  /*2a50*/  ISETP.GE.U32.AND.EX P3, PT, RZ, UR5, PT, P3 ;  /* 0x00000005ff007c0c */ /* 0x000fe4000bf66130 */
[----:B------:R-:W-:Y:S01]  /*2a60*/  ISETP.GE.U32.AND.EX P2, PT, RZ, UR5, PT, P2 ;  /* 0x00000005ff007c0c */ /* 0x000fe2000bf46120 */
[----:B------:R-:W-:Y:S01]  /*2a70*/  STS [R65], R26 ;  /* 0x0000001a41007388 */ /* 0x000fe20000000800 */
[----:B------:R-:W-:Y:S02]  /*2a80*/  ISETP.GE.U32.AND P1, PT, R13, UR4, PT ;  /* 0x000000040d007c0c */ /* 0x000fe4000bf26070 */
[----:B------:R-:W-:Y:S01]  /*2a90*/  ISETP.GE.U32.AND.EX P6, PT, RZ, UR5, PT, P6 ;  /* 0x00000005ff007c0c */ /* 0x000fe2000bfc6160 */
[----:B------:R-:W-:Y:S01]  /*2aa0*/  STS [R8], R27 ;  /* 0x0000001b08007388 */ /* 0x000fe20000000800 */
[----:B------:R-:W-:-:S02]  /*2ab0*/  ISETP.GE.U32.AND.EX P1, PT, RZ, UR5, PT, P1 ;  /* 0x00000005ff007c0c */ /* 0x000fc4000bf26110 */
[----:B------:R-:W-:Y:S01]  /*2ac0*/  ISETP.GE.U32.AND P5, PT, R12, UR4, PT ;  /* 0x000000040c007c0c */ /* 0x000fe2000bfa6070 */
[----:B------:R-:W-:Y:S01]  /*2ad0*/  STS [R69], R28 ;  /* 0x0000001c45007388 */ /* 0x000fe20000000800 */
[----:B------:R-:W-:Y:S01]  /*2ae0*/  ISETP.GE.U32.AND P4, PT, R15, UR4, PT ;  /* 0x000000040f007c0c */ /* 0x000fe2000bf86070 */
[----:B0-----:R-:W-:Y:S01]  /*2af0*/  IMAD.WIDE.U32 R2, R0, 0x4, R2 ;  /* 0x0000000400027825 */ /* 0x001fe200078e0002 */
[----:B------:R-:W-:Y:S01]  /*2b00*/  ISETP.GE.U32.AND.EX P5, PT, RZ, UR5, PT, P5 ;  /* 0x00000005ff007c0c */ /* 0x000fe2000bfa6150 */
[----:B------:R-:W-:Y:S01]  /*2b10*/  STS [R71], R30 ;  /* 0x0000001e47007388 */ /* 0x000fe20000000800 */
[----:B------:R-:W-:Y:S01]  /*2b20*/  BAR.SYNC.DEFER_BLOCKING 0x0 ;  /* 0x0000000000007b1d */ /* 0x000fe20000010000 */
[----:B------:R-:W-:Y:S01]  /*2b30*/  ISETP.GE.U32.AND P0, PT, R14, UR4, PT ;  /* 0x000000040e007c0c */ /* 0x000fe2000bf06070 */
[C---:B------:R-:W-:Y:S01]  /*2b40*/  VIADD R14, R0.reuse, 0x900 ;  /* 0x00000900000e7836 */ /* 0x040fe20000000000 */
[----:B------:R-:W-:Y:S02]  /*2b50*/  LOP3.LUT R12, R0, 0x800, RZ, 0xfc, !PT ;  /* 0x00000800000c7812 */ /* 0x000fe400078efcff */
[----:B------:R-:W-:-:S02]  /*2b60*/  ISETP.GE.U32.AND.EX P0, PT, RZ, UR5, PT, P0 ;  /* 0x00000005ff007c0c */ /* 0x000fc4000bf06100 */
[----:B------:R-:W-:Y:S01]  /*2b70*/  ISETP.GE.U32.AND.EX P4, PT, RZ, UR5, PT, P4 ;  /* 0x00000005ff007c0c */ /* 0x000fe2000bf86140 */
[----:B------:R-:W0:Y:S04]  /*2b80*/  LDS R5, [R33+0x800] ;  /* 0x0008000021057984 */ /* 0x000e280000000800 */
[----:B------:R-:W1:Y:S04]  /*2b90*/  LDS R4, [R33+0x400] ;  /* 0x0004000021047984 */ /* 0x000e680000000800 */
[----:B------:R-:W2:Y:S04]  /*2ba0*/  LDS R6, [R33+0xc00] ;  /* 0x000c000021067984 */ /* 0x000ea80000000800 */
[----:B------:R-:W3:Y:S04]  /*2bb0*/  LDS R8, [R33+0x1400] ;  /* 0x0014000021087984 */ /* 0x000ee80000000800 */
[----:B------:R-:W4:Y:S04]  /*2bc0*/  LDS R7, [R33+0x1000] ;  /* 0x0010000021077984 */ /* 0x000f280000000800 */
[----:B------:R-:W5:Y:S04]  /*2bd0*/  LDS R9, [R33+0x1800] ;  /* 0x0018000021097984 */ /* 0x000f680000000800 */
[----:B------:R-:W5:Y:S01]  /*2be0*/  LDS R10, [R33+0x1c00] ;  /* 0x001c0000210a7984 */ /* 0x000f620000000800 */
[----:B0-----:R-:W-:-:S03]  /*2bf0*/  @!P3 LOP3.LUT R13, R5, 0x80000000, RZ, 0x3c, !PT ;  /* 0x80000000050db812 */ /* 0x001fc600078e3cff */
[----:B------:R-:W-:Y:S01]  /*2c00*/  LDS R5, [R33+0x2400] ;  /* 0x0024000021057984 */ /* 0x000fe20000000800 */
[----:B-1----:R-:W-:-:S03]  /*2c10*/  @!P2 LOP3.LUT R11, R4, 0x80000000, RZ, 0x3c, !PT ;  /* 0x80000000040ba812 */ /* 0x002fc600078e3cff */
[----:B------:R-:W0:Y:S01]  /*2c20*/  LDS R4, [R33+0x2000] ;  /* 0x0020000021047984 */ /* 0x000e220000000800 */
[----:B--2---:R-:W-:-:S03]  /*2c30*/  @!P6 LOP3.LUT R15, R6, 0x80000000, RZ, 0x3c, !PT ;  /* 0x80000000060fe812 */ /* 0x004fc600078e3cff */
[----:B------:R-:W-:Y:S01]  /*2c40*/  @!P2 STG.E desc[UR8][R2.64+0x400], R11 ;  /* 0x0004000b0200a986 */ /* 0x000fe2000c101908 */
[----:B------:R-:W-:Y:S01]  /*2c50*/  ISETP.GE.U32.AND P2, PT, R12, UR4, PT ;  /* 0x000000040c007c0c */ /* 0x000fe2000bf46070 */
[----:B------:R-:W-:Y:S01]  /*2c60*/  VIADD R12, R0, 0xa00 ;  /* 0x00000a00000c7836 */ /* 0x000fe20000000000 */
[----:B---3--:R-:W-:Y:S01]  /*2c70*/  @!P1 LOP3.LUT R19, R8, 0x80000000, RZ, 0x3c, !PT ;  /* 0x8000000008139812 */ /* 0x008fe200078e3cff */
[----:B------:R-:W-:Y:S01]  /*2c80*/  LDS R11, [R33+0x2800] ;  /* 0x00280000210b7984 */ /* 0x000fe20000000800 */
[----:B------:R-:W-:Y:S02]  /*2c90*/  ISETP.GE.U32.AND.EX P2, PT, RZ, UR5, PT, P2 ;  /* 0x00000005ff007c0c */ /* 0x000fe4000bf46120 */
[----:B----4-:R-:W-:Y:S01]  /*2ca0*/  @!P5 LOP3.LUT R17, R7, 0x80000000, RZ, 0x3c, !PT ;  /* 0x800000000711d812 */ /* 0x010fe200078e3cff */
[----:B------:R-:W-:Y:S01]  /*2cb0*/  LDS R6, [R33+0x2c00] ;  /* 0x002c000021067984 */ /* 0x000fe20000000800 */
[----:B-----5:R-:W-:-:S03]  /*2cc0*/  @!P0 LOP3.LUT R21, R9, 0x80000000, RZ, 0x3c, !PT ;  /* 0x8000000009158812 */ /* 0x020fc600078e3cff */
[----:B------:R-:W-:Y:S01]  /*2cd0*/  @!P1 STG.E desc[UR8][R2.64+0x1400], R19 ;  /* 0x0014001302009986 */ /* 0x000fe2000c101908 */
[----:B------:R-:W-:-:S03]  /*2ce0*/  ISETP.GE.U32.AND P1, PT, R0, UR4, PT ;  /* 0x0000000400007c0c */ /* 0x000fc6000bf26070 */
[----:B------:R-:W1:Y:S01]  /*2cf0*/  LDS R7, [R33+0x3000] ;  /* 0x0030000021077984 */ /* 0x000e620000000800 */
[----:B------:R-:W-:-:S03]  /*2d00*/  ISETP.GE.U32.AND.EX P1, PT, RZ, UR5, PT, P1 ;  /* 0x00000005ff007c0c */ /* 0x000fc6000bf26110 */
[----:B------:R-:W-:Y:S01]  /*2d10*/  @!P3 STG.E desc[UR8][R2.64+0x800], R13 ;  /* 0x0008000d0200b986 */ /* 0x000fe2000c101908 */
[----:B------:R-:W-:Y:S01]  /*2d20*/  ISETP.GE.U32.AND P3, PT, R14, UR4, PT ;  /* 0x000000040e007c0c */ /* 0x000fe2000bf66070 */
[----:B------:R-:W-:Y:S02]  /*2d30*/  VIADD R14, R0, 0xb00 ;  /* 0x00000b00000e7836 */ /* 0x000fe40000000000 */
[----:B------:R2:W-:Y:S01]  /*2d40*/  @!P6 STG.E desc[UR8][R2.64+0xc00], R15 ;  /* 0x000c000f0200e986 */ /* 0x0005e2000c101908 */
[----:B------:R-:W-:Y:S02]  /*2d50*/  ISETP.GE.U32.AND P6, PT, R12, UR4, PT ;  /* 0x000000040c007c0c */ /* 0x000fe4000bfc6070 */
[----:B------:R-:W-:Y:S01]  /*2d60*/  LOP3.LUT R12, R0, 0xc00, RZ, 0xfc, !PT ;  /* 0x00000c00000c7812 */ /* 0x000fe200078efcff */
[----:B------:R0:W-:Y:S01]  /*2d70*/  @!P5 STG.E desc[UR8][R2.64+0x1000], R17 ;  /* 0x001000110200d986 */ /* 0x0001e2000c101908 */
[----:B------:R-:W-:Y:S02]  /*2d80*/  ISETP.GE.U32.AND.EX P3, PT, RZ, UR5, PT, P3 ;  /* 0x00000005ff007c0c */ /* 0x000fe4000bf66130 */
[----:B------:R-:W-:Y:S01]  /*2d90*/  ISETP.GE.U32.AND P5, PT, R14, UR4, PT ;  /* 0x000000040e007c0c */ /* 0x000fe2000bfa6070 */
[----:B------:R-:W-:Y:S01]  /*2da0*/  @!P0 STG.E desc[UR8][R2.64+0x1800], R21 ;  /* 0x0018001502008986 */ /* 0x000fe2000c101908 */
[----:B------:R-:W-:-:S02]  /*2db0*/  ISETP.GE.U32.AND P0, PT, R12, UR4, PT ;  /* 0x000000040c007c0c */ /* 0x000fc4000bf06070 */
[----:B--2---:R-:W-:Y:S01]  /*2dc0*/  @!P4 LOP3.LUT R15, R10, 0x80000000, RZ, 0x3c, !PT ;  /* 0x800000000a0fc812 */ /* 0x004fe200078e3cff */
[----:B------:R-:W2:Y:S01]  /*2dd0*/  LDS R8, [R33+0x3400] ;  /* 0x0034000021087984 */ /* 0x000ea20000000800 */
[----:B------:R-:W-:Y:S02]  /*2de0*/  ISETP.GE.U32.AND.EX P0, PT, RZ, UR5, PT, P0 ;  /* 0x00000005ff007c0c */ /* 0x000fe4000bf06100 */
[----:B0-----:R-:W-:Y:S01]  /*2df0*/  @!P2 LOP3.LUT R17, R4, 0x80000000, RZ, 0x3c, !PT ;  /* 0x800000000411a812 */ /* 0x001fe200078e3cff */
[----:B------:R-:W0:Y:S02]  /*2e00*/  LDS R9, [R33+0x3800] ;  /* 0x0038000021097984 */ /* 0x000e240000000800 */
[----:B------:R-:W-:Y:S01]  /*2e10*/  @!P3 LOP3.LUT R5, R5, 0x80000000, RZ, 0x3c, !PT ;  /* 0x800000000505b812 */ /* 0x000fe200078e3cff */
[----:B------:R-:W-:Y:S01]  /*2e20*/  VIADD R4, R0, 0xe00 ;  /* 0x00000e0000047836 */ /* 0x000fe20000000000 */
[----:B------:R-:W3:Y:S04]  /*2e30*/  LDS R10, [R33+0x3c00] ;  /* 0x003c0000210a7984 */ /* 0x000ee80000000800 */
[----:B------:R-:W4:Y:S04]  /*2e40*/  LDS R12, [R33+0x4000] ;  /* 0x00400000210c7984 */ /* 0x000f280000000800 */
[----:B------:R-:W5:Y:S01]  /*2e50*/  LDS R13, [R33+0x4400] ;  /* 0x00440000210d7984 */ /* 0x000f620000000800 */
[----:B-1----:R-:W-:-:S03]  /*2e60*/  @!P0 LOP3.LUT R7, R7, 0x80000000, RZ, 0x3c, !PT ;  /* 0x8000000007078812 */ /* 0x002fc600078e3cff */
[----:B------:R-:W1:Y:S04]  /*2e70*/  @!P1 LDS R14, [R33] ;  /* 0x00000000210e9984 */ /* 0x000e680000000800 */
[----:B------:R2:W-:Y:S01]  /*2e80*/  @!P4 STG.E desc[UR8][R2.64+0x1c00], R15 ;  /* 0x001c000f0200c986 */ /* 0x0005e2000c101908 */
[----:B------:R-:W-:Y:S02]  /*2e90*/  ISETP.GE.U32.AND.EX P4, PT, RZ, UR5, PT, P6 ;  /* 0x00000005ff007c0c */ /* 0x000fe4000bf86160 */
[----:B------:R-:W-:Y:S01]  /*2ea0*/  ISETP.GE.U32.AND.EX P6, PT, RZ, UR5, PT, P5 ;  /* 0x00000005ff007c0c */ /* 0x000fe2000bfc6150 */
[----:B------:R-:W-:Y:S01]  /*2eb0*/  @!P3 STG.E desc[UR8][R2.64+0x2400], R5 ;  /* 0x002400050200b986 */ /* 0x000fe2000c101908 */
[----:B------:R-:W-:-:S03]  /*2ec0*/  ISETP.GE.U32.AND P5, PT, R16, UR4, PT ;  /* 0x0000000410007c0c */ /* 0x000fc6000bfa6070 */
[----:B------:R0:W-:Y:S01]  /*2ed0*/  @!P2 STG.E desc[UR8][R2.64+0x2000], R17 ;  /* 0x002000110200a986 */ /* 0x0001e2000c101908 */
[----:B------:R-:W-:Y:S02]  /*2ee0*/  ISETP.GE.U32.AND P2, PT, R4, UR4, PT ;  /* 0x0000000404007c0c */ /* 0x000fe4000bf46070 */
[C---:B------:R-:W-:Y:S01]  /*2ef0*/  LOP3.LUT R4, R0.reuse, 0x1000, RZ, 0xfc, !PT ;  /* 0x0000100000047812 */ /* 0x040fe200078efcff */
[----:B--2---:R-:W-:Y:S01]  /*2f00*/  VIADD R15, R0, 0xf00 ;  /* 0x00000f00000f7836 */ /* 0x004fe20000000000 */
[----:B------:R-:W-:Y:S01]  /*2f10*/  ISETP.GE.U32.AND.EX P5, PT, RZ, UR5, PT, P5 ;  /* 0x00000005ff007c0c */ /* 0x000fe2000bfa6150 */
[----:B------:R-:W-:Y:S01]  /*2f20*/  @!P0 STG.E desc[UR8][R2.64+0x3000], R7 ;  /* 0x0030000702008986 */ /* 0x000fe2000c101908 */
[----:B------:R-:W-:Y:S02]  /*2f30*/  @!P4 LOP3.LUT R11, R11, 0x80000000, RZ, 0x3c, !PT ;  /* 0x800000000b0bc812 */ /* 0x000fe400078e3cff */
[----:B------:R-:W-:Y:S02]  /*2f40*/  ISETP.GE.U32.AND P3, PT, R15, UR4, PT ;  /* 0x000000040f007c0c */ /* 0x000fe4000bf66070 */
[----:B------:R-:W-:Y:S01]  /*2f50*/  @!P6 LOP3.LUT R15, R6, 0x80000000, RZ, 0x3c, !PT ;  /* 0x80000000060fe812 */ /* 0x000fe200078e3cff */
[----:B------:R-:W-:Y:S01]  /*2f60*/  VIADD R6, R0, 0x1100 ;  /* 0x0000110000067836 */ /* 0x000fe20000000000 */
[----:B------:R3:W-:Y:S01]  /*2f70*/  @!P4 STG.E desc[UR8][R2.64+0x2800], R11 ;  /* 0x0028000b0200c986 */ /* 0x0007e2000c101908 */
[----:B------:R-:W-:Y:S01]  /*2f80*/  ISETP.GE.U32.AND P4, PT, R4, UR4, PT ;  /* 0x0000000404007c0c */ /* 0x000fe2000bf86070 */
[----:B------:R-:W-:Y:S01]  /*2f90*/  VIADD R0, R0, 0x1200 ;  /* 0x0000120000007836 */ /* 0x000fe20000000000 */
[----:B------:R-:W-:Y:S01]  /*2fa0*/  ISETP.GE.U32.AND.EX P2, PT, RZ, UR5, PT, P2 ;  /* 0x00000005ff007c0c */ /* 0x000fe2000bf46120 */
[----:B------:R4:W-:Y:S01]  /*2fb0*/  @!P6 STG.E desc[UR8][R2.64+0x2c00], R15 ;  /* 0x002c000f0200e986 */ /* 0x0009e2000c101908 */
[----:B------:R-:W-:-:S02]  /*2fc0*/  ISETP.GE.U32.AND P6, PT, R6, UR4, PT ;  /* 0x0000000406007c0c */ /* 0x000fc4000bfc6070 */
[----:B------:R-:W-:Y:S02]  /*2fd0*/  ISETP.GE.U32.AND.EX P3, PT, RZ, UR5, PT, P3 ;  /* 0x00000005ff007c0c */ /* 0x000fe4000bf66130 */
[----:B------:R-:W-:Y:S02]  /*2fe0*/  ISETP.GE.U32.AND.EX P4, PT, RZ, UR5, PT, P4 ;  /* 0x00000005ff007c0c */ /* 0x000fe4000bf86140 */
[----:B------:R-:W-:Y:S02]  /*2ff0*/  ISETP.GE.U32.AND.EX P6, PT, RZ, UR5, PT, P6 ;  /* 0x00000005ff007c0c */ /* 0x000fe4000bfc6160 */
[----:B------:R-:W-:Y:S02]  /*3000*/  ISETP.GE.U32.AND P0, PT, R0, UR4, PT ;  /* 0x0000000400007c0c */ /* 0x000fe4000bf06070 */
[----:B0-----:R-:W-:Y:S02]  /*3010*/  @!P5 LOP3.LUT R17, R8, 0x80000000, RZ, 0x3c, !PT ;  /* 0x800000000811d812 */ /* 0x001fe400078e3cff */
[----:B------:R-:W-:-:S02]  /*3020*/  ISETP.GE.U32.AND.EX P0, PT, RZ, UR5, PT, P0 ;  /* 0x00000005ff007c0c */ /* 0x000fc4000bf06100 */
[----:B------:R-:W-:Y:S01]  /*3030*/  @!P2 LOP3.LUT R9, R9, 0x80000000, RZ, 0x3c, !PT ;  /* 0x800000000909a812 */ /* 0x000fe200078e3cff */
[----:B------:R0:W-:Y:S01]  /*3040*/  @!P5 STG.E desc[UR8][R2.64+0x3400], R17 ;  /* 0x003400110200d986 */ /* 0x0001e2000c101908 */
[----:B---3--:R-:W-:Y:S02]  /*3050*/  @!P3 LOP3.LUT R11, R10, 0x80000000, RZ, 0x3c, !PT ;  /* 0x800000000a0bb812 */ /* 0x008fe400078e3cff */
[----:B----4-:R-:W-:Y:S01]  /*3060*/  @!P4 LOP3.LUT R15, R12, 0x80000000, RZ, 0x3c, !PT ;  /* 0x800000000c0fc812 */ /* 0x010fe200078e3cff */
[----:B------:R0:W-:Y:S01]  /*3070*/  @!P2 STG.E desc[UR8][R2.64+0x3800], R9 ;  /* 0x003800090200a986 */ /* 0x0001e2000c101908 */
[----:B-----5:R-:W-:Y:S02]  /*3080*/  @!P6 LOP3.LUT R13, R13, 0x80000000, RZ, 0x3c, !PT ;  /* 0x800000000d0de812 */ /* 0x020fe400078e3cff */
[----:B-1----:R-:W-:Y:S01]  /*3090*/  @!P1 LOP3.LUT R5, R14, 0x80000000, RZ, 0x3c, !PT ;  /* 0x800000000e059812 */ /* 0x002fe200078e3cff */
[----:B------:R0:W-:Y:S04]  /*30a0*/  @!P3 STG.E desc[UR8][R2.64+0x3c00], R11 ;  /* 0x003c000b0200b986 */ /* 0x0001e8000c101908 */
[----:B------:R0:W-:Y:S04]  /*30b0*/  @!P4 STG.E desc[UR8][R2.64+0x4000], R15 ;  /* 0x0040000f0200c986 */ /* 0x0001e8000c101908 */
[----:B------:R0:W-:Y:S04]  /*30c0*/  @!P6 STG.E desc[UR8][R2.64+0x4400], R13 ;  /* 0x0044000d0200e986 */ /* 0x0001e8000c101908 */
[----:B------:R0:W-:Y:S01]  /*30d0*/  @!P1 STG.E desc[UR8][R2.64], R5 ;  /* 0x0000000502009986 */ /* 0x0001e2000c101908 */
[----:B------:R-:W-:Y:S05]  /*30e0*/  @P0 EXIT ;  /* 0x000000000000094d */ /* 0x000fea0003800000 */
[----:B------:R-:W0:Y:S02]  /*30f0*/  LDS R33, [R33+0x4800] ;  /* 0x0048000021217984 */ /* 0x000e240000000800 */
[----:B0-----:R-:W-:-:S05]  /*3100*/  LOP3.LUT R5, R33, 0x80000000, RZ, 0x3c, !PT ;  /* 0x8000000021057812 */ /* 0x001fca00078e3cff */
[----:B------:R-:W-:Y:S01]  /*3110*/  STG.E desc[UR8][R2.64+0x4800], R5 ;  /* 0x0048000502007986 */ /* 0x000fe2000c101908 */
[----:B------:R-:W-:Y:S05]  /*3120*/  EXIT ;  /* 0x000000000000794d */ /* 0x000fea0003800000 */
.L_x_221:
        /* <DEDUP_REMOVED lines=13> */
.L_x_733:


//--------------------- .text._ZN3cub18CUB_300001_SM_10006detail6select23DeviceSelectSweepKernelINS2_10policy_hubIiNS0_8NullTypeEiLb0ELNS0_10SelectImplE0EE10Policy1000EN6thrust24THRUST_300001_SM_1000_NS6detail15normal_iteratorINSA_10device_ptrIiEEEEPS5_SF_PlNS0_13ScanTileStateIiLb1EEE16isNotZeroFunctorS5_iNS2_19streaming_context_tIlLb1EEELS6_0EEEvT0_T1_T2_T3_T4_T5_T6_T7_iT8_NS1_7vsmem_tE --------------------------
	.section	.text._ZN3cub18CUB_300001_SM_10006detail6select23DeviceSelectSweepKernelINS2_10policy_hubIiNS0_8NullTypeEiLb0ELNS0_10SelectImplE0EE10Policy1000EN6thrust24THRUST_300001_SM_1000_NS6detail15normal_iteratorINSA_10device_ptrIiEEEEPS5_SF_PlNS0_13ScanTileStateIiLb1EEE16isNotZeroFunctorS5_iNS2_19streaming_context_tIlLb1EEELS6_0EEEvT0_T1_T2_T3_T4_T5_T6_T7_iT8_NS1_7vsmem_tE,"ax",@progbits
	.align	128
        .global         _ZN3cub18CUB_300001_SM_10006detail6select23DeviceSelectSweepKernelINS2_10policy_hubIiNS0_8NullTypeEiLb0ELNS0_10SelectImplE0EE10Policy1000EN6thrust24THRUST_300001_SM_1000_NS6detail15normal_iteratorINSA_10device_ptrIiEEEEPS5_SF_PlNS0_13ScanTileStateIiLb1EEE16isNotZeroFunctorS5_iNS2_19streaming_context_tIlLb1EEELS6_0EEEvT0_T1_T2_T3_T4_T5_T6_T7_iT8_NS1_7vsmem_tE
        .type           _ZN3cub18CUB_300001_SM_10006detail6select23DeviceSelectSweepKernelINS2_10policy_hubIiNS0_8NullTypeEiLb0ELNS0_10SelectImplE0EE10Policy1000EN6thrust24THRUST_300001_SM_1000_NS6detail15normal_iteratorINSA_10device_ptrIiEEEEPS5_SF_PlNS0_13ScanTileStateIiLb1EEE16isNotZeroFunctorS5_iNS2_19streaming_context_tIlLb1EEELS6_0EEEvT0_T1_T2_T3_T4_T5_T6_T7_iT8_NS1_7vsmem_tE,@function
        .size           _ZN3cub18CUB_300001_SM_10006detail6select23DeviceSelectSweepKernelINS2_10policy_hubIiNS0_8NullTypeEiLb0ELNS0_10SelectImplE0EE10Policy1000EN6thrust24THRUST_300001_SM_1000_NS6detail15normal_iteratorINSA_10device_ptrIiEEEEPS5_SF_PlNS0_13ScanTileStateIiLb1EEE16isNotZeroFunctorS5_iNS2_19streaming_context_tIlLb1EEELS6_0EEEvT0_T1_T2_T3_T4_T5_T6_T7_iT8_NS1_7vsmem_tE,(.L_x_734 - _ZN3cub18CUB_300001_SM_10006detail6select23DeviceSelectSweepKernelINS2_10policy_hubIiNS0_8NullTypeEiLb0ELNS0_10SelectImplE0EE10Policy1000EN6thrust24THRUST_300001_SM_1000_NS6detail15normal_iteratorINSA_10device_ptrIiEEEEPS5_SF_PlNS0_13ScanTileStateIiLb1EEE16isNotZeroFunctorS5_iNS2_19streaming_context_tIlLb1EEELS6_0EEEvT0_T1_T2_T3_T4_T5_T6_T7_iT8_NS1_7vsmem_tE)
        .other          _ZN3cub18CUB_300001_SM_10006detail6select23DeviceSelectSweepKernelINS2_10policy_hubIiNS0_8NullTypeEiLb0ELNS0_10SelectImplE0EE10Policy1000EN6thrust24THRUST_300001_SM_1000_NS6detail15normal_iteratorINSA_10device_ptrIiEEEEPS5_SF_PlNS0_13ScanTileStateIiLb1EEE16isNotZeroFunctorS5_iNS2_19streaming_context_tIlLb1EEELS6_0EEEvT0_T1_T2_T3_T4_T5_T6_T7_iT8_NS1_7vsmem_tE,@"STO_CUDA_ENTRY STV_DEFAULT"
_ZN3cub18CUB_300001_SM_10006detail6select23DeviceSelectSweepKernelINS2_10policy_hubIiNS0_8NullTypeEiLb0ELNS0_10SelectImplE0EE10Policy1000EN6thrust24THRUST_300001_SM_1000_NS6detail15normal_iteratorINSA_10device_ptrIiEEEEPS5_SF_PlNS0_13ScanTileStateIiLb1EEE16isNotZeroFunctorS5_iNS2_19streaming_context_tIlLb1EEELS6_0EEEvT0_T1_T2_T3_T4_T5_T6_T7_iT8_NS1_7vsmem_tE:
.text._ZN3cub18CUB_300001_SM_10006detail6select23DeviceSelectSweepKernelINS2_10policy_hubIiNS0_8NullTypeEiLb0ELNS0_10SelectImplE0EE10Policy1000EN6thrust24THRUST_300001_SM_1000_NS6detail15normal_iteratorINSA_10device_ptrIiEEEEPS5_SF_PlNS0_13ScanTileStateIiLb1EEE16isNotZeroFunctorS5_iNS2_19streaming_context_tIlLb1EEELS6_0EEEvT0_T1_T2_T3_T4_T5_T6_T7_iT8_NS1_7vsmem_tE:
[----:B------:R-:W-:Y:S08]  /*0000*/  LDC R1, c[0x0][0x37c] ;  /* 0x0000df00ff017b82 */ /* 0x000ff00000000800 */
[----:B------:R-:W-:Y:S01]  /*0010*/  S2UR UR4, SR_CTAID.X ;  /* 0x00000000000479c3 */ /* 0x000fe20000002500 */
[----:B------:R-:W0:Y:S01]  /*0020*/  LDCU UR5, c[0x0][0x374] ;  /* 0x00006e80ff0577ac */ /* 0x000e220008000800 */
[----:B------:R-:W1:Y:S06]  /*0030*/  LDCU UR7, c[0x0][0x3b0] ;  /* 0x00007600ff0777ac */ /* 0x000e6c0008000800 */
[----:B------:R-:W0:Y:S01]  /*0040*/  S2UR UR6, SR_CTAID.Y ;  /* 0x00000000000679c3 */ /* 0x000e220000002600 */
[----:B------:R-:W2:Y:S01]  /*0050*/  LDCU.64 UR8, c[0x0][0x358] ;  /* 0x00006b00ff0877ac */ /* 0x000ea20008000a00 */
[----:B0-----:R-:W-:-:S02]  /*0060*/  UIMAD UR4, UR4, UR5, UR6 ;  /* 0x00000005040472a4 */ /* 0x001fc4000f8e0206 */
[----:B-1----:R-:W-:Y:S02]  /*0070*/  UIADD3 UR5, UPT, UPT, UR7, -0x1, URZ ;  /* 0xffffffff07057890 */ /* 0x002fe4000fffe0ff */
[----:B------:R-:W-:Y:S02]  /*0080*/  UIMAD UR7, UR4, 0x1680, URZ ;  /* 0x00001680040778a4 */ /* 0x000fe4000f8e02ff */
[----:B------:R-:W-:Y:S02]  /*0090*/  UISETP.GE.AND UP0, UPT, UR4, UR5, UPT ;  /* 0x000000050400728c */ /* 0x000fe4000bf06270 */
[----:B------:R-:W-:-:S07]  /*00a0*/  IMAD.U32 R38, RZ, RZ, UR4 ;  /* 0x00000004ff267e24 */ /* 0x000fce000f8e00ff */
[----:B--2---:R-:W-:Y:S05]  /*00b0*/  BRA.U UP0, `(.L_x_222) ;  /* 0x0000005100647547 */ /* 0x004fea000b800000 */
[----:B------:R-:W-:-:S13]  /*00c0*/  ISETP.NE.AND P0, PT, R38, RZ, PT ;  /* 0x000000ff2600720c */ /* 0x000fda0003f05270 */
[----:B------:R-:W-:Y:S05]  /*00d0*/  @P0 BRA `(.L_x_223) ;  /* 0x0000002000a00947 */ /* 0x000fea0003800000 */
[----:B------:R-:W0:Y:S01]  /*00e0*/  S2R R40, SR_TID.X ;  /* 0x0000000000287919 */ /* 0x000e220000002100 */
[----:B------:R-:W1:Y:S01]  /*00f0*/  LDC.64 R4, c[0x0][0x3c8] ;  /* 0x0000f200ff047b82 */ /* 0x000e620000000a00 */
[----:B------:R-:W2:Y:S01]  /*0100*/  LDCU.U8 UR6, c[0x0][0x3b8] ;  /* 0x00007700ff0677ac */ /* 0x000ea20008000000 */
[----:B------:R-:W3:Y:S01]  /*0110*/  LDCU.64 UR4, c[0x0][0x380] ;  /* 0x00007000ff0477ac */ /* 0x000ee20008000a00 */
[----:B--2---:R-:W-:-:S04]  /*0120*/  ISETP.NE.AND P0, PT, RZ, UR6, PT ;  /* 0x00000006ff007c0c */ /* 0x004fc8000bf05270 */
[----:B-1----:R-:W-:Y:S02]  /*0130*/  SEL R2, R5, RZ, !P0 ;  /* 0x000000ff05027207 */ /* 0x002fe40004000000 */
[C---:B0-----:R-:W-:Y:S02]  /*0140*/  LOP3.LUT R0, R40.reuse, 0x1f, RZ, 0xc0, !PT ;  /* 0x0000001f28007812 */ /* 0x041fe400078ec0ff */
[----:B------:R-:W-:-:S05]  /*0150*/  LOP3.LUT R3, R40, 0x3e0, RZ, 0xc0, !PT ;  /* 0x000003e028037812 */ /* 0x000fca00078ec0ff */
[----:B------:R-:W-:Y:S01]  /*0160*/  IMAD R0, R3, 0xf, R0 ;  /* 0x0000000f03007824 */ /* 0x000fe200078e0200 */
[----:B------:R-:W-:-:S04]  /*0170*/  SEL R3, R4, RZ, !P0 ;  /* 0x000000ff04037207 */ /* 0x000fc80004000000 */
[----:B------:R-:W-:-:S04]  /*0180*/  IADD3 R0, P0, P1, R0, UR7, R3 ;  /* 0x0000000700007c10 */ /* 0x000fc8000f91e003 */
[----:B------:R-:W-:Y:S02]  /*0190*/  IADD3.X R3, PT, PT, RZ, R2, RZ, P0, P1 ;  /* 0x00000002ff037210 */ /* 0x000fe400007e24ff */
[----:B---3--:R-:W-:-:S04]  /*01a0*/  LEA R2, P0, R0, UR4, 0x2 ;  /* 0x0000000400027c11 */ /* 0x008fc8000f8010ff */
[----:B------:R-:W-:-:S05]  /*01b0*/  LEA.HI.X R3, R0, UR5, R3, 0x2, P0 ;  /* 0x0000000500037c11 */ /* 0x000fca00080f1403 */
[----:B------:R-:W2:Y:S04]  /*01c0*/  LDG.E R0, desc[UR8][R2.64] ;  /* 0x0000000802007981 */ /* 0x000ea8000c1e1900 */
[----:B------:R-:W3:Y:S04]  /*01d0*/  LDG.E R4, desc[UR8][R2.64+0x80] ;  /* 0x0000800802047981 */ /* 0x000ee8000c1e1900 */
[----:B------:R-:W4:Y:S04]  /*01e0*/  LDG.E R6, desc[UR8][R2.64+0x100] ;  /* 0x0001000802067981 */ /* 0x000f28000c1e1900 */
[----:B------:R-:W5:Y:S04]  /*01f0*/  LDG.E R7, desc[UR8][R2.64+0x180] ;  /* 0x0001800802077981 */ /* 0x000f68000c1e1900 */
        /* <DEDUP_REMOVED lines=10> */
[----:B------:R-:W5:Y:S01]  /*02a0*/  LDG.E R18, desc[UR8][R2.64+0x700] ;  /* 0x0007000802127981 */ /* 0x000f62000c1e1900 */
[----:B------:R-:W0:Y:S01]  /*02b0*/  S2UR UR5, SR_CgaCtaId ;  /* 0x00000000000579c3 */ /* 0x000e220000008800 */
[----:B------:R-:W-:Y:S01]  /*02c0*/  SHF.R.U32.HI R24, RZ, 0x5, R40 ;  /* 0x00000005ff187819 */ /* 0x000fe20000011628 */
[----:B------:R-:W-:Y:S01]  /*02d0*/  UMOV UR4, 0x400 ;  /* 0x0000040000047882 */ /* 0x000fe20000000000 */
[----:B------:R-:W1:Y:S02]  /*02e0*/  S2R R5, SR_LANEID ;  /* 0x0000000000057919 */ /* 0x000e640000000000 */
[C---:B------:R-:W-:Y:S01]  /*02f0*/  ISETP.NE.AND P3, PT, R24.reuse, 0x6, PT ;  /* 0x000000061800780c */ /* 0x040fe20003f65270 */
[----:B0-----:R-:W-:Y:S01]  /*0300*/  ULEA UR4, UR5, UR4, 0x18 ;  /* 0x0000000405047291 */ /* 0x001fe2000f8ec0ff */
[----:B-1----:R-:W-:Y:S01]  /*0310*/  IMAD R19, R24, 0x1e0, R5 ;  /* 0x000001e018137824 */ /* 0x002fe200078e0205 */
[----:B------:R-:W-:-:S04]  /*0320*/  ISETP.NE.AND P4, PT, R5, RZ, PT ;  /* 0x000000ff0500720c */ /* 0x000fc80003f85270 */
[----:B------:R-:W-:-:S05]  /*0330*/  LEA R19, R19, UR4, 0x2 ;  /* 0x0000000413137c11 */ /* 0x000fca000f8e10ff */
[----:B--2---:R0:W-:Y:S04]  /*0340*/  STS [R19], R0 ;  /* 0x0000000013007388 */ /* 0x0041e80000000800 */
[----:B---3--:R-:W-:Y:S04]  /*0350*/  STS [R19+0x80], R4 ;  /* 0x0000800413007388 */ /* 0x008fe80000000800 */
[----:B----4-:R-:W-:Y:S01]  /*0360*/  STS [R19+0x100], R6 ;  /* 0x0001000613007388 */ /* 0x010fe20000000800 */
[----:B0-----:R-:W-:-:S03]  /*0370*/  IMAD R0, R5, 0x38, R19 ;  /* 0x0000003805007824 */ /* 0x001fc600078e0213 */
[----:B-----5:R-:W-:Y:S04]  /*0380*/  STS [R19+0x180], R7 ;  /* 0x0001800713007388 */ /* 0x020fe80000000800 */
        /* <DEDUP_REMOVED lines=11> */
[----:B------:R-:W-:-:S03]  /*0440*/  NOP ;  /* 0x0000000000007918 */ /* 0x000fc60000000000 */
[----:B------:R-:W0:Y:S04]  /*0450*/  LDS R41, [R0+0x4] ;  /* 0x0000040000297984 */ /* 0x000e280000000800 */
[----:B------:R-:W1:Y:S04]  /*0460*/  LDS R45, [R0] ;  /* 0x00000000002d7984 */ /* 0x000e680000000800 */
[----:B------:R-:W2:Y:S04]  /*0470*/  LDS R38, [R0+0x8] ;  /* 0x0000080000267984 */ /* 0x000ea80000000800 */
[----:B------:R-:W3:Y:S04]  /*0480*/  LDS R37, [R0+0xc] ;  /* 0x00000c0000257984 */ /* 0x000ee80000000800 */
[----:B------:R-:W4:Y:S04]  /*0490*/  LDS R36, [R0+0x10] ;  /* 0x0000100000247984 */ /* 0x000f280000000800 */
[----:B------:R-:W5:Y:S04]  /*04a0*/  LDS R35, [R0+0x14] ;  /* 0x0000140000237984 */ /* 0x000f680000000800 */
[----:B------:R-:W5:Y:S04]  /*04b0*/  LDS R34, [R0+0x18] ;  /* 0x0000180000227984 */ /* 0x000f680000000800 */
[----:B------:R-:W5:Y:S04]  /*04c0*/  LDS R33, [R0+0x1c] ;  /* 0x00001c0000217984 */ /* 0x000f680000000800 */
[----:B------:R-:W5:Y:S04]  /*04d0*/  LDS R32, [R0+0x20] ;  /* 0x0000200000207984 */ /* 0x000f680000000800 */
[----:B------:R-:W5:Y:S01]  /*04e0*/  LDS R31, [R0+0x24] ;  /* 0x00002400001f7984 */ /* 0x000f620000000800 */
[----:B0-----:R-:W-:-:S03]  /*04f0*/  ISETP.NE.AND P1, PT, R41, RZ, PT ;  /* 0x000000ff2900720c */ /* 0x001fc60003f25270 */
[----:B------:R-:W0:Y:S01]  /*0500*/  LDS R30, [R0+0x28] ;  /* 0x00002800001e7984 */ /* 0x000e220000000800 */
[----:B-1----:R-:W-:-:S03]  /*0510*/  ISETP.NE.AND P0, PT, R45, RZ, PT ;  /* 0x000000ff2d00720c */ /* 0x002fc60003f05270 */
[----:B------:R-:W1:Y:S01]  /*0520*/  LDS R29, [R0+0x2c] ;  /* 0x00002c00001d7984 */ /* 0x000e620000000800 */
[----:B--2---:R-:W-:-:S03]  /*0530*/  ISETP.NE.AND P2, PT, R38, RZ, PT ;  /* 0x000000ff2600720c */ /* 0x004fc60003f45270 */
[----:B------:R-:W2:Y:S01]  /*0540*/  LDS R28, [R0+0x30] ;  /* 0x00003000001c7984 */ /* 0x000ea20000000800 */
[----:B------:R-:W-:-:S03]  /*0550*/  SEL R43, RZ, 0x1, !P0 ;  /* 0x00000001ff2b7807 */ /* 0x000fc60004000000 */
[----:B------:R-:W2:Y:S02]  /*0560*/  LDS R27, [R0+0x34] ;  /* 0x00003400001b7984 */ /* 0x000ea40000000800 */
[----:B------:R-:W-:Y:S02]  /*0570*/  VIADD R39, R43, 0x1 ;  /* 0x000000012b277836 */ /* 0x000fe40000000000 */
[----:B------:R-:W-:Y:S01]  /*0580*/  @!P1 IMAD.MOV R39, RZ, RZ, R43 ;  /* 0x000000ffff279224 */ /* 0x000fe200078e022b */
[----:B---3--:R-:W-:Y:S01]  /*0590*/  ISETP.NE.AND P1, PT, R37, RZ, PT ;  /* 0x000000ff2500720c */ /* 0x008fe20003f25270 */
[----:B------:R-:W3:Y:S02]  /*05a0*/  LDS R26, [R0+0x38] ;  /* 0x00003800001a7984 */ /* 0x000ee40000000800 */
[----:B------:R-:W-:Y:S02]  /*05b0*/  VIADD R7, R39, 0x1 ;  /* 0x0000000127077836 */ /* 0x000fe40000000000 */
[----:B------:R-:W-:Y:S01]  /*05c0*/  @!P2 IMAD.MOV R7, RZ, RZ, R39 ;  /* 0x000000ffff07a224 */ /* 0x000fe200078e0227 */
[----:B------:R-:W-:Y:S01]  /*05d0*/  BAR.SYNC.DEFER_BLOCKING 0x0 ;  /* 0x0000000000007b1d */ /* 0x000fe20000010000 */
[----:B----4-:R-:W-:-:S02]  /*05e0*/  ISETP.NE.AND P2, PT, R36, RZ, PT ;  /* 0x000000ff2400720c */ /* 0x010fc40003f45270 */
[----:B------:R-:W-:-:S04]  /*05f0*/  VIADD R52, R7, 0x1 ;  /* 0x0000000107347836 */ /* 0x000fc80000000000 */
[----:B------:R-:W-:Y:S01]  /*0600*/  @!P1 IMAD.MOV R52, RZ, RZ, R7 ;  /* 0x000000ffff349224 */ /* 0x000fe200078e0207 */
[----:B-----5:R-:W-:-:S03]  /*0610*/  ISETP.NE.AND P1, PT, R35, RZ, PT ;  /* 0x000000ff2300720c */ /* 0x020fc60003f25270 */
[----:B------:R-:W-:-:S03]  /*0620*/  VIADD R10, R52, 0x1 ;  /* 0x00000001340a7836 */ /* 0x000fc60000000000 */
[----:B------:R-:W-:Y:S01]  /*0630*/  @!P2 IMAD.MOV R10, RZ, RZ, R52 ;  /* 0x000000ffff0aa224 */ /* 0x000fe200078e0234 */
[----:B------:R-:W-:-:S03]  /*0640*/  ISETP.NE.AND P2, PT, R34, RZ, PT ;  /* 0x000000ff2200720c */ /* 0x000fc60003f45270 */
        /* <DEDUP_REMOVED lines=11> */
[----:B0-----:R-:W-:-:S03]  /*0700*/  ISETP.NE.AND P2, PT, R30, RZ, PT ;  /* 0x000000ff1e00720c */ /* 0x001fc60003f45270 */
[----:B------:R-:W-:-:S03]  /*0710*/  VIADD R46, R6, 0x1 ;  /* 0x00000001062e7836 */ /* 0x000fc60000000000 */
[----:B------:R-:W-:Y:S01]  /*0720*/  @!P1 IMAD.MOV R46, RZ, RZ, R6 ;  /* 0x000000ffff2e9224 */ /* 0x000fe200078e0206 */
[----:B-1----:R-:W-:-:S03]  /*0730*/  ISETP.NE.AND P1, PT, R29, RZ, PT ;  /* 0x000000ff1d00720c */ /* 0x002fc60003f25270 */
[----:B------:R-:W-:-:S03]  /*0740*/  VIADD R4, R46, 0x1 ;  /* 0x000000012e047836 */ /* 0x000fc60000000000 */
[----:B------:R-:W-:Y:S01]  /*0750*/  @!P2 IMAD.MOV R4, RZ, RZ, R46 ;  /* 0x000000ffff04a224 */ /* 0x000fe200078e022e */
[----:B--2---:R-:W-:-:S03]  /*0760*/  ISETP.NE.AND P2, PT, R28, RZ, PT ;  /* 0x000000ff1c00720c */ /* 0x004fc60003f45270 */
[----:B------:R-:W-:-:S03]  /*0770*/  VIADD R44, R4, 0x1 ;  /* 0x00000001042c7836 */ /* 0x000fc60000000000 */
[----:B------:R-:W-:Y:S01]  /*0780*/  @!P1 IMAD.MOV R44, RZ, RZ, R4 ;  /* 0x000000ffff2c9224 */ /* 0x000fe200078e0204 */
[----:B------:R-:W-:-:S03]  /*0790*/  ISETP.NE.AND P1, PT, R27, RZ, PT ;  /* 0x000000ff1b00720c */ /* 0x000fc60003f25270 */
[----:B------:R-:W-:-:S03]  /*07a0*/  VIADD R42, R44, 0x1 ;  /* 0x000000012c2a7836 */ /* 0x000fc60000000000 */
[----:B------:R-:W-:Y:S01]  /*07b0*/  @!P2 IMAD.MOV R42, RZ, RZ, R44 ;  /* 0x000000ffff2aa224 */ /* 0x000fe200078e022c */
[----:B---3--:R-:W-:-:S03]  /*07c0*/  ISETP.NE.AND P2, PT, R26, RZ, PT ;  /* 0x000000ff1a00720c */ /* 0x008fc60003f45270 */
[----:B------:R-:W-:-:S03]  /*07d0*/  VIADD R0, R42, 0x1 ;  /* 0x000000012a007836 */ /* 0x000fc60000000000 */
[----:B------:R-:W-:-:S04]  /*07e0*/  @!P1 IMAD.MOV R0, RZ, RZ, R42 ;  /* 0x000000ffff009224 */ /* 0x000fc800078e022a */
[----:B------:R-:W-:-:S03]  /*07f0*/  VIADD R9, R0, 0x1 ;  /* 0x0000000100097836 */ /* 0x000fc60000000000 */
[----:B------:R-:W-:Y:S01]  /*0800*/  @!P2 IMAD.MOV R9, RZ, RZ, R0 ;  /* 0x000000ffff09a224 */ /* 0x000fe200078e0200 */
[----:B------:R-:W-:-:S04]  /*0810*/  ISETP.NE.AND P2, PT, R5, 0x1f, PT ;  /* 0x0000001f0500780c */ /* 0x000fc80003f45270 */
[----:B------:R-:W0:Y:S09]  /*0820*/  SHFL.UP P1, R2, R9, 0x1, RZ ;  /* 0x0420000009027989 */ /* 0x000e3200000200ff */
[----:B------:R-:W-:Y:S01]  /*0830*/  @!P2 LEA R47, R24, UR4, 0x2 ;  /* 0x00000004182fac11 */ /* 0x000fe2000f8e10ff */
        /* <DEDUP_REMOVED lines=11> */
[----:B------:R-:W-:Y:S01]  /*08f0*/  @!P2 STS [R47], R11 ;  /* 0x0000000b2f00a388 */ /* 0x000fe20000000800 */
[----:B------:R-:W-:Y:S01]  /*0900*/  BAR.SYNC.DEFER_BLOCKING 0x0 ;  /* 0x0000000000007b1d */ /* 0x000fe20000010000 */
[----:B------:R-:W-:Y:S02]  /*0910*/  ISETP.NE.AND P2, PT, R24, 0x3, PT ;  /* 0x000000031800780c */ /* 0x000fe40003f45270 */
[----:B------:R-:W-:-:S03]  /*0920*/  SEL R9, R9, RZ, P4 ;  /* 0x000000ff09097207 */ /* 0x000fc60002000000 */
[----:B------:R-:W0:Y:S04]  /*0930*/  LDS.128 R20, [UR4] ;  /* 0x00000004ff147984 */ /* 0x000e280008000c00 */
[----:B------:R-:W1:Y:S04]  /*0940*/  LDS.128 R16, [UR4+0x10] ;  /* 0x00001004ff107984 */ /* 0x000e680008000c00 */
[----:B------:R-:W2:Y:S01]  /*0950*/  LDS.128 R12, [UR4+0x20] ;  /* 0x00002004ff0c7984 */ /* 0x000ea20008000c00 */
[----:B0-----:R-:W-:-:S05]  /*0960*/  IMAD.IADD R3, R20, 0x1, R21 ;  /* 0x0000000114037824 */ /* 0x001fca00078e0215 */
[----:B------:R-:W-:Y:S01]  /*0970*/  SEL R2, R3, R20, !P1 ;  /* 0x0000001403027207 */ /* 0x000fe20004800000 */
[----:B------:R-:W-:Y:S01]  /*0980*/  IMAD.IADD R3, R22, 0x1, R3 ;  /* 0x0000000116037824 */ /* 0x000fe200078e0203 */
[----:B------:R-:W-:-:S04]  /*0990*/  ISETP.NE.AND P1, PT, R24, 0x4, PT ;  /* 0x000000041800780c */ /* 0x000fc80003f25270 */
[----:B------:R-:W-:Y:S01]  /*09a0*/  SEL R2, R3, R2, !P2 ;  /* 0x0000000203027207 */ /* 0x000fe20005000000 */
[----:B------:R-:W-:Y:S01]  /*09b0*/  IMAD.IADD R3, R23, 0x1, R3 ;  /* 0x0000000117037824 */ /* 0x000fe200078e0203 */
[----:B------:R-:W-:-:S04]  /*09c0*/  ISETP.NE.AND P2, PT, R24, 0x5, PT ;  /* 0x000000051800780c */ /* 0x000fc80003f45270 */
[C---:B------:R-:W-:Y:S01]  /*09d0*/  SEL R2, R3.reuse, R2, !P1 ;  /* 0x0000000203027207 */ /* 0x040fe20004800000 */
[----:B-1----:R-:W-:Y:S01]  /*09e0*/  IMAD.IADD R3, R3, 0x1, R16 ;  /* 0x0000000103037824 */ /* 0x002fe200078e0210 */
[----:B------:R-:W-:-:S04]  /*09f0*/  ISETP.NE.AND P1, PT, R40, RZ, PT ;  /* 0x000000ff2800720c */ /* 0x000fc80003f25270 */
[----:B------:R-:W-:Y:S01]  /*0a00*/  SEL R2, R3, R2, !P2 ;  /* 0x0000000203027207 */ /* 0x000fe20005000000 */
[----:B------:R-:W-:Y:S01]  /*0a10*/  IMAD.IADD R3, R17, 0x1, R3 ;  /* 0x0000000111037824 */ /* 0x000fe200078e0203 */
[----:B------:R-:W-:-:S04]  /*0a20*/  ISETP.NE.AND P2, PT, R24, 0x7, PT ;  /* 0x000000071800780c */ /* 0x000fc80003f45270 */
[----:B------:R-:W-:Y:S01]  /*0a30*/  SEL R2, R3, R2, !P3 ;  /* 0x0000000203027207 */ /* 0x000fe20005800000 */
[----:B------:R-:W-:Y:S01]  /*0a40*/  IMAD.IADD R3, R18, 0x1, R3 ;  /* 0x0000000112037824 */ /* 0x000fe200078e0203 */
[----:B------:R-:W-:-:S03]  /*0a50*/  ISETP.NE.AND P3, PT, R24, 0x8, PT ;  /* 0x000000081800780c */ /* 0x000fc60003f65270 */
[----:B------:R-:W-:Y:S01]  /*0a60*/  IMAD.IADD R47, R19, 0x1, R3 ;  /* 0x00000001132f7824 */ /* 0x000fe200078e0203 */
[----:B------:R-:W-:Y:S02]  /*0a70*/  SEL R25, R3, R2, !P2 ;  /* 0x0000000203197207 */ /* 0x000fe40005000000 */
[----:B------:R-:W0:Y:S01]  /*0a80*/  @!P1 LDC.64 R2, c[0x0][0x3a0] ;  /* 0x0000e800ff029b82 */ /* 0x000e220000000a00 */
[C---:B------:R-:W-:Y:S02]  /*0a90*/  ISETP.NE.AND P2, PT, R24.reuse, 0x9, PT ;  /* 0x000000091800780c */ /* 0x040fe40003f45270 */
[C---:B------:R-:W-:Y:S01]  /*0aa0*/  SEL R25, R47.reuse, R25, !P3 ;  /* 0x000000192f197207 */ /* 0x040fe20005800000 */
[----:B--2---:R-:W-:Y:S01]  /*0ab0*/  IMAD.IADD R47, R47, 0x1, R12 ;  /* 0x000000012f2f7824 */ /* 0x004fe200078e020c */
[----:B------:R-:W-:-:S04]  /*0ac0*/  ISETP.NE.AND P3, PT, R24, 0xa, PT ;  /* 0x0000000a1800780c */ /* 0x000fc80003f65270 */
[----:B------:R-:W-:Y:S01]  /*0ad0*/  SEL R25, R47, R25, !P2 ;  /* 0x000000192f197207 */ /* 0x000fe20005000000 */
[----:B------:R-:W-:Y:S01]  /*0ae0*/  IMAD.IADD R47, R13, 0x1, R47 ;  /* 0x000000010d2f7824 */ /* 0x000fe200078e022f */
[----:B------:R-:W-:Y:S01]  /*0af0*/  ISETP.NE.AND P2, PT, R24, 0xb, PT ;  /* 0x0000000b1800780c */ /* 0x000fe20003f45270 */
[----:B------:R-:W-:-:S03]  /*0b00*/  @!P1 IMAD.MOV.U32 R24, RZ, RZ, 0x65 ;  /* 0x00000065ff189424 */ /* 0x000fc600078e00ff */
[----:B------:R-:W-:Y:S01]  /*0b10*/  SEL R25, R47, R25, !P3 ;  /* 0x000000192f197207 */ /* 0x000fe20005800000 */
[----:B------:R-:W-:Y:S01]  /*0b20*/  IMAD.IADD R47, R14, 0x1, R47 ;  /* 0x000000010e2f7824 */ /* 0x000fe200078e022f */
[----:B------:R-:W-:-:S04]  /*0b30*/  ISETP.GE.U32.AND P3, PT, R40, 0x20, PT ;  /* 0x000000202800780c */ /* 0x000fc80003f66070 */
[----:B------:R-:W-:Y:S01]  /*0b40*/  SEL R5, R47, R25, !P2 ;  /* 0x000000192f057207 */ /* 0x000fe20005000000 */
[----:B------:R-:W-:-:S03]  /*0b50*/  IMAD.IADD R25, R15, 0x1, R47 ;  /* 0x000000010f197824 */ /* 0x000fc600078e022f */
[----:B------:R-:W-:Y:S02]  /*0b60*/  SEL R5, R5, RZ, P3 ;  /* 0x000000ff05057207 */ /* 0x000fe40001800000 */
[----:B0-----:R0:W-:Y:S01]  /*0b70*/  @!P1 ST.E.64.STRONG.GPU desc[UR8][R2.64+0x100], R24 ;  /* 0x0001001802009985 */ /* 0x0011e2000c10fb08 */
[----:B------:R-:W-:Y:S02]  /*0b80*/  ISETP.GT.AND P1, PT, R25, 0x180, PT ;  /* 0x000001801900780c */ /* 0x000fe40003f24270 */
[----:B------:R-:W-:-:S04]  /*0b90*/  IMAD.IADD R47, R5, 0x1, R9 ;  /* 0x00000001052f7824 */ /* 0x000fc800078e0209 */
[--C-:B------:R-:W-:Y:S02]  /*0ba0*/  IMAD.IADD R43, R43, 0x1, R47.reuse ;  /* 0x000000012b2b7824 */ /* 0x100fe400078e022f */
[--C-:B------:R-:W-:Y:S02]  /*0bb0*/  IMAD.IADD R39, R39, 0x1, R47.reuse ;  /* 0x0000000127277824 */ /* 0x100fe400078e022f */
[--C-:B------:R-:W-:Y:S02]  /*0bc0*/  IMAD.IADD R11, R52, 0x1, R47.reuse ;  /* 0x00000001340b7824 */ /* 0x100fe400078e022f */
[--C-:B------:R-:W-:Y:S02]  /*0bd0*/  IMAD.IADD R10, R10, 0x1, R47.reuse ;  /* 0x000000010a0a7824 */ /* 0x100fe400078e022f */
[--C-:B0-----:R-:W-:Y:S02]  /*0be0*/  IMAD.IADD R24, R7, 0x1, R47.reuse ;  /* 0x0000000107187824 */ /* 0x101fe400078e022f */
[----:B------:R-:W-:-:S02]  /*0bf0*/  IMAD.IADD R9, R50, 0x1, R47 ;  /* 0x0000000132097824 */ /* 0x000fc400078e022f */
[--C-:B------:R-:W-:Y:S02]  /*0c00*/  IMAD.IADD R8, R8, 0x1, R47.reuse ;  /* 0x0000000108087824 */ /* 0x100fe400078e022f */
[--C-:B------:R-:W-:Y:S02]  /*0c10*/  IMAD.IADD R7, R48, 0x1, R47.reuse ;  /* 0x0000000130077824 */ /* 0x100fe400078e022f */
[--C-:B------:R-:W-:Y:S02]  /*0c20*/  IMAD.IADD R6, R6, 0x1, R47.reuse ;  /* 0x0000000106067824 */ /* 0x100fe400078e022f */
[--C-:B------:R-:W-:Y:S02]  /*0c30*/  IMAD.IADD R5, R46, 0x1, R47.reuse ;  /* 0x000000012e057824 */ /* 0x100fe400078e022f */
[--C-:B------:R-:W-:Y:S02]  /*0c40*/  IMAD.IADD R4, R4, 0x1, R47.reuse ;  /* 0x0000000104047824 */ /* 0x100fe400078e022f */
[----:B------:R-:W-:-:S02]  /*0c50*/  IMAD.IADD R3, R44, 0x1, R47 ;  /* 0x000000012c037824 */ /* 0x000fc400078e022f */
[--C-:B------:R-:W-:Y:S02]  /*0c60*/  IMAD.IADD R2, R42, 0x1, R47.reuse ;  /* 0x000000012a027824 */ /* 0x100fe400078e022f */
[----:B------:R-:W-:Y:S01]  /*0c70*/  IMAD.IADD R0, R0, 0x1, R47 ;  /* 0x0000000100007824 */ /* 0x000fe200078e022f */
[----:B------:R-:W-:Y:S06]  /*0c80*/  @P1 BRA `(.L_x_224) ;  /* 0x0000000c007c1947 */ /* 0x000fec0003800000 */
[----:B------:R-:W-:Y:S04]  /*0c90*/  BSSY.RECONVERGENT B0, `(.L_x_225) ;  /* 0x000000d000007945 */ /* 0x000fe80003800200 */
[----:B------:R-:W-:Y:S05]  /*0ca0*/  @!P0 BRA `(.L_x_226) ;  /* 0x00000000002c8947 */ /* 0x000fea0003800000 */
[----:B------:R-:W-:Y:S01]  /*0cb0*/  UISETP.NE.AND UP0, UPT, UR6, URZ, UPT ;  /* 0x000000ff0600728c */ /* 0x000fe2000bf05270 */
[----:B------:R-:W-:Y:S01]  /*0cc0*/  CS2R R12, SRZ ;  /* 0x00000000000c7805 */ /* 0x000fe2000001ff00 */
[----:B------:R-:W0:Y:S07]  /*0cd0*/  LDCU.64 UR4, c[0x0][0x390] ;  /* 0x00007200ff0477ac */ /* 0x000e2e0008000a00 */
[----:B------:R-:W-:Y:S05]  /*0ce0*/  BRA.U UP0, `(.L_x_227) ;  /* 0x0000000100087547 */ /* 0x000fea000b800000 */
[----:B------:R-:W1:Y:S02]  /*0cf0*/  LDC.64 R12, c[0x0][0x3d0] ;  /* 0x0000f400ff0c7b82 */ /* 0x000e640000000a00 */
[----:B-1----:R-:W5:Y:S02]  /*0d00*/  LDG.E.64 R12, desc[UR8][R12.64] ;  /* 0x000000080c0c7981 */ /* 0x002f64000c1e1b00 */
.L_x_227:
[----:B-----5:R-:W-:-:S04]  /*0d10*/  IADD3 R14, P0, PT, R47, R12, RZ ;  /* 0x0000000c2f0e7210 */ /* 0x020fc80007f1e0ff */
[----:B------:R-:W-:Y:S02]  /*0d20*/  LEA.HI.X.SX32 R13, R47, R13, 0x1, P0 ;  /* 0x0000000d2f0d7211 */ /* 0x000fe400000f0eff */
[----:B0-----:R-:W-:-:S04]  /*0d30*/  LEA R12, P0, R14, UR4, 0x2 ;  /* 0x000000040e0c7c11 */ /* 0x001fc8000f8010ff */
[----:B------:R-:W-:-:S05]  /*0d40*/  LEA.HI.X R13, R14, UR5, R13, 0x2, P0 ;  /* 0x000000050e0d7c11 */ /* 0x000fca00080f140d */
[----:B------:R0:W-:Y:S04]  /*0d50*/  STG.E desc[UR8][R12.64], R45 ;  /* 0x0000002d0c007986 */ /* 0x0001e8000c101908 */
.L_x_226:
[----:B------:R-:W-:Y:S05]  /*0d60*/  BSYNC.RECONVERGENT B0 ;  /* 0x0000000000007941 */ /* 0x000fea0003800200 */
.L_x_225:
[----:B------:R-:W-:Y:S01]  /*0d70*/  ISETP.NE.AND P0, PT, R41, RZ, PT ;  /* 0x000000ff2900720c */ /* 0x000fe20003f05270 */
[----:B------:R-:W-:-:S12]  /*0d80*/  BSSY.RECONVERGENT B0, `(.L_x_228) ;  /* 0x000000d000007945 */ /* 0x000fd80003800200 */
[----:B------:R-:W-:Y:S05]  /*0d90*/  @!P0 BRA `(.L_x_229) ;  /* 0x00000000002c8947 */ /* 0x000fea0003800000 */
[----:B------:R-:W-:Y:S01]  /*0da0*/  UISETP.NE.AND UP0, UPT, UR6, URZ, UPT ;  /* 0x000000ff0600728c */ /* 0x000fe2000bf05270 */
[----:B0-----:R-:W-:Y:S01]  /*0db0*/  CS2R R12, SRZ ;  /* 0x00000000000c7805 */ /* 0x001fe2000001ff00 */
[----:B------:R-:W0:Y:S07]  /*0dc0*/  LDCU.64 UR4, c[0x0][0x390] ;  /* 0x00007200ff0477ac */ /* 0x000e2e0008000a00 */
[----:B------:R-:W-:Y:S05]  /*0dd0*/  BRA.U UP0, `(.L_x_230) ;  /* 0x0000000100087547 */ /* 0x000fea000b800000 */
[----:B------:R-:W1:Y:S02]  /*0de0*/  LDC.64 R12, c[0x0][0x3d0] ;  /* 0x0000f400ff0c7b82 */ /* 0x000e640000000a00 */
[----:B-1----:R-:W5:Y:S02]  /*0df0*/  LDG.E.64 R12, desc[UR8][R12.64] ;  /* 0x000000080c0c7981 */ /* 0x002f64000c1e1b00 */
.L_x_230:
[----:B-----5:R-:W-:-:S04]  /*0e00*/  IADD3 R14, P0, PT, R43, R12, RZ ;  /* 0x0000000c2b0e7210 */ /* 0x020fc80007f1e0ff */
[----:B------:R-:W-:Y:S02]  /*0e10*/  LEA.HI.X.SX32 R13, R43, R13, 0x1, P0 ;  /* 0x0000000d2b0d7211 */ /* 0x000fe400000f0eff */
[----:B0-----:R-:W-:-:S04]  /*0e20*/  LEA R12, P0, R14, UR4, 0x2 ;  /* 0x000000040e0c7c11 */ /* 0x001fc8000f8010ff */
[----:B------:R-:W-:-:S05]  /*0e30*/  LEA.HI.X R13, R14, UR5, R13, 0x2, P0 ;  /* 0x000000050e0d7c11 */ /* 0x000fca00080f140d */
[----:B------:R1:W-:Y:S04]  /*0e40*/  STG.E desc[UR8][R12.64], R41 ;  /* 0x000000290c007986 */ /* 0x0003e8000c101908 */
.L_x_229:
[----:B------:R-:W-:Y:S05]  /*0e50*/  BSYNC.RECONVERGENT B0 ;  /* 0x0000000000007941 */ /* 0x000fea0003800200 */
.L_x_228:
[----:B------:R-:W-:Y:S01]  /*0e60*/  ISETP.NE.AND P0, PT, R38, RZ, PT ;  /* 0x000000ff2600720c */ /* 0x000fe20003f05270 */
[----:B------:R-:W-:-:S12]  /*0e70*/  BSSY.RECONVERGENT B0, `(.L_x_231) ;  /* 0x000000d000007945 */ /* 0x000fd80003800200 */
[----:B------:R-:W-:Y:S05]  /*0e80*/  @!P0 BRA `(.L_x_232) ;  /* 0x00000000002c8947 */ /* 0x000fea0003800000 */
[----:B------:R-:W-:Y:S01]  /*0e90*/  UISETP.NE.AND UP0, UPT, UR6, URZ, UPT ;  /* 0x000000ff0600728c */ /* 0x000fe2000bf05270 */
[----:B01----:R-:W-:Y:S01]  /*0ea0*/  CS2R R12, SRZ ;  /* 0x00000000000c7805 */ /* 0x003fe2000001ff00 */
[----:B------:R-:W0:Y:S07]  /*0eb0*/  LDCU.64 UR4, c[0x0][0x390] ;  /* 0x00007200ff0477ac */ /* 0x000e2e0008000a00 */
[----:B------:R-:W-:Y:S05]  /*0ec0*/  BRA.U UP0, `(.L_x_233) ;  /* 0x0000000100087547 */ /* 0x000fea000b800000 */
[----:B------:R-:W1:Y:S02]  /*0ed0*/  LDC.64 R12, c[0x0][0x3d0] ;  /* 0x0000f400ff0c7b82 */ /* 0x000e640000000a00 */
[----:B-1----:R-:W5:Y:S02]  /*0ee0*/  LDG.E.64 R12, desc[UR8][R12.64] ;  /* 0x000000080c0c7981 */ /* 0x002f64000c1e1b00 */
.L_x_233:
[----:B-----5:R-:W-:-:S04]  /*0ef0*/  IADD3 R14, P0, PT, R39, R12, RZ ;  /* 0x0000000c270e7210 */ /* 0x020fc80007f1e0ff */
[----:B------:R-:W-:Y:S02]  /*0f00*/  LEA.HI.X.SX32 R13, R39, R13, 0x1, P0 ;  /* 0x0000000d270d7211 */ /* 0x000fe400000f0eff */
[----:B0-----:R-:W-:-:S04]  /*0f10*/  LEA R12, P0, R14, UR4, 0x2 ;  /* 0x000000040e0c7c11 */ /* 0x001fc8000f8010ff */
[----:B------:R-:W-:-:S05]  /*0f20*/  LEA.HI.X R13, R14, UR5, R13, 0x2, P0 ;  /* 0x000000050e0d7c11 */ /* 0x000fca00080f140d */
[----:B------:R2:W-:Y:S04]  /*0f30*/  STG.E desc[UR8][R12.64], R38 ;  /* 0x000000260c007986 */ /* 0x0005e8000c101908 */
.L_x_232:
[----:B------:R-:W-:Y:S05]  /*0f40*/  BSYNC.RECONVERGENT B0 ;  /* 0x0000000000007941 */ /* 0x000fea0003800200 */
.L_x_231:
[----:B------:R-:W-:Y:S01]  /*0f50*/  ISETP.NE.AND P0, PT, R37, RZ, PT ;  /* 0x000000ff2500720c */ /* 0x000fe20003f05270 */
[----:B------:R-:W-:-:S12]  /*0f60*/  BSSY.RECONVERGENT B0, `(.L_x_234) ;  /* 0x000000d000007945 */ /* 0x000fd80003800200 */
[----:B------:R-:W-:Y:S05]  /*0f70*/  @!P0 BRA `(.L_x_235) ;  /* 0x00000000002c8947 */ /* 0x000fea0003800000 */
[----:B------:R-:W-:Y:S01]  /*0f80*/  UISETP.NE.AND UP0, UPT, UR6, URZ, UPT ;  /* 0x000000ff0600728c */ /* 0x000fe2000bf05270 */
[----:B012---:R-:W-:Y:S01]  /*0f90*/  CS2R R12, SRZ ;  /* 0x00000000000c7805 */ /* 0x007fe2000001ff00 */
[----:B------:R-:W0:Y:S07]  /*0fa0*/  LDCU.64 UR4, c[0x0][0x390] ;  /* 0x00007200ff0477ac */ /* 0x000e2e0008000a00 */
[----:B------:R-:W-:Y:S05]  /*0fb0*/  BRA.U UP0, `(.L_x_236) ;  /* 0x0000000100087547 */ /* 0x000fea000b800000 */
[----:B------:R-:W1:Y:S02]  /*0fc0*/  LDC.64 R12, c[0x0][0x3d0] ;  /* 0x0000f400ff0c7b82 */ /* 0x000e640000000a00 */
[----:B-1----:R-:W5:Y:S02]  /*0fd0*/  LDG.E.64 R12, desc[UR8][R12.64] ;  /* 0x000000080c0c7981 */ /* 0x002f64000c1e1b00 */
.L_x_236:
[----:B-----5:R-:W-:-:S04]  /*0fe0*/  IADD3 R14, P0, PT, R24, R12, RZ ;  /* 0x0000000c180e7210 */ /* 0x020fc80007f1e0ff */
[----:B------:R-:W-:Y:S02]  /*0ff0*/  LEA.HI.X.SX32 R13, R24, R13, 0x1, P0 ;  /* 0x0000000d180d7211 */ /* 0x000fe400000f0eff */
[----:B0-----:R-:W-:-:S04]  /*1000*/  LEA R12, P0, R14, UR4, 0x2 ;  /* 0x000000040e0c7c11 */ /* 0x001fc8000f8010ff */
[----:B------:R-:W-:-:S05]  /*1010*/  LEA.HI.X R13, R14, UR5, R13, 0x2, P0 ;  /* 0x000000050e0d7c11 */ /* 0x000fca00080f140d */
[----:B------:R3:W-:Y:S04]  /*1020*/  STG.E desc[UR8][R12.64], R37 ;  /* 0x000000250c007986 */ /* 0x0007e8000c101908 */
.L_x_235:
[----:B------:R-:W-:Y:S05]  /*1030*/  BSYNC.RECONVERGENT B0 ;  /* 0x0000000000007941 */ /* 0x000fea0003800200 */
.L_x_234:
[----:B------:R-:W-:Y:S01]  /*1040*/  ISETP.NE.AND P0, PT, R36, RZ, PT ;  /* 0x000000ff2400720c */ /* 0x000fe20003f05270 */
[----:B------:R-:W-:-:S12]  /*1050*/  BSSY.RECONVERGENT B0, `(.L_x_237) ;  /* 0x000000d000007945 */ /* 0x000fd80003800200 */
[----:B------:R-:W-:Y:S05]  /*1060*/  @!P0 BRA `(.L_x_238) ;  /* 0x00000000002c8947 */ /* 0x000fea0003800000 */
[----:B------:R-:W-:Y:S01]  /*1070*/  UISETP.NE.AND UP0, UPT, UR6, URZ, UPT ;  /* 0x000000ff0600728c */ /* 0x000fe2000bf05270 */
[----:B0123--:R-:W-:Y:S01]  /*1080*/  CS2R R12, SRZ ;  /* 0x00000000000c7805 */ /* 0x00ffe2000001ff00 */
[----:B------:R-:W0:Y:S07]  /*1090*/  LDCU.64 UR4, c[0x0][0x390] ;  /* 0x00007200ff0477ac */ /* 0x000e2e0008000a00 */
[----:B------:R-:W-:Y:S05]  /*10a0*/  BRA.U UP0, `(.L_x_239) ;  /* 0x0000000100087547 */ /* 0x000fea000b800000 */
[----:B------:R-:W1:Y:S02]  /*10b0*/  LDC.64 R12, c[0x0][0x3d0] ;  /* 0x0000f400ff0c7b82 */ /* 0x000e640000000a00 */
[----:B-1----:R-:W5:Y:S02]  /*10c0*/  LDG.E.64 R12, desc[UR8][R12.64] ;  /* 0x000000080c0c7981 */ /* 0x002f64000c1e1b00 */
.L_x_239:
[----:B-----5:R-:W-:-:S04]  /*10d0*/  IADD3 R14, P0, PT, R11, R12, RZ ;  /* 0x0000000c0b0e7210 */ /* 0x020fc80007f1e0ff */
[----:B------:R-:W-:Y:S02]  /*10e0*/  LEA.HI.X.SX32 R11, R11, R13, 0x1, P0 ;  /* 0x0000000d0b0b7211 */ /* 0x000fe400000f0eff */
[----:B0-----:R-:W-:-:S04]  /*10f0*/  LEA R12, P0, R14, UR4, 0x2 ;  /* 0x000000040e0c7c11 */ /* 0x001fc8000f8010ff */
[----:B------:R-:W-:-:S05]  /*1100*/  LEA.HI.X R13, R14, UR5, R11, 0x2, P0 ;  /* 0x000000050e0d7c11 */ /* 0x000fca00080f140b */
[----:B------:R4:W-:Y:S04]  /*1110*/  STG.E desc[UR8][R12.64], R36 ;  /* 0x000000240c007986 */ /* 0x0009e8000c101908 */
.L_x_238:
[----:B------:R-:W-:Y:S05]  /*1120*/  BSYNC.RECONVERGENT B0 ;  /* 0x0000000000007941 */ /* 0x000fea0003800200 */
.L_x_237:
[----:B------:R-:W-:Y:S01]  /*1130*/  ISETP.NE.AND P0, PT, R35, RZ, PT ;  /* 0x000000ff2300720c */ /* 0x000fe20003f05270 */
[----:B------:R-:W-:-:S12]  /*1140*/  BSSY.RECONVERGENT B0, `(.L_x_240) ;  /* 0x000000d000007945 */ /* 0x000fd80003800200 */
[----:B------:R-:W-:Y:S05]  /*1150*/  @!P0 BRA `(.L_x_241) ;  /* 0x00000000002c8947 */ /* 0x000fea0003800000 */
[----:B------:R-:W-:Y:S01]  /*1160*/  UISETP.NE.AND UP0, UPT, UR6, URZ, UPT ;  /* 0x000000ff0600728c */ /* 0x000fe2000bf05270 */
[----:B01234-:R-:W-:Y:S01]  /*1170*/  CS2R R12, SRZ ;  /* 0x00000000000c7805 */ /* 0x01ffe2000001ff00 */
[----:B------:R-:W0:Y:S07]  /*1180*/  LDCU.64 UR4, c[0x0][0x390] ;  /* 0x00007200ff0477ac */ /* 0x000e2e0008000a00 */
[----:B------:R-:W-:Y:S05]  /*1190*/  BRA.U UP0, `(.L_x_242) ;  /* 0x0000000100087547 */ /* 0x000fea000b800000 */
[----:B------:R-:W1:Y:S02]  /*11a0*/  LDC.64 R12, c[0x0][0x3d0] ;  /* 0x0000f400ff0c7b82 */ /* 0x000e640000000a00 */
[----:B-1----:R-:W5:Y:S02]  /*11b0*/  LDG.E.64 R12, desc[UR8][R12.64] ;  /* 0x000000080c0c7981 */ /* 0x002f64000c1e1b00 */
.L_x_242:
[----:B-----5:R-:W-:-:S04]  /*11c0*/  IADD3 R11, P0, PT, R10, R12, RZ ;  /* 0x0000000c0a0b7210 */ /* 0x020fc80007f1e0ff */
[----:B------:R-:W-:Y:S02]  /*11d0*/  LEA.HI.X.SX32 R12, R10, R13, 0x1, P0 ;  /* 0x0000000d0a0c7211 */ /* 0x000fe400000f0eff */
[----:B0-----:R-:W-:-:S04]  /*11e0*/  LEA R10, P0, R11, UR4, 0x2 ;  /* 0x000000040b0a7c11 */ /* 0x001fc8000f8010ff */
[----:B------:R-:W-:-:S05]  /*11f0*/  LEA.HI.X R11, R11, UR5, R12, 0x2, P0 ;  /* 0x000000050b0b7c11 */ /* 0x000fca00080f140c */
[----:B------:R0:W-:Y:S04]  /*1200*/  STG.E desc[UR8][R10.64], R35 ;  /* 0x000000230a007986 */ /* 0x0001e8000c101908 */
.L_x_241:
[----:B------:R-:W-:Y:S05]  /*1210*/  BSYNC.RECONVERGENT B0 ;  /* 0x0000000000007941 */ /* 0x000fea0003800200 */
.L_x_240:
        /* <DEDUP_REMOVED lines=9> */
.L_x_245:
[----:B-12345:R-:W-:-:S04]  /*12b0*/  IADD3 R12, P0, PT, R9, R10, RZ ;  /* 0x0000000a090c7210 */ /* 0x03efc80007f1e0ff */
[----:B------:R-:W-:Y:S02]  /*12c0*/  LEA.HI.X.SX32 R9, R9, R11, 0x1, P0 ;  /* 0x0000000b09097211 */ /* 0x000fe400000f0eff */
[----:B0-----:R-:W-:-:S04]  /*12d0*/  LEA R10, P0, R12, UR4, 0x2 ;  /* 0x000000040c0a7c11 */ /* 0x001fc8000f8010ff */
[----:B------:R-:W-:-:S05]  /*12e0*/  LEA.HI.X R11, R12, UR5, R9, 0x2, P0 ;  /* 0x000000050c0b7c11 */ /* 0x000fca00080f1409 */
[----:B------:R0:W-:Y:S04]  /*12f0*/  STG.E desc[UR8][R10.64], R34 ;  /* 0x000000220a007986 */ /* 0x0001e8000c101908 */
.L_x_244:
[----:B------:R-:W-:Y:S05]  /*1300*/  BSYNC.RECONVERGENT B0 ;  /* 0x0000000000007941 */ /* 0x000fea0003800200 */
.L_x_243:
        /* <DEDUP_REMOVED lines=9> */
.L_x_248:
[----:B-----5:R-:W-:-:S04]  /*13a0*/  IADD3 R9, P0, PT, R8, R10, RZ ;  /* 0x0000000a08097210 */ /* 0x020fc80007f1e0ff */
[----:B------:R-:W-:Y:S02]  /*13b0*/  LEA.HI.X.SX32 R10, R8, R11, 0x1, P0 ;  /* 0x0000000b080a7211 */ /* 0x000fe400000f0eff */
[----:B0-----:R-:W-:-:S04]  /*13c0*/  LEA R8, P0, R9, UR4, 0x2 ;  /* 0x0000000409087c11 */ /* 0x001fc8000f8010ff */
[----:B------:R-:W-:-:S05]  /*13d0*/  LEA.HI.X R9, R9, UR5, R10, 0x2, P0 ;  /* 0x0000000509097c11 */ /* 0x000fca00080f140a */
[----:B------:R0:W-:Y:S04]  /*13e0*/  STG.E desc[UR8][R8.64], R33 ;  /* 0x0000002108007986 */ /* 0x0001e8000c101908 */
.L_x_247:
[----:B------:R-:W-:Y:S05]  /*13f0*/  BSYNC.RECONVERGENT B0 ;  /* 0x0000000000007941 */ /* 0x000fea0003800200 */
.L_x_246:
        /* <DEDUP_REMOVED lines=9> */
.L_x_251:
[----:B-----5:R-:W-:-:S04]  /*1490*/  IADD3 R10, P0, PT, R7, R8, RZ ;  /* 0x00000008070a7210 */ /* 0x020fc80007f1e0ff */
[----:B------:R-:W-:Y:S02]  /*14a0*/  LEA.HI.X.SX32 R7, R7, R9, 0x1, P0 ;  /* 0x0000000907077211 */ /* 0x000fe400000f0eff */
[----:B0-----:R-:W-:-:S04]  /*14b0*/  LEA R8, P0, R10, UR4, 0x2 ;  /* 0x000000040a087c11 */ /* 0x001fc8000f8010ff */
[----:B------:R-:W-:-:S05]  /*14c0*/  LEA.HI.X R9, R10, UR5, R7, 0x2, P0 ;  /* 0x000000050a097c11 */ /* 0x000fca00080f1407 */
[----:B------:R0:W-:Y:S04]  /*14d0*/  STG.E desc[UR8][R8.64], R32 ;  /* 0x0000002008007986 */ /* 0x0001e8000c101908 */
.L_x_250:
[----:B------:R-:W-:Y:S05]  /*14e0*/  BSYNC.RECONVERGENT B0 ;  /* 0x0000000000007941 */ /* 0x000fea0003800200 */
.L_x_249:
        /* <DEDUP_REMOVED lines=9> */
.L_x_254:
[----:B-----5:R-:W-:-:S04]  /*1580*/  IADD3 R7, P0, PT, R6, R8, RZ ;  /* 0x0000000806077210 */ /* 0x020fc80007f1e0ff */
[----:B------:R-:W-:Y:S02]  /*1590*/  LEA.HI.X.SX32 R8, R6, R9, 0x1, P0 ;  /* 0x0000000906087211 */ /* 0x000fe400000f0eff */
[----:B0-----:R-:W-:-:S04]  /*15a0*/  LEA R6, P0, R7, UR4, 0x2 ;  /* 0x0000000407067c11 */ /* 0x001fc8000f8010ff */
[----:B------:R-:W-:-:S05]  /*15b0*/  LEA.HI.X R7, R7, UR5, R8, 0x2, P0 ;  /* 0x0000000507077c11 */ /* 0x000fca00080f1408 */
[----:B------:R0:W-:Y:S04]  /*15c0*/  STG.E desc[UR8][R6.64], R31 ;  /* 0x0000001f06007986 */ /* 0x0001e8000c101908 */
.L_x_253:
[----:B------:R-:W-:Y:S05]  /*15d0*/  BSYNC.RECONVERGENT B0 ;  /* 0x0000000000007941 */ /* 0x000fea0003800200 */
.L_x_252:
        /* <DEDUP_REMOVED lines=9> */
.L_x_257:
[----:B-----5:R-:W-:-:S04]  /*1670*/  IADD3 R8, P0, PT, R5, R6, RZ ;  /* 0x0000000605087210 */ /* 0x020fc80007f1e0ff */
[----:B------:R-:W-:Y:S02]  /*1680*/  LEA.HI.X.SX32 R5, R5, R7, 0x1, P0 ;  /* 0x0000000705057211 */ /* 0x000fe400000f0eff */
[----:B0-----:R-:W-:-:S04]  /*1690*/  LEA R6, P0, R8, UR4, 0x2 ;  /* 0x0000000408067c11 */ /* 0x001fc8000f8010ff */
[----:B------:R-:W-:-:S05]  /*16a0*/  LEA.HI.X R7, R8, UR5, R5, 0x2, P0 ;  /* 0x0000000508077c11 */ /* 0x000fca00080f1405 */
[----:B------:R0:W-:Y:S04]  /*16b0*/  STG.E desc[UR8][R6.64], R30 ;  /* 0x0000001e06007986 */ /* 0x0001e8000c101908 */
.L_x_256:
[----:B------:R-:W-:Y:S05]  /*16c0*/  BSYNC.RECONVERGENT B0 ;  /* 0x0000000000007941 */ /* 0x000fea0003800200 */
.L_x_255:
        /* <DEDUP_REMOVED lines=9> */
.L_x_260:
[----:B-----5:R-:W-:-:S04]  /*1760*/  IADD3 R5, P0, PT, R4, R6, RZ ;  /* 0x0000000604057210 */ /* 0x020fc80007f1e0ff */
[----:B------:R-:W-:Y:S02]  /*1770*/  LEA.HI.X.SX32 R6, R4, R7, 0x1, P0 ;  /* 0x0000000704067211 */ /* 0x000fe400000f0eff */
[----:B0-----:R-:W-:-:S04]  /*1780*/  LEA R4, P0, R5, UR4, 0x2 ;  /* 0x0000000405047c11 */ /* 0x001fc8000f8010ff */
[----:B------:R-:W-:-:S05]  /*1790*/  LEA.HI.X R5, R5, UR5, R6, 0x2, P0 ;  /* 0x0000000505057c11 */ /* 0x000fca00080f1406 */
[----:B------:R0:W-:Y:S04]  /*17a0*/  STG.E desc[UR8][R4.64], R29 ;  /* 0x0000001d04007986 */ /* 0x0001e8000c101908 */
.L_x_259:
[----:B------:R-:W-:Y:S05]  /*17b0*/  BSYNC.RECONVERGENT B0 ;  /* 0x0000000000007941 */ /* 0x000fea0003800200 */
.L_x_258:
        /* <DEDUP_REMOVED lines=9> */
.L_x_263:
[----:B-----5:R-:W-:-:S04]  /*1850*/  IADD3 R6, P0, PT, R3, R4, RZ ;  /* 0x0000000403067210 */ /* 0x020fc80007f1e0ff */
[----:B------:R-:W-:Y:S02]  /*1860*/  LEA.HI.X.SX32 R3, R3, R5, 0x1, P0 ;  /* 0x0000000503037211 */ /* 0x000fe400000f0eff */
[----:B0-----:R-:W-:-:S04]  /*1870*/  LEA R4, P0, R6, UR4, 0x2 ;  /* 0x0000000406047c11 */ /* 0x001fc8000f8010ff */
[----:B------:R-:W-:-:S05]  /*1880*/  LEA.HI.X R5, R6, UR5, R3, 0x2, P0 ;  /* 0x0000000506057c11 */ /* 0x000fca00080f1403 */
[----:B------:R0:W-:Y:S04]  /*1890*/  STG.E desc[UR8][R4.64], R28 ;  /* 0x0000001c04007986 */ /* 0x0001e8000c101908 */
.L_x_262:
[----:B------:R-:W-:Y:S05]  /*18a0*/  BSYNC.RECONVERGENT B0 ;  /* 0x0000000000007941 */ /* 0x000fea0003800200 */
.L_x_261:
        /* <DEDUP_REMOVED lines=9> */
.L_x_266:
[----:B-----5:R-:W-:-:S04]  /*1940*/  IADD3 R3, P0, PT, R2, R4, RZ ;  /* 0x0000000402037210 */ /* 0x020fc80007f1e0ff */
[----:B------:R-:W-:Y:S02]  /*1950*/  LEA.HI.X.SX32 R4, R2, R5, 0x1, P0 ;  /* 0x0000000502047211 */ /* 0x000fe400000f0eff */
[----:B0-----:R-:W-:-:S04]  /*1960*/  LEA R2, P0, R3, UR4, 0x2 ;  /* 0x0000000403027c11 */ /* 0x001fc8000f8010ff */
[----:B------:R-:W-:-:S05]  /*1970*/  LEA.HI.X R3, R3, UR5, R4, 0x2, P0 ;  /* 0x0000000503037c11 */ /* 0x000fca00080f1404 */
[----:B------:R0:W-:Y:S04]  /*1980*/  STG.E desc[UR8][R2.64], R27 ;  /* 0x0000001b02007986 */ /* 0x0001e8000c101908 */
.L_x_265:
[----:B------:R-:W-:Y:S05]  /*1990*/  BSYNC.RECONVERGENT B0 ;  /* 0x0000000000007941 */ /* 0x000fea0003800200 */
.L_x_264:
[----:B------:R-:W-:-:S13]  /*19a0*/  ISETP.NE.AND P0, PT, R26, RZ, PT ;  /* 0x000000ff1a00720c */ /* 0x000fda0003f05270 */
[----:B------:R-:W-:Y:S05]  /*19b0*/  @!P0 EXIT ;  /* 0x000000000000894d */ /* 0x000fea0003800000 */
[----:B------:R-:W-:Y:S01]  /*19c0*/  UISETP.NE.AND UP0, UPT, UR6, URZ, UPT ;  /* 0x000000ff0600728c */ /* 0x000fe2000bf05270 */
[----:B0-----:R-:W-:-:S08]  /*19d0*/  CS2R R2, SRZ ;  /* 0x0000000000027805 */ /* 0x001fd0000001ff00 */
[----:B------:R-:W-:Y:S05]  /*19e0*/  BRA.U UP0, `(.L_x_267) ;  /* 0x0000000100087547 */ /* 0x000fea000b800000 */
[----:B------:R-:W0:Y:S02]  /*19f0*/  LDC.64 R2, c[0x0][0x3d0] ;  /* 0x0000f400ff027b82 */ /* 0x000e240000000a00 */
[----:B0-----:R-:W5:Y:S02]  /*1a00*/  LDG.E.64 R2, desc[UR8][R2.64] ;  /* 0x0000000802027981 */ /* 0x001f64000c1e1b00 */
.L_x_267:
[----:B------:R-:W0:Y:S01]  /*1a10*/  LDCU.64 UR4, c[0x0][0x390] ;  /* 0x00007200ff0477ac */ /* 0x000e220008000a00 */
[----:B-----5:R-:W-:-:S04]  /*1a20*/  IADD3 R4, P0, PT, R0, R2, RZ ;  /* 0x0000000200047210 */ /* 0x020fc80007f1e0ff */
[----:B------:R-:W-:Y:S02]  /*1a30*/  LEA.HI.X.SX32 R3, R0, R3, 0x1, P0 ;  /* 0x0000000300037211 */ /* 0x000fe400000f0eff */
[----:B0-----:R-:W-:-:S04]  /*1a40*/  LEA R2, P0, R4, UR4, 0x2 ;  /* 0x0000000404027c11 */ /* 0x001fc8000f8010ff */
[----:B------:R-:W-:-:S05]  /*1a50*/  LEA.HI.X R3, R4, UR5, R3, 0x2, P0 ;  /* 0x0000000504037c11 */ /* 0x000fca00080f1403 */
[----:B------:R-:W-:Y:S01]  /*1a60*/  STG.E desc[UR8][R2.64], R26 ;  /* 0x0000001a02007986 */ /* 0x000fe2000c101908 */
[----:B------:R-:W-:Y:S05]  /*1a70*/  EXIT ;  /* 0x000000000000794d */ /* 0x000fea0003800000 */
.L_x_224:
[----:B------:R-:W-:Y:S01]  /*1a80*/  BAR.SYNC.DEFER_BLOCKING 0x0 ;  /* 0x0000000000007b1d */ /* 0x000fe20000010000 */
[----:B------:R-:W-:Y:S02]  /*1a90*/  ISETP.NE.AND P0, PT, R45, RZ, PT ;  /* 0x000000ff2d00720c */ /* 0x000fe40003f05270 */
[----:B------:R-:W-:Y:S02]  /*1aa0*/  ISETP.NE.AND P4, PT, R41, RZ, PT ;  /* 0x000000ff2900720c */ /* 0x000fe40003f85270 */
[----:B------:R-:W-:Y:S02]  /*1ab0*/  ISETP.NE.AND P5, PT, R38, RZ, PT ;  /* 0x000000ff2600720c */ /* 0x000fe40003fa5270 */
[----:B------:R-:W-:Y:S02]  /*1ac0*/  ISETP.NE.AND P6, PT, R37, RZ, PT ;  /* 0x000000ff2500720c */ /* 0x000fe40003fc5270 */
[----:B------:R-:W-:Y:S02]  /*1ad0*/  ISETP.NE.AND P1, PT, R35, RZ, PT ;  /* 0x000000ff2300720c */ /* 0x000fe40003f25270 */
[----:B------:R-:W-:-:S02]  /*1ae0*/  ISETP.NE.AND P2, PT, R34, RZ, PT ;  /* 0x000000ff2200720c */ /* 0x000fc40003f45270 */
[----:B------:R-:W-:Y:S02]  /*1af0*/  ISETP.NE.AND P3, PT, R33, RZ, PT ;  /* 0x000000ff2100720c */ /* 0x000fe40003f65270 */
[----:B------:R-:W-:Y:S02]  /*1b00*/  @P0 LEA R42, R47, UR4, 0x2 ;  /* 0x000000042f2a0c11 */ /* 0x000fe4000f8e10ff */
[----:B------:R-:W-:Y:S02]  /*1b10*/  @P4 LEA R44, R43, UR4, 0x2 ;  /* 0x000000042b2c4c11 */ /* 0x000fe4000f8e10ff */
[----:B------:R-:W-:Y:S02]  /*1b20*/  @P5 LEA R39, R39, UR4, 0x2 ;  /* 0x0000000427275c11 */ /* 0x000fe4000f8e10ff */
[----:B------:R-:W-:Y:S02]  /*1b30*/  @P6 LEA R24, R24, UR4, 0x2 ;  /* 0x0000000418186c11 */ /* 0x000fe4000f8e10ff */
[----:B------:R-:W-:Y:S01]  /*1b40*/  @P1 LEA R10, R10, UR4, 0x2 ;  /* 0x000000040a0a1c11 */ /* 0x000fe2000f8e10ff */
[----:B------:R-:W-:Y:S01]  /*1b50*/  @P0 STS [R42], R45 ;  /* 0x0000002d2a000388 */ /* 0x000fe20000000800 */
[----:B------:R-:W-:-:S02]  /*1b60*/  ISETP.NE.AND P0, PT, R36, RZ, PT ;  /* 0x000000ff2400720c */ /* 0x000fc40003f05270 */
[----:B------:R-:W-:Y:S01]  /*1b70*/  @P2 LEA R9, R9, UR4, 0x2 ;  /* 0x0000000409092c11 */ /* 0x000fe2000f8e10ff */
[----:B------:R-:W-:Y:S01]  /*1b80*/  @P4 STS [R44], R41 ;  /* 0x000000292c004388 */ /* 0x000fe20000000800 */
[----:B------:R-:W-:Y:S02]  /*1b90*/  @P3 LEA R8, R8, UR4, 0x2 ;  /* 0x0000000408083c11 */ /* 0x000fe4000f8e10ff */
[----:B------:R-:W-:Y:S01]  /*1ba0*/  ISETP.NE.AND P4, PT, R30, RZ, PT ;  /* 0x000000ff1e00720c */ /* 0x000fe20003f85270 */
[----:B------:R-:W-:Y:S01]  /*1bb0*/  @P5 STS [R39], R38 ;  /* 0x0000002627005388 */ /* 0x000fe20000000800 */
[----:B------:R-:W-:-:S03]  /*1bc0*/  ISETP.NE.AND P5, PT, R31, RZ, PT ;  /* 0x000000ff1f00720c */ /* 0x000fc60003fa5270 */
[----:B------:R-:W-:Y:S01]  /*1bd0*/  @P6 STS [R24], R37 ;  /* 0x0000002518006388 */ /* 0x000fe20000000800 */
[----:B------:R-:W-:Y:S02]  /*1be0*/  ISETP.NE.AND P6, PT, R32, RZ, PT ;  /* 0x000000ff2000720c */ /* 0x000fe40003fc5270 */
[----:B------:R-:W-:-:S05]  /*1bf0*/  @P0 LEA R11, R11, UR4, 0x2 ;  /* 0x000000040b0b0c11 */ /* 0x000fca000f8e10ff */
[----:B------:R-:W-:Y:S01]  /*1c00*/  @P0 STS [R11], R36 ;  /* 0x000000240b000388 */ /* 0x000fe20000000800 */
[----:B------:R-:W-:Y:S02]  /*1c10*/  ISETP.NE.AND P0, PT, R26, RZ, PT ;  /* 0x000000ff1a00720c */ /* 0x000fe40003f05270 */
[----:B------:R-:W-:Y:S01]  /*1c20*/  @P5 LEA R6, R6, UR4, 0x2 ;  /* 0x0000000406065c11 */ /* 0x000fe2000f8e10ff */
[----:B------:R-:W-:Y:S01]  /*1c30*/  @P1 STS [R10], R35 ;  /* 0x000000230a001388 */ /* 0x000fe20000000800 */
[----:B------:R-:W-:Y:S02]  /*1c40*/  ISETP.NE.AND P1, PT, R27, RZ, PT ;  /* 0x000000ff1b00720c */ /* 0x000fe40003f25270 */
[----:B------:R-:W-:Y:S01]  /*1c50*/  @P6 LEA R7, R7, UR4, 0x2 ;  /* 0x0000000407076c11 */ /* 0x000fe2000f8e10ff */
[----:B------:R0:W-:Y:S01]  /*1c60*/  @P2 STS [R9], R34 ;  /* 0x0000002209002388 */ /* 0x0001e20000000800 */
[----:B------:R-:W-:Y:S02]  /*1c70*/  ISETP.NE.AND P2, PT, R28, RZ, PT ;  /* 0x000000ff1c00720c */ /* 0x000fe40003f45270 */
[----:B------:R-:W-:Y:S01]  /*1c80*/  @P4 LEA R5, R5, UR4, 0x2 ;  /* 0x0000000405054c11 */ /* 0x000fe2000f8e10ff */
[----:B------:R1:W-:Y:S01]  /*1c90*/  @P3 STS [R8], R33 ;  /* 0x0000002108003388 */ /* 0x0003e20000000800 */
[----:B------:R-:W-:-:S03]  /*1ca0*/  ISETP.NE.AND P3, PT, R29, RZ, PT ;  /* 0x000000ff1d00720c */ /* 0x000fc60003f65270 */
[----:B------:R1:W-:Y:S02]  /*1cb0*/  @P6 STS [R7], R32 ;  /* 0x0000002007006388 */ /* 0x0003e40000000800 */
[----:B------:R-:W-:Y:S02]  /*1cc0*/  @P1 LEA R2, R2, UR4, 0x2 ;  /* 0x0000000402021c11 */ /* 0x000fe4000f8e10ff */
[----:B------:R1:W-:Y:S01]  /*1cd0*/  @P5 STS [R6], R31 ;  /* 0x0000001f06005388 */ /* 0x0003e20000000800 */
[----:B0-----:R-:W-:Y:S02]  /*1ce0*/  @P0 LEA R9, R0, UR4, 0x2 ;  /* 0x0000000400090c11 */ /* 0x001fe4000f8e10ff */
[----:B------:R-:W-:Y:S01]  /*1cf0*/  @P2 LEA R3, R3, UR4, 0x2 ;  /* 0x0000000403032c11 */ /* 0x000fe2000f8e10ff */
[----:B------:R1:W-:Y:S01]  /*1d00*/  @P4 STS [R5], R30 ;  /* 0x0000001e05004388 */ /* 0x0003e20000000800 */
[----:B------:R-:W-:Y:S02]  /*1d10*/  ISETP.GE.U32.AND P4, PT, R40, R25, PT ;  /* 0x000000192800720c */ /* 0x000fe40003f86070 */
[----:B------:R-:W-:-:S05]  /*1d20*/  @P3 LEA R4, R4, UR4, 0x2 ;  /* 0x0000000404043c11 */ /* 0x000fca000f8e10ff */
[----:B------:R1:W-:Y:S04]  /*1d30*/  @P3 STS [R4], R29 ;  /* 0x0000001d04003388 */ /* 0x0003e80000000800 */
[----:B------:R1:W-:Y:S04]  /*1d40*/  @P2 STS [R3], R28 ;  /* 0x0000001c03002388 */ /* 0x0003e80000000800 */
[----:B------:R1:W-:Y:S04]  /*1d50*/  @P1 STS [R2], R27 ;  /* 0x0000001b02001388 */ /* 0x0003e80000000800 */
[----:B------:R1:W-:Y:S01]  /*1d60*/  @P0 STS [R9], R26 ;  /* 0x0000001a09000388 */ /* 0x0003e20000000800 */
[----:B------:R-:W-:Y:S06]  /*1d70*/  BAR.SYNC.DEFER_BLOCKING 0x0 ;  /* 0x0000000000007b1d */ /* 0x000fec0000010000 */
[----:B------:R-:W-:Y:S05]  /*1d80*/  @P4 EXIT ;  /* 0x000000000000494d */ /* 0x000fea0003800000 */
[----:B------:R-:W-:Y:S01]  /*1d90*/  IADD3 R21, PT, PT, R23, R21, R22 ;  /* 0x0000001517157210 */ /* 0x000fe20007ffe016 */
[----:B------:R-:W0:Y:S01]  /*1da0*/  LDCU.64 UR10, c[0x0][0x390] ;  /* 0x00007200ff0a77ac */ /* 0x000e220008000a00 */
[----:B------:R-:W-:Y:S01]  /*1db0*/  LOP3.LUT R0, RZ, R40, RZ, 0x33, !PT ;  /* 0x00000028ff007212 */ /* 0x000fe200078e33ff */
[----:B------:R-:W-:Y:S01]  /*1dc0*/  BSSY.RECONVERGENT B0, `(.L_x_268) ;  /* 0x0000022000007945 */ /* 0x000fe20003800200 */
[----:B------:R-:W-:-:S04]  /*1dd0*/  IADD3 R21, PT, PT, R17, R21, R16 ;  /* 0x0000001511157210 */ /* 0x000fc80007ffe010 */
[----:B------:R-:W-:-:S04]  /*1de0*/  IADD3 R21, PT, PT, R19, R21, R18 ;  /* 0x0000001513157210 */ /* 0x000fc80007ffe012 */
[----:B------:R-:W-:-:S04]  /*1df0*/  IADD3 R21, PT, PT, R13, R21, R12 ;  /* 0x000000150d157210 */ /* 0x000fc80007ffe00c */
[----:B------:R-:W-:-:S04]  /*1e00*/  IADD3 R21, PT, PT, R15, R21, R14 ;  /* 0x000000150f157210 */ /* 0x000fc80007ffe00e */
[----:B------:R-:W-:-:S05]  /*1e10*/  IADD3 R21, PT, PT, R0, R21, R20 ;  /* 0x0000001500157210 */ /* 0x000fca0007ffe014 */
[----:B------:R-:W-:-:S05]  /*1e20*/  IMAD.HI.U32 R0, R21, -0x55555555, RZ ;  /* 0xaaaaaaab15007827 */ /* 0x000fca00078e00ff */
[----:B------:R-:W-:-:S04]  /*1e30*/  SHF.R.U32.HI R0, RZ, 0x8, R0 ;  /* 0x00000008ff007819 */ /* 0x000fc80000011600 */
[----:B-1----:R-:W-:-:S04]  /*1e40*/  LOP3.LUT R2, R0, 0x3, RZ, 0xc0, !PT ;  /* 0x0000000300027812 */ /* 0x002fc800078ec0ff */
[----:B------:R-:W-:-:S13]  /*1e50*/  ISETP.NE.AND P0, PT, R2, 0x3, PT ;  /* 0x000000030200780c */ /* 0x000fda0003f05270 */
[----:B0-----:R-:W-:Y:S05]  /*1e60*/  @!P0 BRA `(.L_x_269) ;  /* 0x00000000005c8947 */ /* 0x001fea0003800000 */
[----:B------:R-:W-:Y:S01]  /*1e70*/  VIADD R0, R0, 0x1 ;  /* 0x0000000100007836 */ /* 0x000fe20000000000 */
[----:B------:R-:W-:Y:S01]  /*1e80*/  BSSY.RECONVERGENT B1, `(.L_x_269) ;  /* 0x0000015000017945 */ /* 0x000fe20003800200 */
[----:B------:R-:W-:Y:S01]  /*1e90*/  ISETP.NE.AND P2, PT, RZ, UR6, PT ;  /* 0x00000006ff007c0c */ /* 0x000fe2000bf45270 */
[----:B------:R-:W-:Y:S01]  /*1ea0*/  IMAD.MOV.U32 R9, RZ, RZ, RZ ;  /* 0x000000ffff097224 */ /* 0x000fe200078e00ff */
[----:B------:R-:W-:Y:S02]  /*1eb0*/  LEA R6, R40, UR4, 0x2 ;  /* 0x0000000428067c11 */ /* 0x000fe4000f8e10ff */
[----:B------:R-:W-:-:S05]  /*1ec0*/  LOP3.LUT R0, R0, 0x3, RZ, 0xc0, !PT ;  /* 0x0000000300007812 */ /* 0x000fca00078ec0ff */
[----:B------:R-:W-:-:S07]  /*1ed0*/  IMAD.MOV R0, RZ, RZ, -R0 ;  /* 0x000000ffff007224 */ /* 0x000fce00078e0a00 */
.L_x_270:
[----:B0-----:R-:W0:Y:S01]  /*1ee0*/  @!P2 LDC.64 R4, c[0x0][0x3d0] ;  /* 0x0000f400ff04ab82 */ /* 0x001e220000000a00 */
[----:B------:R-:W-:Y:S01]  /*1ef0*/  CS2R R2, SRZ ;  /* 0x0000000000027805 */ /* 0x000fe2000001ff00 */
[----:B------:R1:W2:Y:S05]  /*1f00*/  LDS R7, [R6] ;  /* 0x0000000006077984 */ /* 0x0002aa0000000800 */
[----:B0-----:R-:W3:Y:S01]  /*1f10*/  @!P2 LDG.E.64 R2, desc[UR8][R4.64] ;  /* 0x000000080402a981 */ /* 0x001ee2000c1e1b00 */
[----:B------:R-:W-:Y:S02]  /*1f20*/  VIADD R0, R0, 0x1 ;  /* 0x0000000100007836 */ /* 0x000fe40000000000 */
[----:B-1----:R-:W-:Y:S01]  /*1f30*/  VIADD R6, R6, 0x600 ;  /* 0x0000060006067836 */ /* 0x002fe20000000000 */
[----:B---3--:R-:W-:-:S02]  /*1f40*/  IADD3 R8, P0, PT, R40, R2, RZ ;  /* 0x0000000228087210 */ /* 0x008fc40007f1e0ff */
[----:B------:R-:W-:-:S03]  /*1f50*/  IADD3 R40, P1, PT, R40, 0x180, RZ ;  /* 0x0000018028287810 */ /* 0x000fc60007f3e0ff */
[----:B------:R-:W-:Y:S01]  /*1f60*/  IMAD.X R3, R9, 0x1, R3, P0 ;  /* 0x0000000109037824 */ /* 0x000fe200000e0603 */
[----:B------:R-:W-:Y:S01]  /*1f70*/  LEA R2, P0, R8, UR10, 0x2 ;  /* 0x0000000a08027c11 */ /* 0x000fe2000f8010ff */
[----:B------:R-:W-:-:S03]  /*1f80*/  IMAD.X R9, RZ, RZ, R9, P1 ;  /* 0x000000ffff097224 */ /* 0x000fc600008e0609 */
[----:B------:R-:W-:Y:S02]  /*1f90*/  LEA.HI.X R3, R8, UR11, R3, 0x2, P0 ;  /* 0x0000000b08037c11 */ /* 0x000fe400080f1403 */
[----:B------:R-:W-:-:S03]  /*1fa0*/  ISETP.NE.AND P0, PT, R0, RZ, PT ;  /* 0x000000ff0000720c */ /* 0x000fc60003f05270 */
[----:B--2---:R0:W-:Y:S10]  /*1fb0*/  STG.E desc[UR8][R2.64], R7 ;  /* 0x0000000702007986 */ /* 0x0041f4000c101908 */
[----:B------:R-:W-:Y:S05]  /*1fc0*/  @P0 BRA `(.L_x_270) ;  /* 0xfffffffc00c40947 */ /* 0x000fea000383ffff */
[----:B------:R-:W-:Y:S05]  /*1fd0*/  BSYNC.RECONVERGENT B1 ;  /* 0x0000000000017941 */ /* 0x000fea0003800200 */
.L_x_269:
[----:B------:R-:W-:Y:S05]  /*1fe0*/  BSYNC.RECONVERGENT B0 ;  /* 0x0000000000007941 */ /* 0x000fea0003800200 */
.L_x_268:
[----:B------:R-:W-:-:S13]  /*1ff0*/  ISETP.GE.U32.AND P0, PT, R21, 0x480, PT ;  /* 0x000004801500780c */ /* 0x000fda0003f06070 */
[----:B------:R-:W-:Y:S05]  /*2000*/  @!P0 EXIT ;  /* 0x000000000000894d */ /* 0x000fea0003800000 */
[----:B0-----:R-:W0:Y:S01]  /*2010*/  LDC.64 R2, c[0x0][0x390] ;  /* 0x0000e400ff027b82 */ /* 0x001e220000000a00 */
[----:B------:R-:W-:Y:S01]  /*2020*/  LEA R0, R40, UR4, 0x2 ;  /* 0x0000000428007c11 */ /* 0x000fe2000f8e10ff */
[----:B------:R-:W-:Y:S01]  /*2030*/  UISETP.NE.AND UP0, UPT, UR6, URZ, UPT ;  /* 0x000000ff0600728c */ /* 0x000fe2000bf05270 */
[----:B------:R-:W-:Y:S02]  /*2040*/  IMAD.MOV.U32 R19, RZ, RZ, RZ ;  /* 0x000000ffff137224 */ /* 0x000fe400078e00ff */
[----:B------:R-:W-:Y:S02]  /*2050*/  IMAD.MOV.U32 R21, RZ, RZ, RZ ;  /* 0x000000ffff157224 */ /* 0x000fe400078e00ff */
[----:B------:R-:W-:Y:S01]  /*2060*/  VIADD R0, R0, 0xc00 ;  /* 0x00000c0000007836 */ /* 0x000fe20000000000 */
[----:B------:R-:W-:Y:S01]  /*2070*/  PLOP3.LUT P0, PT, PT, PT, UP0, 0x80, 0x8 ;  /* 0x000000000008781c */ /* 0x000fe20003f0f008 */
[----:B------:R-:W-:Y:S01]  /*2080*/  UISETP.NE.AND UP0, UPT, UR6, URZ, UPT ;  /* 0x000000ff0600728c */ /* 0x000fe2000bf05270 */
[----:B0-----:R-:W-:-:S11]  /*2090*/  IMAD.WIDE.U32 R2, R40, 0x4, R2 ;  /* 0x0000000428027825 */ /* 0x001fd600078e0002 */
.L_x_271:
[----:B-1----:R-:W0:Y:S01]  /*20a0*/  @!P0 LDC.64 R8, c[0x0][0x3d0] ;  /* 0x0000f400ff088b82 */ /* 0x002e220000000a00 */
[----:B------:R-:W-:Y:S01]  /*20b0*/  CS2R R4, SRZ ;  /* 0x0000000000047805 */ /* 0x000fe2000001ff00 */
[----:B------:R-:W1:Y:S04]  /*20c0*/  LDS R15, [R0+-0xc00] ;  /* 0xfff40000000f7984 */ /* 0x000e680000000800 */
[----:B------:R-:W2:Y:S04]  /*20d0*/  LDS R17, [R0+-0x600] ;  /* 0xfffa000000117984 */ /* 0x000ea80000000800 */
[----:B0-----:R-:W3:Y:S01]  /*20e0*/  @!P0 LDG.E.64 R4, desc[UR8][R8.64] ;  /* 0x0000000808048981 */ /* 0x001ee2000c1e1b00 */
[----:B------:R-:W-:-:S13]  /*20f0*/  PLOP3.LUT P0, PT, PT, PT, UP0, 0x80, 0x8 ;  /* 0x000000000008781c */ /* 0x000fda0003f0f008 */
[----:B------:R-:W0:Y:S01]  /*2100*/  @!P0 LDC.64 R10, c[0x0][0x3d0] ;  /* 0x0000f400ff0a8b82 */ /* 0x000e220000000a00 */
[----:B---3--:R-:W-:-:S04]  /*2110*/  LEA R7, P1, R4, R19, 0x2 ;  /* 0x0000001304077211 */ /* 0x008fc800078210ff */
[----:B------:R-:W-:Y:S02]  /*2120*/  LEA.HI.X R5, R4, R21, R5, 0x2, P1 ;  /* 0x0000001504057211 */ /* 0x000fe400008f1405 */
[----:B------:R-:W-:-:S05]  /*2130*/  IADD3 R6, P1, PT, R2, R7, RZ ;  /* 0x0000000702067210 */ /* 0x000fca0007f3e0ff */
[----:B------:R-:W-:Y:S01]  /*2140*/  IMAD.X R7, R3, 0x1, R5, P1 ;  /* 0x0000000103077824 */ /* 0x000fe200008e0605 */
[----:B------:R-:W-:-:S04]  /*2150*/  CS2R R4, SRZ ;  /* 0x0000000000047805 */ /* 0x000fc8000001ff00 */
[----:B-1----:R1:W-:Y:S04]  /*2160*/  STG.E desc[UR8][R6.64], R15 ;  /* 0x0000000f06007986 */ /* 0x0023e8000c101908 */
[----:B0-----:R-:W3:Y:S01]  /*2170*/  @!P0 LDG.E.64 R4, desc[UR8][R10.64] ;  /* 0x000000080a048981 */ /* 0x001ee2000c1e1b00 */
[----:B------:R-:W0:Y:S03]  /*2180*/  @!P0 LDC.64 R12, c[0x0][0x3d0] ;  /* 0x0000f400ff0c8b82 */ /* 0x000e260000000a00 */
[----:B------:R-:W4:Y:S01]  /*2190*/  LDS R15, [R0] ;  /* 0x00000000000f7984 */ /* 0x000f220000000800 */
[----:B---3--:R-:W-:-:S04]  /*21a0*/  LEA R9, P1, R4, R19, 0x2 ;  /* 0x0000001304097211 */ /* 0x008fc800078210ff */
[----:B------:R-:W-:Y:S02]  /*21b0*/  LEA.HI.X R5, R4, R21, R5, 0x2, P1 ;  /* 0x0000001504057211 */ /* 0x000fe400008f1405 */
[----:B------:R-:W-:-:S05]  /*21c0*/  IADD3 R8, P1, PT, R2, R9, RZ ;  /* 0x0000000902087210 */ /* 0x000fca0007f3e0ff */
[----:B------:R-:W-:Y:S01]  /*21d0*/  IMAD.X R9, R3, 0x1, R5, P1 ;  /* 0x0000000103097824 */ /* 0x000fe200008e0605 */
[----:B------:R-:W-:-:S04]  /*21e0*/  CS2R R4, SRZ ;  /* 0x0000000000047805 */ /* 0x000fc8000001ff00 */
[----:B--2---:R-:W-:Y:S04]  /*21f0*/  STG.E desc[UR8][R8.64+0x600], R17 ;  /* 0x0006001108007986 */ /* 0x004fe8000c101908 */
[----:B0-----:R-:W1:Y:S01]  /*2200*/  @!P0 LDG.E.64 R4, desc[UR8][R12.64] ;  /* 0x000000080c048981 */ /* 0x001e62000c1e1b00 */
[----:B------:R-:W0:Y:S03]  /*2210*/  @!P0 LDC.64 R10, c[0x0][0x3d0] ;  /* 0x0000f400ff0a8b82 */ /* 0x000e260000000a00 */
[----:B------:R2:W3:Y:S01]  /*2220*/  LDS R9, [R0+0x600] ;  /* 0x0006000000097984 */ /* 0x0004e20000000800 */
[----:B-1----:R-:W-:-:S04]  /*2230*/  LEA R7, P1, R4, R19, 0x2 ;  /* 0x0000001304077211 */ /* 0x002fc800078210ff */
[----:B------:R-:W-:Y:S02]  /*2240*/  LEA.HI.X R5, R4, R21, R5, 0x2, P1 ;  /* 0x0000001504057211 */ /* 0x000fe400008f1405 */
[----:B------:R-:W-:-:S05]  /*2250*/  IADD3 R6, P1, PT, R2, R7, RZ ;  /* 0x0000000702067210 */ /* 0x000fca0007f3e0ff */
[----:B------:R-:W-:Y:S01]  /*2260*/  IMAD.X R7, R3, 0x1, R5, P1 ;  /* 0x0000000103077824 */ /* 0x000fe200008e0605 */
[----:B------:R-:W-:-:S04]  /*2270*/  CS2R R4, SRZ ;  /* 0x0000000000047805 */ /* 0x000fc8000001ff00 */
[----:B----4-:R1:W-:Y:S04]  /*2280*/  STG.E desc[UR8][R6.64+0xc00], R15 ;  /* 0x000c000f06007986 */ /* 0x0103e8000c101908 */
[----:B0-----:R-:W4:Y:S01]  /*2290*/  @!P0 LDG.E.64 R4, desc[UR8][R10.64] ;  /* 0x000000080a048981 */ /* 0x001f22000c1e1b00 */
[----:B------:R-:W-:Y:S02]  /*22a0*/  VIADD R40, R40, 0x600 ;  /* 0x0000060028287836 */ /* 0x000fe40000000000 */
[----:B--2---:R-:W-:Y:S01]  /*22b0*/  VIADD R0, R0, 0x1800 ;  /* 0x0000180000007836 */ /* 0x004fe20000000000 */
[----:B----4-:R-:W-:Y:S02]  /*22c0*/  LEA R13, P1, R4, R19, 0x2 ;  /* 0x00000013040d7211 */ /* 0x010fe400078210ff */
[----:B------:R-:W-:-:S02]  /*22d0*/  IADD3 R19, P2, PT, R19, 0x1800, RZ ;  /* 0x0000180013137810 */ /* 0x000fc40007f5e0ff */
[----:B------:R-:W-:Y:S02]  /*22e0*/  LEA.HI.X R5, R4, R21, R5, 0x2, P1 ;  /* 0x0000001504057211 */ /* 0x000fe400008f1405 */
[----:B------:R-:W-:Y:S01]  /*22f0*/  IADD3 R4, P1, PT, R2, R13, RZ ;  /* 0x0000000d02047210 */ /* 0x000fe20007f3e0ff */
[----:B------:R-:W-:-:S04]  /*2300*/  IMAD.X R21, RZ, RZ, R21, P2 ;  /* 0x000000ffff157224 */ /* 0x000fc800010e0615 */
[----:B------:R-:W-:Y:S01]  /*2310*/  IMAD.X R5, R3, 0x1, R5, P1 ;  /* 0x0000000103057824 */ /* 0x000fe200008e0605 */
[----:B------:R-:W-:-:S04]  /*2320*/  ISETP.GE.AND P1, PT, R40, R25, PT ;  /* 0x000000192800720c */ /* 0x000fc80003f26270 */
[----:B---3--:R1:W-:Y:S09]  /*2330*/  STG.E desc[UR8][R4.64+0x1200], R9 ;  /* 0x0012000904007986 */ /* 0x0083f2000c101908 */
[----:B------:R-:W-:Y:S05]  /*2340*/  @!P1 BRA `(.L_x_271) ;  /* 0xfffffffc00549947 */ /* 0x000fea000383ffff */
[----:B------:R-:W-:Y:S05]  /*2350*/  EXIT ;  /* 0x000000000000794d */ /* 0x000fea0003800000 */
.L_x_223:
[----:B------:R-:W0:Y:S01]  /*2360*/  S2R R46, SR_TID.X ;  /* 0x00000000002e7919 */ /* 0x000e220000002100 */
[----:B------:R-:W1:Y:S01]  /*2370*/  LDC.64 R2, c[0x0][0x3c8] ;  /* 0x0000f200ff027b82 */ /* 0x000e620000000a00 */
[----:B------:R-:W2:Y:S01]  /*2380*/  LDCU.U8 UR4, c[0x0][0x3b8] ;  /* 0x00007700ff0477ac */ /* 0x000ea20008000000 */
[----:B------:R-:W3:Y:S01]  /*2390*/  LDCU.64 UR10, c[0x0][0x380] ;  /* 0x00007000ff0a77ac */ /* 0x000ee20008000a00 */
[----:B--2---:R-:W-:Y:S01]  /*23a0*/  ISETP.NE.AND P0, PT, RZ, UR4, PT ;  /* 0x00000004ff007c0c */ /* 0x004fe2000bf05270 */
[----:B------:R-:W-:-:S03]  /*23b0*/  USHF.R.S32.HI UR4, URZ, 0x1f, UR7 ;  /* 0x0000001fff047899 */ /* 0x000fc60008011407 */
[----:B-1----:R-:W-:Y:S02]  /*23c0*/  SEL R2, R2, RZ, !P0 ;  /* 0x000000ff02027207 */ /* 0x002fe40004000000 */
[C---:B0-----:R-:W-:Y:S02]  /*23d0*/  LOP3.LUT R0, R46.reuse, 0x1f, RZ, 0xc0, !PT ;  /* 0x0000001f2e007812 */ /* 0x041fe400078ec0ff */
[----:B------:R-:W-:-:S05]  /*23e0*/  LOP3.LUT R5, R46, 0x3e0, RZ, 0xc0, !PT ;  /* 0x000003e02e057812 */ /* 0x000fca00078ec0ff */
[----:B------:R-:W-:Y:S01]  /*23f0*/  IMAD R5, R5, 0xf, R0 ;  /* 0x0000000f05057824 */ /* 0x000fe200078e0200 */
[----:B------:R-:W-:-:S04]  /*2400*/  SEL R0, R3, RZ, !P0 ;  /* 0x000000ff03007207 */ /* 0x000fc80004000000 */
[----:B------:R-:W-:-:S04]  /*2410*/  IADD3 R5, P1, P2, R5, UR7, R2 ;  /* 0x0000000705057c10 */ /* 0x000fc8000fa3e002 */
[----:B------:R-:W-:Y:S02]  /*2420*/  IADD3.X R0, PT, PT, RZ, UR4, R0, P1, P2 ;  /* 0x00000004ff007c10 */ /* 0x000fe40008fe4400 */
        /* <DEDUP_REMOVED lines=20> */
[----:B------:R-:W1:Y:S01]  /*2570*/  S2R R47, SR_LANEID ;  /* 0x00000000002f7919 */ /* 0x000e620000000000 */
[----:B0-----:R-:W-:-:S02]  /*2580*/  ULEA UR4, UR5, UR4, 0x18 ;  /* 0x0000000405047291 */ /* 0x001fc4000f8ec0ff */
[----:B-1----:R-:W-:Y:S01]  /*2590*/  IMAD R18, R28, 0x1e0, R47 ;  /* 0x000001e01c127824 */ /* 0x002fe200078e022f */
[----:B------:R-:W-:-:S04]  /*25a0*/  ISETP.NE.AND P2, PT, R47, RZ, PT ;  /* 0x000000ff2f00720c */ /* 0x000fc80003f45270 */
[----:B------:R-:W-:-:S05]  /*25b0*/  LEA R18, R18, UR4, 0x2 ;  /* 0x0000000412127c11 */ /* 0x000fca000f8e10ff */
[----:B------:R-:W-:Y:S01]  /*25c0*/  IMAD R19, R47, 0x38, R18 ;  /* 0x000000382f137824 */ /* 0x000fe200078e0212 */
[----:B--2---:R-:W-:Y:S04]  /*25d0*/  STS [R18], R0 ;  /* 0x0000000012007388 */ /* 0x004fe80000000800 */
[----:B---3--:R-:W-:Y:S04]  /*25e0*/  STS [R18+0x80], R4 ;  /* 0x0000800412007388 */ /* 0x008fe80000000800 */
[----:B----4-:R-:W-:Y:S04]  /*25f0*/  STS [R18+0x100], R5 ;  /* 0x0001000512007388 */ /* 0x010fe80000000800 */
        /* <DEDUP_REMOVED lines=27> */
[----:B------:R-:W-:-:S03]  /*27b0*/  SEL R0, RZ, 0x1, !P0 ;  /* 0x00000001ff007807 */ /* 0x000fc60004000000 */
[----:B------:R-:W1:Y:S01]  /*27c0*/  LDS R24, [R19+0x30] ;  /* 0x0000300013187984 */ /* 0x000e620000000800 */
[----:B--2---:R-:W-:Y:S01]  /*27d0*/  ISETP.NE.AND P0, PT, R43, RZ, PT ;  /* 0x000000ff2b00720c */ /* 0x004fe20003f05270 */
[----:B------:R-:W-:Y:S02]  /*27e0*/  VIADD R3, R0, 0x1 ;  /* 0x0000000100037836 */ /* 0x000fe40000000000 */
[----:B------:R-:W2:Y:S01]  /*27f0*/  LDS R26, [R19+0x34] ;  /* 0x00003400131a7984 */ /* 0x000ea20000000800 */
[----:B------:R-:W-:Y:S01]  /*2800*/  @!P1 IMAD.MOV R3, RZ, RZ, R0 ;  /* 0x000000ffff039224 */ /* 0x000fe200078e0200 */
[----:B---3--:R-:W-:Y:S02]  /*2810*/  ISETP.NE.AND P1, PT, R42, RZ, PT ;  /* 0x000000ff2a00720c */ /* 0x008fe40003f25270 */
[----:B------:R-:W3:Y:S01]  /*2820*/  LDS R30, [R19+0x38] ;  /* 0x00003800131e7984 */ /* 0x000ee20000000800 */
[----:B------:R-:W-:Y:S01]  /*2830*/  VIADD R5, R3, 0x1 ;  /* 0x0000000103057836 */ /* 0x000fe20000000000 */
[----:B------:R-:W-:Y:S04]  /*2840*/  BAR.SYNC.DEFER_BLOCKING 0x0 ;  /* 0x0000000000007b1d */ /* 0x000fe80000010000 */
[----:B------:R-:W-:Y:S01]  /*2850*/  @!P0 IMAD.MOV R5, RZ, RZ, R3 ;  /* 0x000000ffff058224 */ /* 0x000fe200078e0203 */
[----:B----4-:R-:W-:-:S03]  /*2860*/  ISETP.NE.AND P0, PT, R41, RZ, PT ;  /* 0x000000ff2900720c */ /* 0x010fc60003f05270 */
[----:B------:R-:W-:Y:S02]  /*2870*/  VIADD R7, R5, 0x1 ;  /* 0x0000000105077836 */ /* 0x000fe40000000000 */
[----:B------:R-:W-:Y:S01]  /*2880*/  @!P1 IMAD.MOV R7, RZ, RZ, R5 ;  /* 0x000000ffff079224 */ /* 0x000fe200078e0205 */
[----:B-----5:R-:W-:-:S03]  /*2890*/  ISETP.NE.AND P1, PT, R40, RZ, PT ;  /* 0x000000ff2800720c */ /* 0x020fc60003f25270 */
[----:B------:R-:W-:-:S04]  /*28a0*/  VIADD R9, R7, 0x1 ;  /* 0x0000000107097836 */ /* 0x000fc80000000000 */
[----:B------:R-:W-:Y:S01]  /*28b0*/  @!P0 IMAD.MOV R9, RZ, RZ, R7 ;  /* 0x000000ffff098224 */ /* 0x000fe200078e0207 */
[----:B------:R-:W-:-:S03]  /*28c0*/  ISETP.NE.AND P0, PT, R37, RZ, PT ;  /* 0x000000ff2500720c */ /* 0x000fc60003f05270 */
[----:B------:R-:W-:Y:S02]  /*28d0*/  VIADD R11, R9, 0x1 ;  /* 0x00000001090b7836 */ /* 0x000fe40000000000 */
[----:B------:R-:W-:Y:S01]  /*28e0*/  @!P1 IMAD.MOV R11, RZ, RZ, R9 ;  /* 0x000000ffff0b9224 */ /* 0x000fe200078e0209 */
[----:B------:R-:W-:-:S03]  /*28f0*/  ISETP.NE.AND P1, PT, R2, RZ, PT ;  /* 0x000000ff0200720c */ /* 0x000fc60003f25270 */
        /* <DEDUP_REMOVED lines=8> */
[----:B0-----:R-:W-:-:S03]  /*2980*/  ISETP.NE.AND P0, PT, R8, RZ, PT ;  /* 0x000000ff0800720c */ /* 0x001fc60003f05270 */
[----:B------:R-:W-:Y:S02]  /*2990*/  VIADD R32, R31, 0x1 ;  /* 0x000000011f207836 */ /* 0x000fe40000000000 */
[----:B------:R-:W-:Y:S01]  /*29a0*/  @!P1 IMAD.MOV R32, RZ, RZ, R31 ;  /* 0x000000ffff209224 */ /* 0x000fe200078e021f */
[----:B-1----:R-:W-:-:S03]  /*29b0*/  ISETP.NE.AND P1, PT, R10, RZ, PT ;  /* 0x000000ff0a00720c */ /* 0x002fc60003f25270 */
[----:B------:R-:W-:-:S04]  /*29c0*/  VIADD R33, R32, 0x1 ;  /* 0x0000000120217836 */ /* 0x000fc80000000000 */
[----:B------:R-:W-:Y:S01]  /*29d0*/  @!P0 IMAD.MOV R33, RZ, RZ, R32 ;  /* 0x000000ffff218224 */ /* 0x000fe200078e0220 */
[----:B------:R-:W-:-:S03]  /*29e0*/  ISETP.NE.AND P0, PT, R24, RZ, PT ;  /* 0x000000ff1800720c */ /* 0x000fc60003f05270 */
[----:B------:R-:W-:Y:S02]  /*29f0*/  VIADD R34, R33, 0x1 ;  /* 0x0000000121227836 */ /* 0x000fe40000000000 */
[----:B------:R-:W-:Y:S01]  /*2a00*/  @!P1 IMAD.MOV R34, RZ, RZ, R33 ;  /* 0x000000ffff229224 */ /* 0x000fe200078e0221 */
[----:B--2---:R-:W-:-:S03]  /*2a10*/  ISETP.NE.AND P1, PT, R26, RZ, PT ;  /* 0x000000ff1a00720c */ /* 0x004fc60003f25270 */
[----:B------:R-:W-:-:S04]  /*2a20*/  VIADD R35, R34, 0x1 ;  /* 0x0000000122237836 */ /* 0x000fc80000000000 */
[----:B------:R-:W-:Y:S01]  /*2a30*/  @!P0 IMAD.MOV R35, RZ, RZ, R34 ;  /* 0x000000ffff238224 */ /* 0x000fe200078e0222 */
[----:B---3--:R-:W-:-:S03]  /*2a40*/  ISETP.NE.AND P0, PT, R30, RZ, PT ;  /* 0x000000ff1e00720c */ /* 0x008fc60003f05270 */
[----:B------:R-:W-:Y:S02]  /*2a50*/  VIADD R36, R35, 0x1 ;  /* 0x0000000123247836 */ /* 0x000fe40000000000 */
[----:B------:R-:W-:Y:S01]  /*2a60*/  @!P1 IMAD.MOV R36, RZ, RZ, R35 ;  /* 0x000000ffff249224 */ /* 0x000fe200078e0223 */
[----:B------:R-:W-:-:S03]  /*2a70*/  ISETP.NE.AND P1, PT, R47, 0x1f, PT ;  /* 0x0000001f2f00780c */ /* 0x000fc60003f25270 */
[----:B------:R-:W-:-:S04]  /*2a80*/  VIADD R29, R36, 0x1 ;  /* 0x00000001241d7836 */ /* 0x000fc80000000000 */
[----:B------:R-:W-:-:S05]  /*2a90*/  @!P0 IMAD.MOV R29, RZ, RZ, R36 ;  /* 0x000000ffff1d8224 */ /* 0x000fca00078e0224 */
[----:B------:R-:W0:Y:S01]  /*2aa0*/  SHFL.UP P0, R12, R29, 0x1, RZ ;  /* 0x042000001d0c7989 */ /* 0x000e2200000000ff */
        /* <DEDUP_REMOVED lines=10> */
[----:B------:R-:W-:-:S04]  /*2b50*/  ISETP.NE.AND P0, PT, R28, 0x2, PT ;  /* 0x000000021c00780c */ /* 0x000fc80003f05270 */
[----:B------:R-:W-:Y:S01]  /*2b60*/  @!P1 STS [R39], R48 ;  /* 0x0000003027009388 */ /* 0x000fe20000000800 */
[----:B------:R-:W-:Y:S01]  /*2b70*/  BAR.SYNC.DEFER_BLOCKING 0x0 ;  /* 0x0000000000007b1d */ /* 0x000fe20000010000 */
[----:B------:R-:W-:-:S05]  /*2b80*/  ISETP.NE.AND P1, PT, R28, 0x9, PT ;  /* 0x000000091c00780c */ /* 0x000fca0003f25270 */
[----:B------:R-:W0:Y:S04]  /*2b90*/  LDS.128 R12, [UR4] ;  /* 0x00000004ff0c7984 */ /* 0x000e280008000c00 */
[----:B------:R-:W1:Y:S04]  /*2ba0*/  LDS.128 R16, [UR4+0x10] ;  /* 0x00001004ff107984 */ /* 0x000e680008000c00 */
[----:B------:R-:W2:Y:S01]  /*2bb0*/  LDS.128 R20, [UR4+0x20] ;  /* 0x00002004ff147984 */ /* 0x000ea20008000c00 */
[----:B0-----:R-:W-:-:S04]  /*2bc0*/  IMAD.IADD R13, R12, 0x1, R13 ;  /* 0x000000010c0d7824 */ /* 0x001fc800078e020d */
[----:B------:R-:W-:Y:S01]  /*2bd0*/  IMAD.IADD R14, R14, 0x1, R13 ;  /* 0x000000010e0e7824 */ /* 0x000fe200078e020d */
[----:B------:R-:W-:Y:S02]  /*2be0*/  SEL R12, R13, R12, !P0 ;  /* 0x0000000c0d0c7207 */ /* 0x000fe40004000000 */
[----:B------:R-:W-:Y:S01]  /*2bf0*/  ISETP.NE.AND P0, PT, R28, 0x3, PT ;  /* 0x000000031c00780c */ /* 0x000fe20003f05270 */
[----:B------:R-:W-:-:S03]  /*2c00*/  IMAD.IADD R15, R15, 0x1, R14 ;  /* 0x000000010f0f7824 */ /* 0x000fc600078e020e */
[----:B------:R-:W-:Y:S01]  /*2c10*/  SEL R12, R14, R12, !P0 ;  /* 0x0000000c0e0c7207 */ /* 0x000fe20004000000 */
[----:B-1----:R-:W-:Y:S01]  /*2c20*/  IMAD.IADD R16, R15, 0x1, R16 ;  /* 0x000000010f107824 */ /* 0x002fe200078e0210 */
[----:B------:R-:W-:-:S03]  /*2c30*/  ISETP.NE.AND P0, PT, R28, 0x4, PT ;  /* 0x000000041c00780c */ /* 0x000fc60003f05270 */
[----:B------:R-:W-:Y:S01]  /*2c40*/  IMAD.IADD R17, R17, 0x1, R16 ;  /* 0x0000000111117824 */ /* 0x000fe200078e0210 */
[----:B------:R-:W-:Y:S02]  /*2c50*/  SEL R12, R15, R12, !P0 ;  /* 0x0000000c0f0c7207 */ /* 0x000fe40004000000 */
[----:B------:R-:W-:Y:S01]  /*2c60*/  ISETP.NE.AND P0, PT, R28, 0x5, PT ;  /* 0x000000051c00780c */ /* 0x000fe20003f05270 */
[----:B------:R-:W-:-:S03]  /*2c70*/  IMAD.IADD R18, R18, 0x1, R17 ;  /* 0x0000000112127824 */ /* 0x000fc600078e0211 */
[----:B------:R-:W-:Y:S01]  /*2c80*/  SEL R12, R16, R12, !P0 ;  /* 0x0000000c100c7207 */ /* 0x000fe20004000000 */
[----:B------:R-:W-:Y:S01]  /*2c90*/  IMAD.IADD R19, R19, 0x1, R18 ;  /* 0x0000000113137824 */ /* 0x000fe200078e0212 */
[----:B------:R-:W-:-:S03]  /*2ca0*/  ISETP.NE.AND P0, PT, R28, 0x6, PT ;  /* 0x000000061c00780c */ /* 0x000fc60003f05270 */
[----:B--2---:R-:W-:Y:S01]  /*2cb0*/  IMAD.IADD R20, R19, 0x1, R20 ;  /* 0x0000000113147824 */ /* 0x004fe200078e0214 */
[----:B------:R-:W-:Y:S02]  /*2cc0*/  SEL R12, R17, R12, !P0 ;  /* 0x0000000c110c7207 */ /* 0x000fe40004000000 */
[----:B------:R-:W-:Y:S01]  /*2cd0*/  ISETP.NE.AND P0, PT, R28, 0x7, PT ;  /* 0x000000071c00780c */ /* 0x000fe20003f05270 */
[----:B------:R-:W-:-:S03]  /*2ce0*/  IMAD.IADD R21, R21, 0x1, R20 ;  /* 0x0000000115157824 */ /* 0x000fc600078e0214 */
[----:B------:R-:W-:Y:S01]  /*2cf0*/  SEL R12, R18, R12, !P0 ;  /* 0x0000000c120c7207 */ /* 0x000fe20004000000 */
[----:B------:R-:W-:Y:S01]  /*2d00*/  IMAD.IADD R22, R22, 0x1, R21 ;  /* 0x0000000116167824 */ /* 0x000fe200078e0215 */
[----:B------:R-:W-:Y:S01]  /*2d10*/  ISETP.NE.AND P0, PT, R28, 0x8, PT ;  /* 0x000000081c00780c */ /* 0x000fe20003f05270 */
[----:B------:R-:W-:Y:S02]  /*2d20*/  IMAD.IADD R18, R48, 0x1, -R29 ;  /* 0x0000000130127824 */ /* 0x000fe400078e0a1d */
[----:B------:R-:W-:Y:S01]  /*2d30*/  IMAD.IADD R23, R23, 0x1, R22 ;  /* 0x0000000117177824 */ /* 0x000fe200078e0216 */
[----:B------:R-:W-:Y:S02]  /*2d40*/  SEL R12, R19, R12, !P0 ;  /* 0x0000000c130c7207 */ /* 0x000fe40004000000 */
[----:B------:R-:W-:Y:S02]  /*2d50*/  ISETP.NE.AND P0, PT, R28, 0xa, PT ;  /* 0x0000000a1c00780c */ /* 0x000fe40003f05270 */
[----:B------:R-:W-:-:S02]  /*2d60*/  SEL R12, R20, R12, !P1 ;  /* 0x0000000c140c7207 */ /* 0x000fc40004800000 */
[----:B------:R-:W-:Y:S02]  /*2d70*/  ISETP.NE.AND P1, PT, R28, 0xb, PT ;  /* 0x0000000b1c00780c */ /* 0x000fe40003f25270 */
[----:B------:R-:W-:Y:S02]  /*2d80*/  SEL R12, R21, R12, !P0 ;  /* 0x0000000c150c7207 */ /* 0x000fe40004000000 */
[----:B------:R-:W-:Y:S02]  /*2d90*/  SEL R13, R18, RZ, P2 ;  /* 0x000000ff120d7207 */ /* 0x000fe40001000000 */
[----:B------:R-:W-:Y:S02]  /*2da0*/  SEL R12, R22, R12, !P1 ;  /* 0x0000000c160c7207 */ /* 0x000fe40004800000 */
[C---:B------:R-:W-:Y:S02]  /*2db0*/  ISETP.GT.U32.AND P1, PT, R46.reuse, 0x1f, PT ;  /* 0x0000001f2e00780c */ /* 0x040fe40003f24070 */
[----:B------:R-:W-:Y:S01]  /*2dc0*/  ISETP.GE.U32.AND P0, PT, R46, 0x20, PT ;  /* 0x000000202e00780c */ /* 0x000fe20003f06070 */
[----:B------:R-:W-:-:S05]  /*2dd0*/  IMAD.IADD R17, R12, 0x1, R13 ;  /* 0x000000010c117824 */ /* 0x000fca00078e020d */
[----:B------:R-:W-:-:S05]  /*2de0*/  SEL R18, R18, R17, !P0 ;  /* 0x0000001112127207 */ /* 0x000fca0004000000 */
[----:B------:R-:W-:Y:S05]  /*2df0*/  @P1 BRA `(.L_x_272) ;  /* 0x0000000800c41947 */ /* 0x000fea0003800000 */
[----:B------:R-:W0:Y:S01]  /*2e00*/  LDC.64 R16, c[0x0][0x3a0] ;  /* 0x0000e800ff107b82 */ /* 0x000e220000000a00 */
[----:B------:R-:W-:Y:S02]  /*2e10*/  ISETP.NE.AND P0, PT, R46, RZ, PT ;  /* 0x000000ff2e00720c */ /* 0x000fe40003f05270 */
[----:B------:R-:W-:-:S05]  /*2e20*/  LOP3.LUT R19, RZ, R46, RZ, 0x33, !PT ;  /* 0x0000002eff137212 */ /* 0x000fca00078e33ff */
[----:B------:R-:W-:-:S06]  /*2e30*/  IMAD.IADD R19, R38, 0x1, R19 ;  /* 0x0000000126137824 */ /* 0x000fcc00078e0213 */
[----:B------:R-:W-:Y:S01]  /*2e40*/  @!P0 IMAD.MOV.U32 R22, RZ, RZ, 0x64 ;  /* 0x00000064ff168424 */ /* 0x000fe200078e00ff */
[----:B------:R1:W-:Y:S01]  /*2e50*/  @!P0 STS [UR4+0x4c], R23 ;  /* 0x00004c17ff008988 */ /* 0x0003e20008000804 */
[----:B0-----:R-:W-:-:S04]  /*2e60*/  IMAD.WIDE R50, R38, 0x8, R16 ;  /* 0x0000000826327825 */ /* 0x001fc800078e0210 */
[----:B------:R-:W-:Y:S01]  /*2e70*/  IMAD.WIDE R16, R19, 0x8, R16 ;  /* 0x0000000813107825 */ /* 0x000fe200078e0210 */
[----:B------:R1:W-:Y:S01]  /*2e80*/  @!P0 ST.E.64.STRONG.GPU desc[UR8][R50.64+0x100], R22 ;  /* 0x0001001632008985 */ /* 0x0003e2000c10fb08 */
[----:B------:R-:W-:Y:S05]  /*2e90*/  NANOSLEEP 0x249 ;  /* 0x000002490000795d */ /* 0x000fea0003800000 */
[----:B------:R-:W2:Y:S01]  /*2ea0*/  LD.E.64.STRONG.GPU R12, desc[UR8][R16.64+0x100] ;  /* 0x00010008100c7980 */ /* 0x000ea2000c10fb00 */
[----:B------:R-:W-:Y:S01]  /*2eb0*/  UMOV UR5, 0xffffffff ;  /* 0xffffffff00057882 */ /* 0x000fe20000000000 */
[----:B--2---:R-:W-:Y:S02]  /*2ec0*/  ISETP.NE.AND P6, PT, R12, 0x63, PT ;  /* 0x000000630c00780c */ /* 0x004fe40003fc5270 */
[----:B-1----:R-:W-:Y:S11]  /*2ed0*/  BRA.DIV UR5, `(.L_x_273) ;  /* 0x0000008205c87947 */ /* 0x002ff6000b800000 */
[----:B------:R-:W-:-:S13]  /*2ee0*/  VOTE.ANY P6, !P6 ;  /* 0x0000000000ff7806 */ /* 0x000fda00070c0100 */
.L_x_452:
[----:B------:R-:W-:Y:S05]  /*2ef0*/  @!P6 BRA `(.L_x_274) ;  /* 0x00000000007ce947 */ /* 0x000fea0003800000 */
[----:B------:R-:W-:-:S07]  /*2f00*/  IMAD.MOV.U32 R15, RZ, RZ, 0x2f2 ;  /* 0x000002f2ff0f7424 */ /* 0x000fce00078e00ff */
.L_x_276:
[----:B------:R-:W-:Y:S01]  /*2f10*/  SHF.R.U32.HI R14, RZ, 0x1, R15 ;  /* 0x00000001ff0e7819 */ /* 0x000fe2000001160f */
[----:B------:R-:W-:-:S03]  /*2f20*/  IMAD R38, R38, 0x41a7, RZ ;  /* 0x000041a726267824 */ /* 0x000fc600078e02ff */
[----:B------:R-:W-:Y:S02]  /*2f30*/  IADD3 R15, PT, PT, R15, 0x1, -R14 ;  /* 0x000000010f0f7810 */ /* 0x000fe40007ffe80e */
[----:B------:R-:W-:Y:S02]  /*2f40*/  LOP3.LUT R38, R38, 0x7fffffff, RZ, 0xc0, !PT ;  /* 0x7fffffff26267812 */ /* 0x000fe400078ec0ff */
[----:B------:R-:W0:Y:S01]  /*2f50*/  I2F.U32.RP R20, R15 ;  /* 0x0000000f00147306 */ /* 0x000e220000209000 */
[----:B------:R-:W-:Y:S01]  /*2f60*/  IMAD.MOV R21, RZ, RZ, -R15 ;  /* 0x000000ffff157224 */ /* 0x000fe200078e0a0f */
[----:B------:R-:W-:-:S06]  /*2f70*/  ISETP.NE.U32.AND P1, PT, R15, RZ, PT ;  /* 0x000000ff0f00720c */ /* 0x000fcc0003f25070 */
[----:B0-----:R-:W0:Y:S02]  /*2f80*/  MUFU.RCP R20, R20 ;  /* 0x0000001400147308 */ /* 0x001e240000001000 */
[----:B0-----:R-:W-:-:S06]  /*2f90*/  VIADD R12, R20, 0xffffffe ;  /* 0x0ffffffe140c7836 */ /* 0x001fcc0000000000 */
[----:B------:R0:W1:Y:S02]  /*2fa0*/  F2I.FTZ.U32.TRUNC.NTZ R13, R12 ;  /* 0x0000000c000d7305 */ /* 0x000064000021f000 */
[----:B0-----:R-:W-:Y:S02]  /*2fb0*/  IMAD.MOV.U32 R12, RZ, RZ, RZ ;  /* 0x000000ffff0c7224 */ /* 0x001fe400078e00ff */
[----:B-1----:R-:W-:-:S04]  /*2fc0*/  IMAD R21, R21, R13, RZ ;  /* 0x0000000d15157224 */ /* 0x002fc800078e02ff */
[----:B------:R-:W-:-:S06]  /*2fd0*/  IMAD.HI.U32 R13, R13, R21, R12 ;  /* 0x000000150d0d7227 */ /* 0x000fcc00078e000c */
[----:B------:R-:W-:-:S04]  /*2fe0*/  IMAD.HI.U32 R13, R13, R38, RZ ;  /* 0x000000260d0d7227 */ /* 0x000fc800078e00ff */
[----:B------:R-:W-:-:S04]  /*2ff0*/  IMAD.MOV R13, RZ, RZ, -R13 ;  /* 0x000000ffff0d7224 */ /* 0x000fc800078e0a0d */
[----:B------:R-:W-:-:S05]  /*3000*/  IMAD R20, R15, R13, R38 ;  /* 0x0000000d0f147224 */ /* 0x000fca00078e0226 */
[----:B------:R-:W-:-:S13]  /*3010*/  ISETP.GE.U32.AND P0, PT, R20, R15, PT ;  /* 0x0000000f1400720c */ /* 0x000fda0003f06070 */
[----:B------:R-:W-:-:S05]  /*3020*/  @P0 IMAD.IADD R20, R20, 0x1, -R15 ;  /* 0x0000000114140824 */ /* 0x000fca00078e0a0f */
[----:B------:R-:W-:-:S13]  /*3030*/  ISETP.GE.U32.AND P0, PT, R20, R15, PT ;  /* 0x0000000f1400720c */ /* 0x000fda0003f06070 */
[----:B------:R-:W-:Y:S01]  /*3040*/  @P0 IMAD.IADD R20, R20, 0x1, -R15 ;  /* 0x0000000114140824 */ /* 0x000fe200078e0a0f */
[----:B------:R-:W-:-:S05]  /*3050*/  @!P1 LOP3.LUT R20, RZ, R15, RZ, 0x33, !PT ;  /* 0x0000000fff149212 */ /* 0x000fca00078e33ff */
[----:B------:R-:W-:-:S04]  /*3060*/  IMAD.IADD R20, R14, 0x1, R20 ;  /* 0x000000010e147824 */ /* 0x000fc800078e0214 */
[----:B------:R-:W-:Y:S05]  /*3070*/  NANOSLEEP R20 ;  /* 0x000000140000735d */ /* 0x000fea0003800000 */
[----:B------:R-:W2:Y:S01]  /*3080*/  LD.E.64.STRONG.GPU R12, desc[UR8][R16.64+0x100] ;  /* 0x00010008100c7980 */ /* 0x000ea2000c10fb00 */
[----:B------:R-:W-:Y:S01]  /*3090*/  UMOV UR5, 0xffffffff ;  /* 0xffffffff00057882 */ /* 0x000fe20000000000 */
[----:B------:R-:W-:Y:S01]  /*30a0*/  IMAD.MOV.U32 R15, RZ, RZ, R14 ;  /* 0x000000ffff0f7224 */ /* 0x000fe200078e000e */
[----:B--2---:R-:W-:Y:S01]  /*30b0*/  ISETP.NE.AND P6, PT, R12, 0x63, PT ;  /* 0x000000630c00780c */ /* 0x004fe20003fc5270 */
[----:B------:R-:W-:-:S12]  /*30c0*/  BRA.DIV UR5, `(.L_x_275) ;  /* 0x00000082056c7947 */ /* 0x000fd8000b800000 */
[----:B------:R-:W-:-:S13]  /*30d0*/  VOTE.ANY P6, !P6 ;  /* 0x0000000000ff7806 */ /* 0x000fda00070c0100 */
.L_x_455:
[----:B------:R-:W-:Y:S05]  /*30e0*/  @P6 BRA `(.L_x_276) ;  /* 0xfffffffc00886947 */ /* 0x000fea000383ffff */
.L_x_274:
[----:B------:R-:W-:Y:S01]  /*30f0*/  UMOV UR5, 0xffffffff ;  /* 0xffffffff00057882 */ /* 0x000fe20000000000 */
[----:B------:R-:W-:Y:S02]  /*3100*/  ISETP.NE.AND P6, PT, R12, 0x65, PT ;  /* 0x000000650c00780c */ /* 0x000fe40003fc5270 */
[----:B------:R-:W-:Y:S11]  /*3110*/  BRA.DIV UR5, `(.L_x_277) ;  /* 0x0000008205787947 */ /* 0x000ff6000b800000 */
[----:B------:R-:W0:Y:S01]  /*3120*/  S2R R20, SR_GEMASK ;  /* 0x0000000000147919 */ /* 0x000e220000003c00 */
[----:B------:R-:W-:Y:S01]  /*3130*/  VOTE.ANY R14, PT, !P6 ;  /* 0x00000000000e7806 */ /* 0x000fe200070e0100 */
[C---:B------:R-:W-:Y:S01]  /*3140*/  VIADD R48, R47.reuse, 0x2 ;  /* 0x000000022f307836 */ /* 0x040fe20000000000 */
[----:B------:R-:W-:Y:S01]  /*3150*/  ISETP.NE.AND P6, PT, R12, 0x65, PT ;  /* 0x000000650c00780c */ /* 0x000fe20003fc5270 */
[C---:B------:R-:W-:Y:S02]  /*3160*/  VIADD R21, R47.reuse, 0x4 ;  /* 0x000000042f157836 */ /* 0x040fe40000000000 */
[C---:B------:R-:W-:Y:S02]  /*3170*/  VIADD R22, R47.reuse, 0x8 ;  /* 0x000000082f167836 */ /* 0x040fe40000000000 */
[----:B------:R-:W-:-:S08]  /*3180*/  VIADD R49, R47, 0x10 ;  /* 0x000000102f317836 */ /* 0x000fd00000000000 */
[----:B------:R-:W-:Y:S02]  /*3190*/  VOTE.ALL P6, P6 ;  /* 0x0000000000ff7806 */ /* 0x000fe400030c0000 */
[----:B0-----:R-:W-:-:S05]  /*31a0*/  LOP3.LUT R14, R14, 0x80000000, R20, 0xec, !PT ;  /* 0x800000000e0e7812 */ /* 0x001fca00078eec14 */
[----:B------:R-:W-:-:S05]  /*31b0*/  VIADD R15, R14, 0xffffffff ;  /* 0xffffffff0e0f7836 */ /* 0x000fca0000000000 */
[----:B------:R-:W-:-:S04]  /*31c0*/  LOP3.LUT R15, R14, R15, RZ, 0xc, !PT ;  /* 0x0000000f0e0f7212 */ /* 0x000fc800078e0cff */
[----:B------:R-:W0:Y:S02]  /*31d0*/  POPC R29, R15 ;  /* 0x0000000f001d7309 */ /* 0x000e240000000000 */
[----:B0-----:R-:W0:Y:S01]  /*31e0*/  SHFL.DOWN PT, R39, R13, 0x1, R29 ;  /* 0x082000000d277989 */ /* 0x001e2200000e001d */
[----:B------:R-:W-:-:S04]  /*31f0*/  ISETP.GE.AND P0, PT, R47, R29, PT ;  /* 0x0000001d2f00720c */ /* 0x000fc80003f06270 */
[----:B0-----:R-:W-:Y:S02]  /*3200*/  SEL R14, R39, RZ, !P0 ;  /* 0x000000ff270e7207 */ /* 0x001fe40004000000 */
[----:B------:R-:W-:-:S03]  /*3210*/  ISETP.GT.AND P0, PT, R48, R29, PT ;  /* 0x0000001d3000720c */ /* 0x000fc60003f04270 */
[----:B------:R-:W-:-:S05]  /*3220*/  IMAD.IADD R16, R14, 0x1, R13 ;  /* 0x000000010e107824 */ /* 0x000fca00078e020d */
[----:B------:R-:W0:Y:S02]  /*3230*/  SHFL.DOWN PT, R39, R16, 0x2, R29 ;  /* 0x0840000010277989 */ /* 0x000e2400000e001d */
        /* <DEDUP_REMOVED lines=10> */
[----:B------:R-:W-:Y:S02]  /*32e0*/  IMAD.IADD R13, R17, 0x1, R14 ;  /* 0x00000001110d7824 */ /* 0x000fe400078e020e */
[----:B------:R-:W0:Y:S03]  /*32f0*/  LDC.64 R14, c[0x0][0x3a0] ;  /* 0x0000e800ff0e7b82 */ /* 0x000e260000000a00 */
[----:B------:R-:W1:Y:S01]  /*3300*/  SHFL.DOWN PT, R39, R13, 0x10, R29 ;  /* 0x0a0000000d277989 */ /* 0x000e6200000e001d */
[----:B0-----:R-:W-:Y:S02]  /*3310*/  IADD3 R16, P1, PT, R14, 0x100, RZ ;  /* 0x000001000e107810 */ /* 0x001fe40007f3e0ff */
[----:B-1----:R-:W-:-:S03]  /*3320*/  SEL R12, R39, RZ, !P0 ;  /* 0x000000ff270c7207 */ /* 0x002fc60004000000 */
[----:B------:R-:W-:Y:S02]  /*3330*/  IMAD.X R17, RZ, RZ, R15, P1 ;  /* 0x000000ffff117224 */ /* 0x000fe400008e060f */
[----:B------:R-:W-:-:S07]  /*3340*/  IMAD.IADD R15, R13, 0x1, R12 ;  /* 0x000000010d0f7824 */ /* 0x000fce00078e020c */
.L_x_464:
[----:B------:R-:W-:Y:S05]  /*3350*/  @!P6 BRA `(.L_x_278) ;  /* 0x00000004002ce947 */ /* 0x000fea0003800000 */
[----:B------:R-:W-:-:S07]  /*3360*/  IMAD.MOV.U32 R52, RZ, RZ, 0x2f2 ;  /* 0x000002f2ff347424 */ /* 0x000fce00078e00ff */
.L_x_284:
[----:B------:R-:W-:Y:S02]  /*3370*/  IMAD.MOV.U32 R12, RZ, RZ, R16 ;  /* 0x000000ffff0c7224 */ /* 0x000fe400078e0010 */
[----:B------:R-:W-:Y:S02]  /*3380*/  IMAD.MOV.U32 R13, RZ, RZ, R17 ;  /* 0x000000ffff0d7224 */ /* 0x000fe400078e0011 */
[----:B------:R-:W-:-:S05]  /*3390*/  IMAD.WIDE R28, R19, 0x8, R12 ;  /* 0x00000008131c7825 */ /* 0x000fca00078e020c */
[----:B------:R-:W2:Y:S01]  /*33a0*/  LD.E.64.STRONG.GPU R12, desc[UR8][R28.64+-0x100] ;  /* 0xffff00081c0c7980 */ /* 0x000ea2000c10fb00 */
[----:B------:R-:W-:Y:S05]  /*33b0*/  YIELD ;  /* 0x0000000000007946 */ /* 0x000fea0003800000 */
[----:B------:R-:W-:Y:S01]  /*33c0*/  UMOV UR5, 0xffffffff ;  /* 0xffffffff00057882 */ /* 0x000fe20000000000 */
[----:B------:R-:W-:Y:S02]  /*33d0*/  SHF.R.U32.HI R52, RZ, 0x1, R52 ;  /* 0x00000001ff347819 */ /* 0x000fe40000011634 */
[----:B--2---:R-:W-:Y:S01]  /*33e0*/  ISETP.NE.AND P6, PT, R12, 0x63, PT ;  /* 0x000000630c00780c */ /* 0x004fe20003fc5270 */
[----:B------:R-:W-:-:S12]  /*33f0*/  BRA.DIV UR5, `(.L_x_279) ;  /* 0x0000008205bc7947 */ /* 0x000fd8000b800000 */
[----:B------:R-:W-:-:S13]  /*3400*/  VOTE.ANY P6, !P6 ;  /* 0x0000000000ff7806 */ /* 0x000fda00070c0100 */
.L_x_467:
[----:B------:R-:W-:Y:S05]  /*3410*/  @!P6 BRA `(.L_x_280) ;  /* 0x00000000007ce947 */ /* 0x000fea0003800000 */
[----:B------:R-:W-:-:S07]  /*3420*/  IMAD.MOV.U32 R39, RZ, RZ, R52 ;  /* 0x000000ffff277224 */ /* 0x000fce00078e0034 */
.L_x_282:
        /* <DEDUP_REMOVED lines=9> */
[----:B------:R-:W0:Y:S02]  /*34c0*/  F2I.FTZ.U32.TRUNC.NTZ R13, R13 ;  /* 0x0000000d000d7305 */ /* 0x000e24000021f000 */
[----:B0-----:R-:W-:Y:S02]  /*34d0*/  IMAD R53, R12, R13, RZ ;  /* 0x0000000d0c357224 */ /* 0x001fe400078e02ff */
[----:B------:R-:W-:-:S04]  /*34e0*/  IMAD.MOV.U32 R12, RZ, RZ, RZ ;  /* 0x000000ffff0c7224 */ /* 0x000fc800078e00ff */
        /* <DEDUP_REMOVED lines=17> */
.L_x_470:
[----:B------:R-:W-:Y:S05]  /*3600*/  @P6 BRA `(.L_x_282) ;  /* 0xfffffffc00886947 */ /* 0x000fea000383ffff */
.L_x_280:
[----:B------:R-:W-:Y:S01]  /*3610*/  UMOV UR5, 0xffffffff ;  /* 0xffffffff00057882 */ /* 0x000fe20000000000 */
[----:B------:R-:W-:Y:S02]  /*3620*/  ISETP.NE.AND P6, PT, R12, 0x65, PT ;  /* 0x000000650c00780c */ /* 0x000fe40003fc5270 */
[----:B------:R-:W-:Y:S11]  /*3630*/  BRA.DIV UR5, `(.L_x_283) ;  /* 0x00000082056c7947 */ /* 0x000ff6000b800000 */
[----:B------:R-:W-:Y:S01]  /*3640*/  VOTE.ANY R14, PT, !P6 ;  /* 0x00000000000e7806 */ /* 0x000fe200070e0100 */
[----:B------:R-:W-:Y:S01]  /*3650*/  VIADD R19, R19, 0xffffffe0 ;  /* 0xffffffe013137836 */ /* 0x000fe20000000000 */
[----:B------:R-:W-:Y:S02]  /*3660*/  ISETP.NE.AND P6, PT, R12, 0x65, PT ;  /* 0x000000650c00780c */ /* 0x000fe40003fc5270 */
[----:B------:R-:W-:-:S05]  /*3670*/  LOP3.LUT R14, R14, 0x80000000, R20, 0xec, !PT ;  /* 0x800000000e0e7812 */ /* 0x000fca00078eec14 */
[----:B------:R-:W-:-:S05]  /*3680*/  VIADD R29, R14, 0xffffffff ;  /* 0xffffffff0e1d7836 */ /* 0x000fca0000000000 */
[----:B------:R-:W-:Y:S02]  /*3690*/  LOP3.LUT R29, R14, R29, RZ, 0xc, !PT ;  /* 0x0000001d0e1d7212 */ /* 0x000fe400078e0cff */
[----:B------:R-:W-:-:S04]  /*36a0*/  VOTE.ALL P6, P6 ;  /* 0x0000000000ff7806 */ /* 0x000fc800030c0000 */
        /* <DEDUP_REMOVED lines=19> */
[----:B0-----:R-:W-:-:S04]  /*37e0*/  SEL R12, R39, RZ, !P0 ;  /* 0x000000ff270c7207 */ /* 0x001fc80004000000 */
[----:B------:R-:W-:-:S07]  /*37f0*/  IADD3 R15, PT, PT, R53, R12, R15 ;  /* 0x0000000c350f7210 */ /* 0x000fce0007ffe00f */
.L_x_479:
[----:B------:R-:W-:Y:S05]  /*3800*/  @P6 BRA `(.L_x_284) ;  /* 0xfffffff800d86947 */ /* 0x000fea000383ffff */
.L_x_278:
[----:B------:R-:W-:Y:S02]  /*3810*/  ISETP.NE.AND P1, PT, R46, RZ, PT ;  /* 0x000000ff2e00720c */ /* 0x000fe40003f25270 */
[----:B------:R-:W-:-:S11]  /*3820*/  ISETP.NE.AND P0, PT, R47, RZ, PT ;  /* 0x000000ff2f00720c */ /* 0x000fd60003f05270 */
[----:B------:R-:W0:Y:S01]  /*3830*/  @!P1 S2R R13, SR_CgaCtaId ;  /* 0x00000000000d9919 */ /* 0x000e220000008800 */
[----:B------:R-:W-:Y:S01]  /*3840*/  @!P1 MOV R12, 0x400 ;  /* 0x00000400000c9802 */ /* 0x000fe20000000f00 */
[----:B------:R-:W-:Y:S01]  /*3850*/  @!P1 IMAD.IADD R23, R23, 0x1, R15 ;  /* 0x0000000117179824 */ /* 0x000fe200078e020f */
[----:B------:R-:W-:Y:S01]  /*3860*/  @!P0 MOV R14, 0x400 ;  /* 0x00000400000e8802 */ /* 0x000fe20000000f00 */
[----:B------:R-:W1:Y:S01]  /*3870*/  @!P0 S2R R17, SR_CgaCtaId ;  /* 0x0000000000118919 */ /* 0x000e620000008800 */
[----:B------:R-:W-:-:S05]  /*3880*/  @!P1 IMAD.MOV.U32 R22, RZ, RZ, 0x65 ;  /* 0x00000065ff169424 */ /* 0x000fca00078e00ff */
[----:B------:R2:W-:Y:S01]  /*3890*/  @!P1 ST.E.64.STRONG.GPU desc[UR8][R50.64+0x100], R22 ;  /* 0x0001001632009985 */ /* 0x0005e2000c10fb08 */
[----:B0-----:R-:W-:Y:S02]  /*38a0*/  @!P1 LEA R12, R13, R12, 0x18 ;  /* 0x0000000c0d0c9211 */ /* 0x001fe400078ec0ff */
[----:B-1----:R-:W-:-:S03]  /*38b0*/  @!P0 LEA R14, R17, R14, 0x18 ;  /* 0x0000000e110e8211 */ /* 0x002fc600078ec0ff */
[----:B------:R2:W-:Y:S01]  /*38c0*/  @!P1 STS [R12+0x48], R23 ;  /* 0x000048170c009388 */ /* 0x0005e20000000800 */
[----:B------:R-:W-:Y:S02]  /*38d0*/  IMAD.MOV.U32 R17, RZ, RZ, R18 ;  /* 0x000000ffff117224 */ /* 0x000fe400078e0012 */
[----:B------:R-:W-:Y:S01]  /*38e0*/  @!P0 IMAD.MOV.U32 R17, RZ, RZ, R15 ;  /* 0x000000ffff118224 */ /* 0x000fe200078e000f */
[----:B------:R2:W-:Y:S04]  /*38f0*/  @!P1 STS [R12+0x44], R15 ;  /* 0x0000440f0c009388 */ /* 0x0005e80000000800 */
[----:B------:R2:W-:Y:S02]  /*3900*/  @!P0 STS [R14+0x3c], R15 ;  /* 0x00003c0f0e008388 */ /* 0x0005e40000000800 */
.L_x_272:
[----:B------:R-:W-:Y:S05]  /*3910*/  WARPSYNC.ALL ;  /* 0x0000000000007948 */ /* 0x000fea0003800000 */
[----:B------:R-:W0:Y:S08]  /*3920*/  S2UR UR5, SR_CgaCtaId ;  /* 0x00000000000579c3 */ /* 0x000e300000008800 */
[----:B------:R-:W-:Y:S01]  /*3930*/  BAR.SYNC.DEFER_BLOCKING 0x0 ;  /* 0x0000000000007b1d */ /* 0x000fe20000010000 */
[----:B------:R-:W-:-:S05]  /*3940*/  ISETP.NE.AND P0, PT, R46, RZ, PT ;  /* 0x000000ff2e00720c */ /* 0x000fca0003f05270 */
[----:B------:R-:W-:Y:S02]  /*3950*/  UMOV UR4, 0x400 ;  /* 0x0000040000047882 */ /* 0x000fe40000000000 */
[----:B0-----:R-:W-:-:S09]  /*3960*/  ULEA UR4, UR5, UR4, 0x18 ;  /* 0x0000000405047291 */ /* 0x001fd2000f8ec0ff */
[----:B--2---:R-:W0:Y:S04]  /*3970*/  LDS R14, [UR4+0x3c] ;  /* 0x00003c04ff0e7984 */ /* 0x004e280008000800 */
[----:B------:R-:W1:Y:S04]  /*3980*/  LDS R13, [UR4+0x4c] ;  /* 0x00004c04ff0d7984 */ /* 0x000e680008000800 */
[----:B------:R-:W2:Y:S01]  /*3990*/  LDS R12, [UR4+0x44] ;  /* 0x00004404ff0c7984 */ /* 0x000ea20008000800 */
[----:B0-----:R-:W-:Y:S02]  /*39a0*/  SEL R14, R14, RZ, P0 ;  /* 0x000000ff0e0e7207 */ /* 0x001fe40000000000 */
[----:B-1----:R-:W-:-:S03]  /*39b0*/  ISETP.GT.AND P0, PT, R13, 0x180, PT ;  /* 0x000001800d00780c */ /* 0x002fc60003f04270 */
[----:B------:R-:W-:-:S04]  /*39c0*/  IMAD.IADD R14, R14, 0x1, R17 ;  /* 0x000000010e0e7824 */ /* 0x000fc800078e0211 */
[--C-:B------:R-:W-:Y:S02]  /*39d0*/  IMAD.IADD R15, R0, 0x1, R14.reuse ;  /* 0x00000001000f7824 */ /* 0x100fe400078e020e */
[--C-:B------:R-:W-:Y:S02]  /*39e0*/  IMAD.IADD R3, R3, 0x1, R14.reuse ;  /* 0x0000000103037824 */ /* 0x100fe400078e020e */
[--C-:B------:R-:W-:Y:S02]  /*39f0*/  IMAD.IADD R5, R5, 0x1, R14.reuse ;  /* 0x0000000105057824 */ /* 0x100fe400078e020e */
[--C-:B------:R-:W-:Y:S02]  /*3a00*/  IMAD.IADD R7, R7, 0x1, R14.reuse ;  /* 0x0000000107077824 */ /* 0x100fe400078e020e */
[--C-:B------:R-:W-:Y:S02]  /*3a10*/  IMAD.IADD R9, R9, 0x1, R14.reuse ;  /* 0x0000000109097824 */ /* 0x100fe400078e020e */
        /* <DEDUP_REMOVED lines=9> */
[----:B--2---:R-:W-:Y:S06]  /*3ab0*/  @P0 BRA `(.L_x_285) ;  /* 0x0000000c00840947 */ /* 0x004fec0003800000 */
[----:B------:R-:W-:Y:S01]  /*3ac0*/  ISETP.NE.AND P0, PT, R45, RZ, PT ;  /* 0x000000ff2d00720c */ /* 0x000fe20003f05270 */
[----:B------:R-:W0:Y:S01]  /*3ad0*/  LDCU.U8 UR4, c[0x0][0x3b8] ;  /* 0x00007700ff0477ac */ /* 0x000e220008000000 */
[----:B------:R-:W-:Y:S11]  /*3ae0*/  BSSY.RECONVERGENT B0, `(.L_x_286) ;  /* 0x000000d000007945 */ /* 0x000ff60003800200 */
[----:B------:R-:W-:Y:S05]  /*3af0*/  @!P0 BRA `(.L_x_287) ;  /* 0x00000000002c8947 */ /* 0x000fea0003800000 */
[----:B0-----:R-:W-:Y:S01]  /*3b00*/  UISETP.NE.AND UP0, UPT, UR4, URZ, UPT ;  /* 0x000000ff0400728c */ /* 0x001fe2000bf05270 */
[----:B------:R-:W-:Y:S01]  /*3b10*/  CS2R R12, SRZ ;  /* 0x00000000000c7805 */ /* 0x000fe2000001ff00 */
[----:B------:R-:W0:Y:S07]  /*3b20*/  LDCU.64 UR6, c[0x0][0x390] ;  /* 0x00007200ff0677ac */ /* 0x000e2e0008000a00 */
[----:B------:R-:W-:Y:S05]  /*3b30*/  BRA.U UP0, `(.L_x_288) ;  /* 0x0000000100087547 */ /* 0x000fea000b800000 */
[----:B------:R-:W1:Y:S02]  /*3b40*/  LDC.64 R12, c[0x0][0x3d0] ;  /* 0x0000f400ff0c7b82 */ /* 0x000e640000000a00 */
[----:B-1----:R-:W5:Y:S02]  /*3b50*/  LDG.E.64 R12, desc[UR8][R12.64] ;  /* 0x000000080c0c7981 */ /* 0x002f64000c1e1b00 */
.L_x_288:
[----:B-----5:R-:W-:-:S04]  /*3b60*/  IADD3 R0, P0, PT, R14, R12, RZ ;  /* 0x0000000c0e007210 */ /* 0x020fc80007f1e0ff */
[----:B------:R-:W-:Y:S02]  /*3b70*/  LEA.HI.X.SX32 R13, R14, R13, 0x1, P0 ;  /* 0x0000000d0e0d7211 */ /* 0x000fe400000f0eff */
[----:B0-----:R-:W-:-:S04]  /*3b80*/  LEA R12, P0, R0, UR6, 0x2 ;  /* 0x00000006000c7c11 */ /* 0x001fc8000f8010ff */
[----:B------:R-:W-:-:S05]  /*3b90*/  LEA.HI.X R13, R0, UR7, R13, 0x2, P0 ;  /* 0x00000007000d7c11 */ /* 0x000fca00080f140d */
[----:B------:R1:W-:Y:S04]  /*3ba0*/  STG.E desc[UR8][R12.64], R45 ;  /* 0x0000002d0c007986 */ /* 0x0003e8000c101908 */
.L_x_287:
[----:B0-----:R-:W-:Y:S05]  /*3bb0*/  BSYNC.RECONVERGENT B0 ;  /* 0x0000000000007941 */ /* 0x001fea0003800200 */
.L_x_286:
[----:B------:R-:W-:Y:S01]  /*3bc0*/  ISETP.NE.AND P0, PT, R44, RZ, PT ;  /* 0x000000ff2c00720c */ /* 0x000fe20003f05270 */
[----:B------:R-:W-:-:S12]  /*3bd0*/  BSSY.RECONVERGENT B0, `(.L_x_289) ;  /* 0x000000d000007945 */ /* 0x000fd80003800200 */
[----:B------:R-:W-:Y:S05]  /*3be0*/  @!P0 BRA `(.L_x_290) ;  /* 0x00000000002c8947 */ /* 0x000fea0003800000 */
[----:B------:R-:W-:Y:S01]  /*3bf0*/  UISETP.NE.AND UP0, UPT, UR4, URZ, UPT ;  /* 0x000000ff0400728c */ /* 0x000fe2000bf05270 */
[----:B-1----:R-:W-:Y:S01]  /*3c00*/  CS2R R12, SRZ ;  /* 0x00000000000c7805 */ /* 0x002fe2000001ff00 */
[----:B------:R-:W0:Y:S07]  /*3c10*/  LDCU.64 UR6, c[0x0][0x390] ;  /* 0x00007200ff0677ac */ /* 0x000e2e0008000a00 */
[----:B------:R-:W-:Y:S05]  /*3c20*/  BRA.U UP0, `(.L_x_291) ;  /* 0x0000000100087547 */ /* 0x000fea000b800000 */
[----:B------:R-:W1:Y:S02]  /*3c30*/  LDC.64 R12, c[0x0][0x3d0] ;  /* 0x0000f400ff0c7b82 */ /* 0x000e640000000a00 */
[----:B-1----:R-:W5:Y:S02]  /*3c40*/  LDG.E.64 R12, desc[UR8][R12.64] ;  /* 0x000000080c0c7981 */ /* 0x002f64000c1e1b00 */
.L_x_291:
[----:B-----5:R-:W-:-:S04]  /*3c50*/  IADD3 R0, P0, PT, R15, R12, RZ ;  /* 0x0000000c0f007210 */ /* 0x020fc80007f1e0ff */
[----:B------:R-:W-:Y:S02]  /*3c60*/  LEA.HI.X.SX32 R13, R15, R13, 0x1, P0 ;  /* 0x0000000d0f0d7211 */ /* 0x000fe400000f0eff */
[----:B0-----:R-:W-:-:S04]  /*3c70*/  LEA R12, P0, R0, UR6, 0x2 ;  /* 0x00000006000c7c11 */ /* 0x001fc8000f8010ff */
[----:B------:R-:W-:-:S05]  /*3c80*/  LEA.HI.X R13, R0, UR7, R13, 0x2, P0 ;  /* 0x00000007000d7c11 */ /* 0x000fca00080f140d */
[----:B------:R0:W-:Y:S04]  /*3c90*/  STG.E desc[UR8][R12.64], R44 ;  /* 0x0000002c0c007986 */ /* 0x0001e8000c101908 */
.L_x_290:
[----:B------:R-:W-:Y:S05]  /*3ca0*/  BSYNC.RECONVERGENT B0 ;  /* 0x0000000000007941 */ /* 0x000fea0003800200 */
.L_x_289:
        /* <DEDUP_REMOVED lines=9> */
.L_x_294:
[----:B-----5:R-:W-:-:S04]  /*3d40*/  IADD3 R0, P0, PT, R3, R12, RZ ;  /* 0x0000000c03007210 */ /* 0x020fc80007f1e0ff */
[----:B------:R-:W-:Y:S02]  /*3d50*/  LEA.HI.X.SX32 R3, R3, R13, 0x1, P0 ;  /* 0x0000000d03037211 */ /* 0x000fe400000f0eff */
[----:B0-----:R-:W-:-:S04]  /*3d60*/  LEA R12, P0, R0, UR6, 0x2 ;  /* 0x00000006000c7c11 */ /* 0x001fc8000f8010ff */
[----:B------:R-:W-:-:S05]  /*3d70*/  LEA.HI.X R13, R0, UR7, R3, 0x2, P0 ;  /* 0x00000007000d7c11 */ /* 0x000fca00080f1403 */
[----:B------:R2:W-:Y:S04]  /*3d80*/  STG.E desc[UR8][R12.64], R43 ;  /* 0x0000002b0c007986 */ /* 0x0005e8000c101908 */
.L_x_293:
[----:B------:R-:W-:Y:S05]  /*3d90*/  BSYNC.RECONVERGENT B0 ;  /* 0x0000000000007941 */ /* 0x000fea0003800200 */
.L_x_292:
        /* <DEDUP_REMOVED lines=9> */
.L_x_297:
[----:B-----5:R-:W-:-:S04]  /*3e30*/  IADD3 R0, P0, PT, R5, R12, RZ ;  /* 0x0000000c05007210 */ /* 0x020fc80007f1e0ff */
[----:B------:R-:W-:Y:S02]  /*3e40*/  LEA.HI.X.SX32 R5, R5, R13, 0x1, P0 ;  /* 0x0000000d05057211 */ /* 0x000fe400000f0eff */
[----:B0-----:R-:W-:-:S04]  /*3e50*/  LEA R12, P0, R0, UR6, 0x2 ;  /* 0x00000006000c7c11 */ /* 0x001fc8000f8010ff */
[----:B------:R-:W-:-:S05]  /*3e60*/  LEA.HI.X R13, R0, UR7, R5, 0x2, P0 ;  /* 0x00000007000d7c11 */ /* 0x000fca00080f1405 */
[----:B------:R3:W-:Y:S04]  /*3e70*/  STG.E desc[UR8][R12.64], R42 ;  /* 0x0000002a0c007986 */ /* 0x0007e8000c101908 */
.L_x_296:
[----:B------:R-:W-:Y:S05]  /*3e80*/  BSYNC.RECONVERGENT B0 ;  /* 0x0000000000007941 */ /* 0x000fea0003800200 */
.L_x_295:
        /* <DEDUP_REMOVED lines=9> */
.L_x_300:
[----:B-----5:R-:W-:-:S04]  /*3f20*/  IADD3 R0, P0, PT, R7, R12, RZ ;  /* 0x0000000c07007210 */ /* 0x020fc80007f1e0ff */
[----:B------:R-:W-:Y:S02]  /*3f30*/  LEA.HI.X.SX32 R7, R7, R13, 0x1, P0 ;  /* 0x0000000d07077211 */ /* 0x000fe400000f0eff */
[----:B0-----:R-:W-:-:S04]  /*3f40*/  LEA R12, P0, R0, UR6, 0x2 ;  /* 0x00000006000c7c11 */ /* 0x001fc8000f8010ff */
[----:B------:R-:W-:-:S05]  /*3f50*/  LEA.HI.X R13, R0, UR7, R7, 0x2, P0 ;  /* 0x00000007000d7c11 */ /* 0x000fca00080f1407 */
[----:B------:R4:W-:Y:S04]  /*3f60*/  STG.E desc[UR8][R12.64], R41 ;  /* 0x000000290c007986 */ /* 0x0009e8000c101908 */
.L_x_299:
[----:B------:R-:W-:Y:S05]  /*3f70*/  BSYNC.RECONVERGENT B0 ;  /* 0x0000000000007941 */ /* 0x000fea0003800200 */
.L_x_298:
        /* <DEDUP_REMOVED lines=9> */
.L_x_303:
[----:B-----5:R-:W-:-:S04]  /*4010*/  IADD3 R0, P0, PT, R9, R12, RZ ;  /* 0x0000000c09007210 */ /* 0x020fc80007f1e0ff */
[----:B------:R-:W-:Y:S02]  /*4020*/  LEA.HI.X.SX32 R9, R9, R13, 0x1, P0 ;  /* 0x0000000d09097211 */ /* 0x000fe400000f0eff */
[----:B0-----:R-:W-:-:S04]  /*4030*/  LEA R12, P0, R0, UR6, 0x2 ;  /* 0x00000006000c7c11 */ /* 0x001fc8000f8010ff */
[----:B------:R-:W-:-:S05]  /*4040*/  LEA.HI.X R13, R0, UR7, R9, 0x2, P0 ;  /* 0x00000007000d7c11 */ /* 0x000fca00080f1409 */
[----:B------:R0:W-:Y:S04]  /*4050*/  STG.E desc[UR8][R12.64], R40 ;  /* 0x000000280c007986 */ /* 0x0001e8000c101908 */
.L_x_302:
[----:B------:R-:W-:Y:S05]  /*4060*/  BSYNC.RECONVERGENT B0 ;  /* 0x0000000000007941 */ /* 0x000fea0003800200 */
.L_x_301:
        /* <DEDUP_REMOVED lines=9> */
.L_x_306:
[----:B-----5:R-:W-:-:S04]  /*4100*/  IADD3 R0, P0, PT, R11, R12, RZ ;  /* 0x0000000c0b007210 */ /* 0x020fc80007f1e0ff */
[----:B------:R-:W-:Y:S02]  /*4110*/  LEA.HI.X.SX32 R11, R11, R13, 0x1, P0 ;  /* 0x0000000d0b0b7211 */ /* 0x000fe400000f0eff */
[----:B0-----:R-:W-:-:S04]  /*4120*/  LEA R12, P0, R0, UR6, 0x2 ;  /* 0x00000006000c7c11 */ /* 0x001fc8000f8010ff */
[----:B------:R-:W-:-:S05]  /*4130*/  LEA.HI.X R13, R0, UR7, R11, 0x2, P0 ;  /* 0x00000007000d7c11 */ /* 0x000fca00080f140b */
[----:B------:R0:W-:Y:S04]  /*4140*/  STG.E desc[UR8][R12.64], R37 ;  /* 0x000000250c007986 */ /* 0x0001e8000c101908 */
.L_x_305:
[----:B------:R-:W-:Y:S05]  /*4150*/  BSYNC.RECONVERGENT B0 ;  /* 0x0000000000007941 */ /* 0x000fea0003800200 */
.L_x_304:
        /* <DEDUP_REMOVED lines=9> */
.L_x_309:
[----:B-----5:R-:W-:-:S04]  /*41f0*/  IADD3 R0, P0, PT, R25, R12, RZ ;  /* 0x0000000c19007210 */ /* 0x020fc80007f1e0ff */
[----:B------:R-:W-:Y:S02]  /*4200*/  LEA.HI.X.SX32 R13, R25, R13, 0x1, P0 ;  /* 0x0000000d190d7211 */ /* 0x000fe400000f0eff */
[----:B0-----:R-:W-:-:S04]  /*4210*/  LEA R12, P0, R0, UR6, 0x2 ;  /* 0x00000006000c7c11 */ /* 0x001fc8000f8010ff */
[----:B------:R-:W-:-:S05]  /*4220*/  LEA.HI.X R13, R0, UR7, R13, 0x2, P0 ;  /* 0x00000007000d7c11 */ /* 0x000fca00080f140d */
[----:B------:R0:W-:Y:S04]  /*4230*/  STG.E desc[UR8][R12.64], R2 ;  /* 0x000000020c007986 */ /* 0x0001e8000c101908 */
.L_x_308:
[----:B------:R-:W-:Y:S05]  /*4240*/  BSYNC.RECONVERGENT B0 ;  /* 0x0000000000007941 */ /* 0x000fea0003800200 */
.L_x_307:
        /* <DEDUP_REMOVED lines=9> */
.L_x_312:
[----:B-----5:R-:W-:-:S04]  /*42e0*/  IADD3 R0, P0, PT, R27, R2, RZ ;  /* 0x000000021b007210 */ /* 0x020fc80007f1e0ff */
[----:B------:R-:W-:Y:S02]  /*42f0*/  LEA.HI.X.SX32 R3, R27, R3, 0x1, P0 ;  /* 0x000000031b037211 */ /* 0x000fe400000f0eff */
[----:B0-----:R-:W-:-:S04]  /*4300*/  LEA R2, P0, R0, UR6, 0x2 ;  /* 0x0000000600027c11 */ /* 0x001fc8000f8010ff */
[----:B------:R-:W-:-:S05]  /*4310*/  LEA.HI.X R3, R0, UR7, R3, 0x2, P0 ;  /* 0x0000000700037c11 */ /* 0x000fca00080f1403 */
[----:B------:R0:W-:Y:S04]  /*4320*/  STG.E desc[UR8][R2.64], R4 ;  /* 0x0000000402007986 */ /* 0x0001e8000c101908 */
.L_x_311:
[----:B------:R-:W-:Y:S05]  /*4330*/  BSYNC.RECONVERGENT B0 ;  /* 0x0000000000007941 */ /* 0x000fea0003800200 */
.L_x_310:
        /* <DEDUP_REMOVED lines=9> */
.L_x_315:
[----:B-----5:R-:W-:-:S04]  /*43d0*/  IADD3 R0, P0, PT, R31, R2, RZ ;  /* 0x000000021f007210 */ /* 0x020fc80007f1e0ff */
[----:B------:R-:W-:Y:S02]  /*43e0*/  LEA.HI.X.SX32 R3, R31, R3, 0x1, P0 ;  /* 0x000000031f037211 */ /* 0x000fe400000f0eff */
[----:B0-----:R-:W-:-:S04]  /*43f0*/  LEA R2, P0, R0, UR6, 0x2 ;  /* 0x0000000600027c11 */ /* 0x001fc8000f8010ff */
[----:B------:R-:W-:-:S05]  /*4400*/  LEA.HI.X R3, R0, UR7, R3, 0x2, P0 ;  /* 0x0000000700037c11 */ /* 0x000fca00080f1403 */
[----:B------:R0:W-:Y:S04]  /*4410*/  STG.E desc[UR8][R2.64], R6 ;  /* 0x0000000602007986 */ /* 0x0001e8000c101908 */
.L_x_314:
[----:B------:R-:W-:Y:S05]  /*4420*/  BSYNC.RECONVERGENT B0 ;  /* 0x0000000000007941 */ /* 0x000fea0003800200 */
.L_x_313:
        /* <DEDUP_REMOVED lines=9> */
.L_x_318:
[----:B-----5:R-:W-:-:S04]  /*44c0*/  IADD3 R0, P0, PT, R32, R2, RZ ;  /* 0x0000000220007210 */ /* 0x020fc80007f1e0ff */
[----:B------:R-:W-:Y:S02]  /*44d0*/  LEA.HI.X.SX32 R3, R32, R3, 0x1, P0 ;  /* 0x0000000320037211 */ /* 0x000fe400000f0eff */
[----:B0-----:R-:W-:-:S04]  /*44e0*/  LEA R2, P0, R0, UR6, 0x2 ;  /* 0x0000000600027c11 */ /* 0x001fc8000f8010ff */
[----:B------:R-:W-:-:S05]  /*44f0*/  LEA.HI.X R3, R0, UR7, R3, 0x2, P0 ;  /* 0x0000000700037c11 */ /* 0x000fca00080f1403 */
[----:B------:R0:W-:Y:S04]  /*4500*/  STG.E desc[UR8][R2.64], R8 ;  /* 0x0000000802007986 */ /* 0x0001e8000c101908 */
.L_x_317:
[----:B------:R-:W-:Y:S05]  /*4510*/  BSYNC.RECONVERGENT B0 ;  /* 0x0000000000007941 */ /* 0x000fea0003800200 */
.L_x_316:
        /* <DEDUP_REMOVED lines=9> */
.L_x_321:
[----:B-----5:R-:W-:-:S04]  /*45b0*/  IADD3 R0, P0, PT, R33, R2, RZ ;  /* 0x0000000221007210 */ /* 0x020fc80007f1e0ff */
[----:B------:R-:W-:Y:S02]  /*45c0*/  LEA.HI.X.SX32 R3, R33, R3, 0x1, P0 ;  /* 0x0000000321037211 */ /* 0x000fe400000f0eff */
[----:B0-----:R-:W-:-:S04]  /*45d0*/  LEA R2, P0, R0, UR6, 0x2 ;  /* 0x0000000600027c11 */ /* 0x001fc8000f8010ff */
[----:B------:R-:W-:-:S05]  /*45e0*/  LEA.HI.X R3, R0, UR7, R3, 0x2, P0 ;  /* 0x0000000700037c11 */ /* 0x000fca00080f1403 */
[----:B------:R0:W-:Y:S04]  /*45f0*/  STG.E desc[UR8][R2.64], R10 ;  /* 0x0000000a02007986 */ /* 0x0001e8000c101908 */
.L_x_320:
[----:B------:R-:W-:Y:S05]  /*4600*/  BSYNC.RECONVERGENT B0 ;  /* 0x0000000000007941 */ /* 0x000fea0003800200 */
.L_x_319:
        /* <DEDUP_REMOVED lines=9> */
.L_x_324:
[----:B-----5:R-:W-:-:S04]  /*46a0*/  IADD3 R0, P0, PT, R34, R2, RZ ;  /* 0x0000000222007210 */ /* 0x020fc80007f1e0ff */
[----:B------:R-:W-:Y:S02]  /*46b0*/  LEA.HI.X.SX32 R3, R34, R3, 0x1, P0 ;  /* 0x0000000322037211 */ /* 0x000fe400000f0eff */
[----:B0-----:R-:W-:-:S04]  /*46c0*/  LEA R2, P0, R0, UR6, 0x2 ;  /* 0x0000000600027c11 */ /* 0x001fc8000f8010ff */
[----:B------:R-:W-:-:S05]  /*46d0*/  LEA.HI.X R3, R0, UR7, R3, 0x2, P0 ;  /* 0x0000000700037c11 */ /* 0x000fca00080f1403 */
[----:B------:R0:W-:Y:S04]  /*46e0*/  STG.E desc[UR8][R2.64], R24 ;  /* 0x0000001802007986 */ /* 0x0001e8000c101908 */
.L_x_323:
[----:B------:R-:W-:Y:S05]  /*46f0*/  BSYNC.RECONVERGENT B0 ;  /* 0x0000000000007941 */ /* 0x000fea0003800200 */
.L_x_322:
        /* <DEDUP_REMOVED lines=9> */
.L_x_327:
[----:B-----5:R-:W-:-:S04]  /*4790*/  IADD3 R0, P0, PT, R35, R2, RZ ;  /* 0x0000000223007210 */ /* 0x020fc80007f1e0ff */
[----:B------:R-:W-:Y:S02]  /*47a0*/  LEA.HI.X.SX32 R3, R35, R3, 0x1, P0 ;  /* 0x0000000323037211 */ /* 0x000fe400000f0eff */
[----:B0-----:R-:W-:-:S04]  /*47b0*/  LEA R2, P0, R0, UR6, 0x2 ;  /* 0x0000000600027c11 */ /* 0x001fc8000f8010ff */
[----:B------:R-:W-:-:S05]  /*47c0*/  LEA.HI.X R3, R0, UR7, R3, 0x2, P0 ;  /* 0x0000000700037c11 */ /* 0x000fca00080f1403 */
[----:B------:R0:W-:Y:S04]  /*47d0*/  STG.E desc[UR8][R2.64], R26 ;  /* 0x0000001a02007986 */ /* 0x0001e8000c101908 */
.L_x_326:
[----:B------:R-:W-:Y:S05]  /*47e0*/  BSYNC.RECONVERGENT B0 ;  /* 0x0000000000007941 */ /* 0x000fea0003800200 */
.L_x_325:
[----:B------:R-:W-:-:S13]  /*47f0*/  ISETP.NE.AND P0, PT, R30, RZ, PT ;  /* 0x000000ff1e00720c */ /* 0x000fda0003f05270 */
[----:B------:R-:W-:Y:S05]  /*4800*/  @!P0 EXIT ;  /* 0x000000000000894d */ /* 0x000fea0003800000 */
[----:B------:R-:W-:Y:S01]  /*4810*/  UISETP.NE.AND UP0, UPT, UR4, URZ, UPT ;  /* 0x000000ff0400728c */ /* 0x000fe2000bf05270 */
[----:B0-----:R-:W-:-:S08]  /*4820*/  CS2R R2, SRZ ;  /* 0x0000000000027805 */ /* 0x001fd0000001ff00 */
[----:B------:R-:W-:Y:S05]  /*4830*/  BRA.U UP0, `(.L_x_328) ;  /* 0x0000000100087547 */ /* 0x000fea000b800000 */
[----:B------:R-:W0:Y:S02]  /*4840*/  LDC.64 R2, c[0x0][0x3d0] ;  /* 0x0000f400ff027b82 */ /* 0x000e240000000a00 */
[----:B0-----:R-:W5:Y:S02]  /*4850*/  LDG.E.64 R2, desc[UR8][R2.64] ;  /* 0x0000000802027981 */ /* 0x001f64000c1e1b00 */
.L_x_328:
[----:B------:R-:W0:Y:S01]  /*4860*/  LDCU.64 UR4, c[0x0][0x390] ;  /* 0x00007200ff0477ac */ /* 0x000e220008000a00 */
[----:B-----5:R-:W-:-:S04]  /*4870*/  IADD3 R0, P0, PT, R36, R2, RZ ;  /* 0x0000000224007210 */ /* 0x020fc80007f1e0ff */
[----:B------:R-:W-:Y:S02]  /*4880*/  LEA.HI.X.SX32 R3, R36, R3, 0x1, P0 ;  /* 0x0000000324037211 */ /* 0x000fe400000f0eff */
[----:B0-----:R-:W-:-:S04]  /*4890*/  LEA R2, P0, R0, UR4, 0x2 ;  /* 0x0000000400027c11 */ /* 0x001fc8000f8010ff */
[----:B------:R-:W-:-:S05]  /*48a0*/  LEA.HI.X R3, R0, UR5, R3, 0x2, P0 ;  /* 0x0000000500037c11 */ /* 0x000fca00080f1403 */
[----:B------:R-:W-:Y:S01]  /*48b0*/  STG.E desc[UR8][R2.64], R30 ;  /* 0x0000001e02007986 */ /* 0x000fe2000c101908 */
[----:B------:R-:W-:Y:S05]  /*48c0*/  EXIT ;  /* 0x000000000000794d */ /* 0x000fea0003800000 */
.L_x_285:
[----:B------:R-:W-:Y:S01]  /*48d0*/  BAR.SYNC.DEFER_BLOCKING 0x0 ;  /* 0x0000000000007b1d */ /* 0x000fe20000010000 */
[----:B------:R-:W-:Y:S02]  /*48e0*/  ISETP.NE.AND P0, PT, R45, RZ, PT ;  /* 0x000000ff2d00720c */ /* 0x000fe40003f05270 */
[----:B------:R-:W-:Y:S02]  /*48f0*/  ISETP.NE.AND P5, PT, R44, RZ, PT ;  /* 0x000000ff2c00720c */ /* 0x000fe40003fa5270 */
[----:B------:R-:W-:Y:S02]  /*4900*/  ISETP.NE.AND P6, PT, R43, RZ, PT ;  /* 0x000000ff2b00720c */ /* 0x000fe40003fc5270 */
[----:B------:R-:W-:Y:S02]  /*4910*/  ISETP.NE.AND P1, PT, R41, RZ, PT ;  /* 0x000000ff2900720c */ /* 0x000fe40003f25270 */
[----:B------:R-:W-:Y:S02]  /*4920*/  ISETP.NE.AND P2, PT, R40, RZ, PT ;  /* 0x000000ff2800720c */ /* 0x000fe40003f45270 */
[----:B------:R-:W-:-:S02]  /*4930*/  ISETP.NE.AND P3, PT, R37, RZ, PT ;  /* 0x000000ff2500720c */ /* 0x000fc40003f65270 */
[----:B------:R-:W-:Y:S01]  /*4940*/  ISETP.NE.AND P4, PT, R2, RZ, PT ;  /* 0x000000ff0200720c */ /* 0x000fe20003f85270 */
[--C-:B------:R-:W-:Y:S02]  /*4950*/  @P0 IMAD.IADD R0, R14, 0x1, -R12.reuse ;  /* 0x000000010e000824 */ /* 0x100fe400078e0a0c */
[--C-:B------:R-:W-:Y:S02]  /*4960*/  @P5 IMAD.IADD R15, R15, 0x1, -R12.reuse ;  /* 0x000000010f0f5824 */ /* 0x100fe400078e0a0c */
[--C-:B------:R-:W-:Y:S01]  /*4970*/  @P6 IMAD.IADD R3, R3, 0x1, -R12.reuse ;  /* 0x0000000103036824 */ /* 0x100fe200078e0a0c */
[----:B------:R-:W-:Y:S01]  /*4980*/  @P0 LEA R0, R0, UR4, 0x2 ;  /* 0x0000000400000c11 */ /* 0x000fe2000f8e10ff */
[--C-:B------:R-:W-:Y:S01]  /*4990*/  @P1 IMAD.IADD R7, R7, 0x1, -R12.reuse ;  /* 0x0000000107071824 */ /* 0x100fe200078e0a0c */
[----:B------:R-:W-:Y:S01]  /*49a0*/  @P5 LEA R15, R15, UR4, 0x2 ;  /* 0x000000040f0f5c11 */ /* 0x000fe2000f8e10ff */
[--C-:B------:R-:W-:Y:S01]  /*49b0*/  @P2 IMAD.IADD R9, R9, 0x1, -R12.reuse ;  /* 0x0000000109092824 */ /* 0x100fe200078e0a0c */
[----:B------:R-:W-:Y:S01]  /*49c0*/  @P6 LEA R14, R3, UR4, 0x2 ;  /* 0x00000004030e6c11 */ /* 0x000fe2000f8e10ff */
[----:B------:R0:W-:Y:S01]  /*49d0*/  @P0 STS [R0], R45 ;  /* 0x0000002d00000388 */ /* 0x0001e20000000800 */
[----:B------:R-:W-:Y:S01]  /*49e0*/  ISETP.NE.AND P0, PT, R42, RZ, PT ;  /* 0x000000ff2a00720c */ /* 0x000fe20003f05270 */
[--C-:B------:R-:W-:Y:S01]  /*49f0*/  @P3 IMAD.IADD R11, R11, 0x1, -R12.reuse ;  /* 0x000000010b0b3824 */ /* 0x100fe200078e0a0c */
[----:B------:R-:W-:Y:S01]  /*4a00*/  @P2 LEA R9, R9, UR4, 0x2 ;  /* 0x0000000409092c11 */ /* 0x000fe2000f8e10ff */
[----:B------:R-:W-:Y:S01]  /*4a10*/  @P4 IMAD.IADD R25, R25, 0x1, -R12 ;  /* 0x0000000119194824 */ /* 0x000fe200078e0a0c */
[----:B------:R-:W-:Y:S01]  /*4a20*/  @P5 STS [R15], R44 ;  /* 0x0000002c0f005388 */ /* 0x000fe20000000800 */
[----:B------:R-:W-:-:S03]  /*4a30*/  ISETP.NE.AND P5, PT, R6, RZ, PT ;  /* 0x000000ff0600720c */ /* 0x000fc60003fa5270 */
[----:B------:R1:W-:Y:S01]  /*4a40*/  @P6 STS [R14], R43 ;  /* 0x0000002b0e006388 */ /* 0x0003e20000000800 */
[----:B0-----:R-:W-:Y:S02]  /*4a50*/  @P1 LEA R0, R7, UR4, 0x2 ;  /* 0x0000000407001c11 */ /* 0x001fe4000f8e10ff */
[----:B------:R-:W-:Y:S02]  /*4a60*/  @P4 LEA R25, R25, UR4, 0x2 ;  /* 0x0000000419194c11 */ /* 0x000fe4000f8e10ff */
[----:B------:R-:W-:Y:S01]  /*4a70*/  @P0 IMAD.IADD R5, R5, 0x1, -R12 ;  /* 0x0000000105050824 */ /* 0x000fe200078e0a0c */
[----:B------:R-:W-:-:S04]  /*4a80*/  ISETP.NE.AND P6, PT, R4, RZ, PT ;  /* 0x000000ff0400720c */ /* 0x000fc80003fc5270 */
[----:B------:R-:W-:Y:S01]  /*4a90*/  @P0 LEA R5, R5, UR4, 0x2 ;  /* 0x0000000405050c11 */ /* 0x000fe2000f8e10ff */
[----:B------:R-:W-:Y:S01]  /*4aa0*/  @P5 IMAD.IADD R31, R31, 0x1, -R12 ;  /* 0x000000011f1f5824 */ /* 0x000fe200078e0a0c */
[----:B-1----:R-:W-:-:S03]  /*4ab0*/  @P3 LEA R14, R11, UR4, 0x2 ;  /* 0x000000040b0e3c11 */ /* 0x002fc6000f8e10ff */
[----:B------:R0:W-:Y:S01]  /*4ac0*/  @P0 STS [R5], R42 ;  /* 0x0000002a05000388 */ /* 0x0001e20000000800 */
[----:B------:R-:W-:Y:S02]  /*4ad0*/  ISETP.NE.AND P0, PT, R30, RZ, PT ;  /* 0x000000ff1e00720c */ /* 0x000fe40003f05270 */
[----:B------:R-:W-:Y:S01]  /*4ae0*/  @P5 LEA R31, R31, UR4, 0x2 ;  /* 0x000000041f1f5c11 */ /* 0x000fe2000f8e10ff */
[----:B------:R1:W-:Y:S01]  /*4af0*/  @P1 STS [R0], R41 ;  /* 0x0000002900001388 */ /* 0x0003e20000000800 */
[----:B------:R-:W-:Y:S01]  /*4b00*/  ISETP.NE.AND P1, PT, R26, RZ, PT ;  /* 0x000000ff1a00720c */ /* 0x000fe20003f25270 */
[--C-:B------:R-:W-:Y:S02]  /*4b10*/  @P6 IMAD.IADD R27, R27, 0x1, -R12.reuse ;  /* 0x000000011b1b6824 */ /* 0x100fe400078e0a0c */
[----:B------:R1:W-:Y:S01]  /*4b20*/  @P2 STS [R9], R40 ;  /* 0x0000002809002388 */ /* 0x0003e20000000800 */
[----:B------:R-:W-:Y:S02]  /*4b30*/  ISETP.NE.AND P2, PT, R24, RZ, PT ;  /* 0x000000ff1800720c */ /* 0x000fe40003f45270 */
[----:B------:R-:W-:Y:S01]  /*4b40*/  @P6 LEA R27, R27, UR4, 0x2 ;  /* 0x000000041b1b6c11 */ /* 0x000fe2000f8e10ff */
[----:B------:R1:W-:Y:S01]  /*4b50*/  @P3 STS [R14], R37 ;  /* 0x000000250e003388 */ /* 0x0003e20000000800 */
[----:B------:R-:W-:Y:S01]  /*4b60*/  ISETP.NE.AND P3, PT, R10, RZ, PT ;  /* 0x000000ff0a00720c */ /* 0x000fe20003f65270 */
[----:B------:R-:W-:-:S02]  /*4b70*/  @P0 IMAD.IADD R36, R36, 0x1, -R12 ;  /* 0x0000000124240824 */ /* 0x000fc400078e0a0c */
[----:B------:R1:W-:Y:S01]  /*4b80*/  @P4 STS [R25], R2 ;  /* 0x0000000219004388 */ /* 0x0003e20000000800 */
[----:B------:R-:W-:Y:S01]  /*4b90*/  ISETP.NE.AND P4, PT, R8, RZ, PT ;  /* 0x000000ff0800720c */ /* 0x000fe20003f85270 */
[--C-:B------:R-:W-:Y:S01]  /*4ba0*/  @P1 IMAD.IADD R35, R35, 0x1, -R12.reuse ;  /* 0x0000000123231824 */ /* 0x100fe200078e0a0c */
[----:B------:R-:W-:Y:S01]  /*4bb0*/  @P0 LEA R7, R36, UR4, 0x2 ;  /* 0x0000000424070c11 */ /* 0x000fe2000f8e10ff */
[----:B------:R1:W-:Y:S02]  /*4bc0*/  @P6 STS [R27], R4 ;  /* 0x000000041b006388 */ /* 0x0003e40000000800 */
[--C-:B------:R-:W-:Y:S01]  /*4bd0*/  @P2 IMAD.IADD R34, R34, 0x1, -R12.reuse ;  /* 0x0000000122222824 */ /* 0x100fe200078e0a0c */
[----:B------:R-:W-:Y:S01]  /*4be0*/  @P1 LEA R35, R35, UR4, 0x2 ;  /* 0x0000000423231c11 */ /* 0x000fe2000f8e10ff */
[----:B------:R1:W-:Y:S01]  /*4bf0*/  @P5 STS [R31], R6 ;  /* 0x000000061f005388 */ /* 0x0003e20000000800 */
[----:B------:R-:W-:Y:S01]  /*4c00*/  ISETP.GE.AND P5, PT, R46, R13, PT ;  /* 0x0000000d2e00720c */ /* 0x000fe20003fa6270 */
[----:B------:R-:W-:Y:S01]  /*4c10*/  @P3 IMAD.IADD R33, R33, 0x1, -R12 ;  /* 0x0000000121213824 */ /* 0x000fe200078e0a0c */
[----:B0-----:R-:W-:-:S03]  /*4c20*/  @P2 LEA R5, R34, UR4, 0x2 ;  /* 0x0000000422052c11 */ /* 0x001fc6000f8e10ff */
[----:B------:R-:W-:Y:S01]  /*4c30*/  @P4 IMAD.IADD R32, R32, 0x1, -R12 ;  /* 0x0000000120204824 */ /* 0x000fe200078e0a0c */
[----:B------:R-:W-:-:S04]  /*4c40*/  @P3 LEA R33, R33, UR4, 0x2 ;  /* 0x0000000421213c11 */ /* 0x000fc8000f8e10ff */
[----:B------:R-:W-:-:S05]  /*4c50*/  @P4 LEA R3, R32, UR4, 0x2 ;  /* 0x0000000420034c11 */ /* 0x000fca000f8e10ff */
[----:B------:R1:W-:Y:S04]  /*4c60*/  @P4 STS [R3], R8 ;  /* 0x0000000803004388 */ /* 0x0003e80000000800 */
[----:B------:R1:W-:Y:S04]  /*4c70*/  @P3 STS [R33], R10 ;  /* 0x0000000a21003388 */ /* 0x0003e80000000800 */
[----:B------:R1:W-:Y:S04]  /*4c80*/  @P2 STS [R5], R24 ;  /* 0x0000001805002388 */ /* 0x0003e80000000800 */
[----:B------:R1:W-:Y:S04]  /*4c90*/  @P1 STS [R35], R26 ;  /* 0x0000001a23001388 */ /* 0x0003e80000000800 */
[----:B------:R1:W-:Y:S01]  /*4ca0*/  @P0 STS [R7], R30 ;  /* 0x0000001e07000388 */ /* 0x0003e20000000800 */
[----:B------:R-:W-:Y:S06]  /*4cb0*/  BAR.SYNC.DEFER_BLOCKING 0x0 ;  /* 0x0000000000007b1d */ /* 0x000fec0000010000 */
[----:B------:R-:W-:Y:S05]  /*4cc0*/  @P5 EXIT ;  /* 0x000000000000594d */ /* 0x000fea0003800000 */
[----:B-1----:R-:W-:Y:S01]  /*4cd0*/  LOP3.LUT R2, RZ, R46, RZ, 0x33, !PT ;  /* 0x0000002eff027212 */ /* 0x002fe200078e33ff */
[----:B------:R-:W0:Y:S01]  /*4ce0*/  LDCU.U8 UR6, c[0x0][0x3b8] ;  /* 0x00007700ff0677ac */ /* 0x000e220008000000 */
[----:B------:R-:W-:Y:S03]  /*4cf0*/  BSSY.RECONVERGENT B0, `(.L_x_329) ;  /* 0x000001e000007945 */ /* 0x000fe60003800200 */
[----:B------:R-:W-:Y:S01]  /*4d00*/  IMAD.IADD R2, R2, 0x1, R13 ;  /* 0x0000000102027824 */ /* 0x000fe200078e020d */
[----:B------:R-:W1:Y:S03]  /*4d10*/  LDCU.64 UR10, c[0x0][0x390] ;  /* 0x00007200ff0a77ac */ /* 0x000e660008000a00 */
[C---:B------:R-:W-:Y:S01]  /*4d20*/  IMAD.HI.U32 R0, R2.reuse, -0x55555555, RZ ;  /* 0xaaaaaaab02007827 */ /* 0x040fe200078e00ff */
[----:B------:R-:W-:-:S04]  /*4d30*/  ISETP.GE.U32.AND P1, PT, R2, 0x480, PT ;  /* 0x000004800200780c */ /* 0x000fc80003f26070 */
[----:B------:R-:W-:-:S04]  /*4d40*/  SHF.R.U32.HI R0, RZ, 0x8, R0 ;  /* 0x00000008ff007819 */ /* 0x000fc80000011600 */
[----:B------:R-:W-:-:S04]  /*4d50*/  LOP3.LUT R3, R0, 0x3, RZ, 0xc0, !PT ;  /* 0x0000000300037812 */ /* 0x000fc800078ec0ff */
[----:B------:R-:W-:-:S13]  /*4d60*/  ISETP.NE.AND P0, PT, R3, 0x3, PT ;  /* 0x000000030300780c */ /* 0x000fda0003f05270 */
[----:B01----:R-:W-:Y:S05]  /*4d70*/  @!P0 BRA `(.L_x_330) ;  /* 0x0000000000548947 */ /* 0x003fea0003800000 */
[----:B------:R-:W-:Y:S01]  /*4d80*/  VIADD R3, R0, 0x1 ;  /* 0x0000000100037836 */ /* 0x000fe20000000000 */
[C---:B------:R-:W-:Y:S01]  /*4d90*/  LEA R0, R46.reuse, UR4, 0x2 ;  /* 0x000000042e007c11 */ /* 0x040fe2000f8e10ff */
[----:B------:R-:W-:Y:S01]  /*4da0*/  IMAD.IADD R7, R46, 0x1, R12 ;  /* 0x000000012e077824 */ /* 0x000fe200078e020c */
[----:B------:R-:W-:Y:S02]  /*4db0*/  ISETP.NE.AND P2, PT, RZ, UR6, PT ;  /* 0x00000006ff007c0c */ /* 0x000fe4000bf45270 */
[----:B------:R-:W-:-:S05]  /*4dc0*/  LOP3.LUT R3, R3, 0x3, RZ, 0xc0, !PT ;  /* 0x0000000303037812 */ /* 0x000fca00078ec0ff */
[----:B------:R-:W-:Y:S02]  /*4dd0*/  IMAD R46, R3, 0x180, R46 ;  /* 0x00000180032e7824 */ /* 0x000fe400078e022e */
[----:B------:R-:W-:-:S07]  /*4de0*/  IMAD.MOV R6, RZ, RZ, -R3 ;  /* 0x000000ffff067224 */ /* 0x000fce00078e0a03 */
.L_x_331:
[----:B0-----:R-:W0:Y:S01]  /*4df0*/  @!P2 LDC.64 R4, c[0x0][0x3d0] ;  /* 0x0000f400ff04ab82 */ /* 0x001e220000000a00 */
[----:B------:R-:W-:Y:S01]  /*4e00*/  CS2R R2, SRZ ;  /* 0x0000000000027805 */ /* 0x000fe2000001ff00 */
[----:B------:R1:W2:Y:S05]  /*4e10*/  LDS R9, [R0] ;  /* 0x0000000000097984 */ /* 0x0002aa0000000800 */
[----:B0-----:R-:W3:Y:S01]  /*4e20*/  @!P2 LDG.E.64 R2, desc[UR8][R4.64] ;  /* 0x000000080402a981 */ /* 0x001ee2000c1e1b00 */
[----:B------:R-:W-:Y:S02]  /*4e30*/  VIADD R6, R6, 0x1 ;  /* 0x0000000106067836 */ /* 0x000fe40000000000 */
[----:B-1----:R-:W-:Y:S01]  /*4e40*/  VIADD R0, R0, 0x600 ;  /* 0x0000060000007836 */ /* 0x002fe20000000000 */
[----:B---3--:R-:W-:-:S04]  /*4e50*/  IADD3 R8, P0, PT, R7, R2, RZ ;  /* 0x0000000207087210 */ /* 0x008fc80007f1e0ff */
[C---:B------:R-:W-:Y:S01]  /*4e60*/  LEA.HI.X.SX32 R3, R7.reuse, R3, 0x1, P0 ;  /* 0x0000000307037211 */ /* 0x040fe200000f0eff */
[----:B------:R-:W-:Y:S01]  /*4e70*/  VIADD R7, R7, 0x180 ;  /* 0x0000018007077836 */ /* 0x000fe20000000000 */
[----:B------:R-:W-:-:S04]  /*4e80*/  LEA R2, P0, R8, UR10, 0x2 ;  /* 0x0000000a08027c11 */ /* 0x000fc8000f8010ff */
[----:B------:R-:W-:Y:S02]  /*4e90*/  LEA.HI.X R3, R8, UR11, R3, 0x2, P0 ;  /* 0x0000000b08037c11 */ /* 0x000fe400080f1403 */
[----:B------:R-:W-:-:S03]  /*4ea0*/  ISETP.NE.AND P0, PT, R6, RZ, PT ;  /* 0x000000ff0600720c */ /* 0x000fc60003f05270 */
[----:B--2---:R0:W-:Y:S10]  /*4eb0*/  STG.E desc[UR8][R2.64], R9 ;  /* 0x0000000902007986 */ /* 0x0041f4000c101908 */
[----:B------:R-:W-:Y:S05]  /*4ec0*/  @P0 BRA `(.L_x_331) ;  /* 0xfffffffc00c80947 */ /* 0x000fea000383ffff */
.L_x_330:
[----:B------:R-:W-:Y:S05]  /*4ed0*/  BSYNC.RECONVERGENT B0 ;  /* 0x0000000000007941 */ /* 0x000fea0003800200 */
.L_x_329:
[----:B------:R-:W-:Y:S05]  /*4ee0*/  @!P1 EXIT ;  /* 0x000000000000994d */ /* 0x000fea0003800000 */
[----:B------:R-:W1:Y:S01]  /*4ef0*/  S2UR UR5, SR_CgaCtaId ;  /* 0x00000000000579c3 */ /* 0x000e620000008800 */
[----:B------:R-:W-:Y:S01]  /*4f00*/  UMOV UR4, 0x400 ;  /* 0x0000040000047882 */ /* 0x000fe20000000000 */
[----:B------:R-:W-:Y:S01]  /*4f10*/  UISETP.NE.AND UP0, UPT, UR6, URZ, UPT ;  /* 0x000000ff0600728c */ /* 0x000fe2000bf05270 */
[----:B------:R-:W-:Y:S01]  /*4f20*/  IMAD.IADD R15, R46, 0x1, R12 ;  /* 0x000000012e0f7824 */ /* 0x000fe200078e020c */
[----:B------:R-:W2:Y:S04]  /*4f30*/  LDCU.64 UR10, c[0x0][0x390] ;  /* 0x00007200ff0a77ac */ /* 0x000ea80008000a00 */
[----:B------:R-:W-:Y:S01]  /*4f40*/  PLOP3.LUT P0, PT, PT, PT, UP0, 0x80, 0x8 ;  /* 0x000000000008781c */ /* 0x000fe20003f0f008 */
[----:B-1----:R-:W-:-:S06]  /*4f50*/  ULEA UR4, UR5, UR4, 0x18 ;  /* 0x0000000405047291 */ /* 0x002fcc000f8ec0ff */
[----:B------:R-:W-:-:S05]  /*4f60*/  LEA R0, R46, UR4, 0x2 ;  /* 0x000000042e007c11 */ /* 0x000fca000f8e10ff */
[----:B--2---:R-:W-:-:S07]  /*4f70*/  VIADD R0, R0, 0xc00 ;  /* 0x00000c0000007836 */ /* 0x004fce0000000000 */
.L_x_332:
[----:B--2---:R-:W1:Y:S01]  /*4f80*/  @!P0 LDC.64 R6, c[0x0][0x3d0] ;  /* 0x0000f400ff068b82 */ /* 0x004e620000000a00 */
[----:B0-----:R-:W-:Y:S01]  /*4f90*/  CS2R R2, SRZ ;  /* 0x0000000000027805 */ /* 0x001fe2000001ff00 */
[----:B------:R-:W-:Y:S01]  /*4fa0*/  UISETP.NE.AND UP0, UPT, UR6, URZ, UPT ;  /* 0x000000ff0600728c */ /* 0x000fe2000bf05270 */
[----:B------:R-:W0:Y:S01]  /*4fb0*/  LDS R17, [R0+-0xc00] ;  /* 0xfff4000000117984 */ /* 0x000e220000000800 */
[----:B------:R-:W-:-:S03]  /*4fc0*/  SHF.R.S32.HI R21, RZ, 0x1f, R15 ;  /* 0x0000001fff157819 */ /* 0x000fc6000001140f */
[----:B------:R-:W2:Y:S04]  /*4fd0*/  LDS R19, [R0+-0x600] ;  /* 0xfffa000000137984 */ /* 0x000ea80000000800 */
[----:B-1----:R-:W3:Y:S01]  /*4fe0*/  @!P0 LDG.E.64 R2, desc[UR8][R6.64] ;  /* 0x0000000806028981 */ /* 0x002ee2000c1e1b00 */
[----:B------:R-:W-:-:S13]  /*4ff0*/  PLOP3.LUT P0, PT, PT, PT, UP0, 0x80, 0x8 ;  /* 0x000000000008781c */ /* 0x000fda0003f0f008 */
[----:B------:R-:W1:Y:S01]  /*5000*/  @!P0 LDC.64 R8, c[0x0][0x3d0] ;  /* 0x0000f400ff088b82 */ /* 0x000e620000000a00 */
[----:B---3--:R-:W-:-:S05]  /*5010*/  IADD3 R2, P1, PT, R15, R2, RZ ;  /* 0x000000020f027210 */ /* 0x008fca0007f3e0ff */
[----:B------:R-:W-:Y:S01]  /*5020*/  IMAD.X R3, R21, 0x1, R3, P1 ;  /* 0x0000000115037824 */ /* 0x000fe200008e0603 */
[----:B------:R-:W-:-:S04]  /*5030*/  LEA R4, P1, R2, UR10, 0x2 ;  /* 0x0000000a02047c11 */ /* 0x000fc8000f8210ff */
[----:B------:R-:W-:Y:S02]  /*5040*/  LEA.HI.X R5, R2, UR11, R3, 0x2, P1 ;  /* 0x0000000b02057c11 */ /* 0x000fe400088f1403 */
[----:B------:R-:W-:-:S03]  /*5050*/  CS2R R2, SRZ ;  /* 0x0000000000027805 */ /* 0x000fc6000001ff00 */
[----:B0-----:R0:W-:Y:S04]  /*5060*/  STG.E desc[UR8][R4.64], R17 ;  /* 0x0000001104007986 */ /* 0x0011e8000c101908 */
[----:B-1----:R-:W3:Y:S01]  /*5070*/  @!P0 LDG.E.64 R2, desc[UR8][R8.64] ;  /* 0x0000000808028981 */ /* 0x002ee2000c1e1b00 */
[----:B------:R-:W1:Y:S03]  /*5080*/  @!P0 LDC.64 R10, c[0x0][0x3d0] ;  /* 0x0000f400ff0a8b82 */ /* 0x000e660000000a00 */
[----:B------:R-:W4:Y:S01]  /*5090*/  LDS R17, [R0] ;  /* 0x0000000000117984 */ /* 0x000f220000000800 */
[----:B---3--:R-:W-:-:S05]  /*50a0*/  IADD3 R2, P1, PT, R15, R2, RZ ;  /* 0x000000020f027210 */ /* 0x008fca0007f3e0ff */
[----:B------:R-:W-:Y:S01]  /*50b0*/  IMAD.X R3, R21, 0x1, R3, P1 ;  /* 0x0000000115037824 */ /* 0x000fe200008e0603 */
[----:B------:R-:W-:-:S04]  /*50c0*/  LEA R6, P1, R2, UR10, 0x2 ;  /* 0x0000000a02067c11 */ /* 0x000fc8000f8210ff */
[----:B------:R-:W-:Y:S02]  /*50d0*/  LEA.HI.X R7, R2, UR11, R3, 0x2, P1 ;  /* 0x0000000b02077c11 */ /* 0x000fe400088f1403 */
[----:B------:R-:W-:-:S03]  /*50e0*/  CS2R R2, SRZ ;  /* 0x0000000000027805 */ /* 0x000fc6000001ff00 */
[----:B--2---:R-:W-:Y:S04]  /*50f0*/  STG.E desc[UR8][R6.64+0x600], R19 ;  /* 0x0006001306007986 */ /* 0x004fe8000c101908 */
[----:B-1----:R-:W2:Y:S01]  /*5100*/  @!P0 LDG.E.64 R2, desc[UR8][R10.64] ;  /* 0x000000080a028981 */ /* 0x002ea2000c1e1b00 */
[----:B------:R-:W1:Y:S03]  /*5110*/  @!P0 LDC.64 R8, c[0x0][0x3d0] ;  /* 0x0000f400ff088b82 */ /* 0x000e660000000a00 */
[----:B------:R3:W5:Y:S01]  /*5120*/  LDS R7, [R0+0x600] ;  /* 0x0006000000077984 */ /* 0x0007620000000800 */
[----:B--2---:R-:W-:-:S05]  /*5130*/  IADD3 R2, P1, PT, R15, R2, RZ ;  /* 0x000000020f027210 */ /* 0x004fca0007f3e0ff */
[----:B------:R-:W-:Y:S01]  /*5140*/  IMAD.X R3, R21, 0x1, R3, P1 ;  /* 0x0000000115037824 */ /* 0x000fe200008e0603 */
[----:B0-----:R-:W-:-:S04]  /*5150*/  LEA R4, P1, R2, UR10, 0x2 ;  /* 0x0000000a02047c11 */ /* 0x001fc8000f8210ff */
[----:B------:R-:W-:Y:S02]  /*5160*/  LEA.HI.X R5, R2, UR11, R3, 0x2, P1 ;  /* 0x0000000b02057c11 */ /* 0x000fe400088f1403 */
[----:B------:R-:W-:-:S03]  /*5170*/  CS2R R2, SRZ ;  /* 0x0000000000027805 */ /* 0x000fc6000001ff00 */
[----:B----4-:R2:W-:Y:S04]  /*5180*/  STG.E desc[UR8][R4.64+0xc00], R17 ;  /* 0x000c001104007986 */ /* 0x0105e8000c101908 */
[----:B-1----:R-:W4:Y:S01]  /*5190*/  @!P0 LDG.E.64 R2, desc[UR8][R8.64] ;  /* 0x0000000808028981 */ /* 0x002f22000c1e1b00 */
[----:B------:R-:W-:Y:S02]  /*51a0*/  VIADD R46, R46, 0x600 ;  /* 0x000006002e2e7836 */ /* 0x000fe40000000000 */
[----:B---3--:R-:W-:Y:S01]  /*51b0*/  VIADD R0, R0, 0x1800 ;  /* 0x0000180000007836 */ /* 0x008fe20000000000 */
[C---:B----4-:R-:W-:Y:S01]  /*51c0*/  IADD3 R6, P1, PT, R15.reuse, R2, RZ ;  /* 0x000000020f067210 */ /* 0x050fe20007f3e0ff */
[----:B------:R-:W-:-:S04]  /*51d0*/  VIADD R15, R15, 0x600 ;  /* 0x000006000f0f7836 */ /* 0x000fc80000000000 */
[----:B------:R-:W-:Y:S01]  /*51e0*/  IMAD.X R3, R21, 0x1, R3, P1 ;  /* 0x0000000115037824 */ /* 0x000fe200008e0603 */
[----:B------:R-:W-:-:S04]  /*51f0*/  LEA R2, P1, R6, UR10, 0x2 ;  /* 0x0000000a06027c11 */ /* 0x000fc8000f8210ff */
[----:B------:R-:W-:Y:S02]  /*5200*/  LEA.HI.X R3, R6, UR11, R3, 0x2, P1 ;  /* 0x0000000b06037c11 */ /* 0x000fe400088f1403 */
[----:B------:R-:W-:-:S03]  /*5210*/  ISETP.GE.AND P1, PT, R46, R13, PT ;  /* 0x0000000d2e00720c */ /* 0x000fc60003f26270 */
[----:B-----5:R2:W-:Y:S10]  /*5220*/  STG.E desc[UR8][R2.64+0x1200], R7 ;  /* 0x0012000702007986 */ /* 0x0205f4000c101908 */
[----:B------:R-:W-:Y:S05]  /*5230*/  @!P1 BRA `(.L_x_332) ;  /* 0xfffffffc00509947 */ /* 0x000fea000383ffff */
[----:B------:R-:W-:Y:S05]  /*5240*/  EXIT ;  /* 0x000000000000794d */ /* 0x000fea0003800000 */
.L_x_222:
[----:B------:R-:W0:Y:S01]  /*5250*/  LDCU UR10, c[0x0][0x3ac] ;  /* 0x00007580ff0a77ac */ /* 0x000e220008000800 */
[----:B------:R-:W-:Y:S01]  /*5260*/  ISETP.NE.AND P0, PT, R38, RZ, PT ;  /* 0x000000ff2600720c */ /* 0x000fe20003f05270 */
[----:B------:R-:W-:Y:S01]  /*5270*/  BSSY.RECONVERGENT B1, `(.L_x_333) ;  /* 0x00005dc000017945 */ /* 0x000fe20003800200 */
[----:B0-----:R-:W-:-:S11]  /*5280*/  UIADD3 UR4, UPT, UPT, -UR7, UR10, URZ ;  /* 0x0000000a07047290 */ /* 0x001fd6000fffe1ff */
[----:B------:R-:W-:Y:S05]  /*5290*/  @P0 BRA `(.L_x_334) ;  /* 0x0000002800240947 */ /* 0x000fea0003800000 */
[----:B------:R-:W0:Y:S01]  /*52a0*/  S2R R49, SR_TID.X ;  /* 0x0000000000317919 */ /* 0x000e220000002100 */
[----:B------:R-:W1:Y:S01]  /*52b0*/  LDC.64 R4, c[0x0][0x3c8] ;  /* 0x0000f200ff047b82 */ /* 0x000e620000000a00 */
[----:B------:R-:W2:Y:S01]  /*52c0*/  LDCU.U8 UR11, c[0x0][0x3b8] ;  /* 0x00007700ff0b77ac */ /* 0x000ea20008000000 */
[----:B------:R-:W3:Y:S01]  /*52d0*/  LDCU.64 UR12, c[0x0][0x380] ;  /* 0x00007000ff0c77ac */ /* 0x000ee20008000a00 */
[----:B--2---:R-:W-:-:S04]  /*52e0*/  ISETP.NE.AND P0, PT, RZ, UR11, PT ;  /* 0x0000000bff007c0c */ /* 0x004fc8000bf05270 */
[----:B-1----:R-:W-:Y:S02]  /*52f0*/  SEL R4, R4, RZ, !P0 ;  /* 0x000000ff04047207 */ /* 0x002fe40004000000 */
[----:B------:R-:W-:Y:S02]  /*5300*/  SEL R5, R5, RZ, !P0 ;  /* 0x000000ff05057207 */ /* 0x000fe40004000000 */
[C---:B0-----:R-:W-:Y:S02]  /*5310*/  LOP3.LUT R3, R49.reuse, 0x1f, RZ, 0xc0, !PT ;  /* 0x0000001f31037812 */ /* 0x041fe400078ec0ff */
[----:B------:R-:W-:-:S05]  /*5320*/  LOP3.LUT R8, R49, 0x3e0, RZ, 0xc0, !PT ;  /* 0x000003e031087812 */ /* 0x000fca00078ec0ff */
[----:B------:R-:W-:-:S04]  /*5330*/  IMAD R21, R8, 0xf, R3 ;  /* 0x0000000f08157824 */ /* 0x000fc800078e0203 */
[C---:B------:R-:W-:Y:S01]  /*5340*/  VIADD R3, R21.reuse, 0x20 ;  /* 0x0000002015037836 */ /* 0x040fe20000000000 */
[C---:B------:R-:W-:Y:S01]  /*5350*/  ISETP.GE.AND P3, PT, R21.reuse, UR4, PT ;  /* 0x0000000415007c0c */ /* 0x040fe2000bf66270 */
[C---:B------:R-:W-:Y:S02]  /*5360*/  VIADD R8, R21.reuse, 0x40 ;  /* 0x0000004015087836 */ /* 0x040fe40000000000 */
[----:B------:R-:W-:Y:S01]  /*5370*/  VIADD R20, R21, 0x60 ;  /* 0x0000006015147836 */ /* 0x000fe20000000000 */
[----:B------:R-:W-:Y:S01]  /*5380*/  ISETP.GE.AND P4, PT, R3, UR4, PT ;  /* 0x0000000403007c0c */ /* 0x000fe2000bf86270 */
[C---:B------:R-:W-:Y:S01]  /*5390*/  VIADD R22, R21.reuse, 0xa0 ;  /* 0x000000a015167836 */ /* 0x040fe20000000000 */
[C---:B------:R-:W-:Y:S01]  /*53a0*/  IADD3 R3, P0, P1, R21.reuse, UR7, R4 ;  /* 0x0000000715037c10 */ /* 0x040fe2000f91e004 */
[----:B------:R-:W-:Y:S01]  /*53b0*/  VIADD R23, R21, 0xc0 ;  /* 0x000000c015177836 */ /* 0x000fe20000000000 */
[----:B------:R-:W-:Y:S02]  /*53c0*/  ISETP.GE.AND P5, PT, R8, UR4, PT ;  /* 0x0000000408007c0c */ /* 0x000fe4000bfa6270 */
[----:B------:R-:W-:-:S02]  /*53d0*/  IADD3.X R8, PT, PT, RZ, R5, RZ, P0, P1 ;  /* 0x00000005ff087210 */ /* 0x000fc400007e24ff */
[----:B---3--:R-:W-:Y:S02]  /*53e0*/  LEA R4, P1, R3, UR12, 0x2 ;  /* 0x0000000c03047c11 */ /* 0x008fe4000f8210ff */
[----:B------:R-:W-:Y:S01]  /*53f0*/  ISETP.GE.AND P6, PT, R20, UR4, PT ;  /* 0x0000000414007c0c */ /* 0x000fe2000bfc6270 */
[----:B------:R-:W-:Y:S01]  /*5400*/  VIADD R20, R21, 0x80 ;  /* 0x0000008015147836 */ /* 0x000fe20000000000 */
[----:B------:R-:W-:Y:S01]  /*5410*/  LEA.HI.X R5, R3, UR13, R8, 0x2, P1 ;  /* 0x0000000d03057c11 */ /* 0x000fe200088f1408 */
[C---:B------:R-:W-:Y:S01]  /*5420*/  VIADD R3, R21.reuse, 0xe0 ;  /* 0x000000e015037836 */ /* 0x040fe20000000000 */
[----:B------:R-:W-:Y:S01]  /*5430*/  ISETP.GE.AND P1, PT, R22, UR4, PT ;  /* 0x0000000416007c0c */ /* 0x000fe2000bf26270 */
[----:B------:R-:W-:Y:S01]  /*5440*/  VIADD R8, R21, 0x100 ;  /* 0x0000010015087836 */ /* 0x000fe20000000000 */
[----:B------:R-:W-:Y:S01]  /*5450*/  ISETP.GE.AND P0, PT, R20, UR4, PT ;  /* 0x0000000414007c0c */ /* 0x000fe2000bf06270 */
[----:B------:R-:W2:Y:S01]  /*5460*/  @!P3 LDG.E R0, desc[UR8][R4.64] ;  /* 0x000000080400b981 */ /* 0x000ea2000c1e1900 */
[----:B------:R-:W-:Y:S01]  /*5470*/  ISETP.GE.AND P3, PT, R3, UR4, PT ;  /* 0x0000000403007c0c */ /* 0x000fe2000bf66270 */
[----:B------:R-:W-:Y:S01]  /*5480*/  VIADD R3, R21, 0x120 ;  /* 0x0000012015037836 */ /* 0x000fe20000000000 */
[----:B------:R-:W-:Y:S01]  /*5490*/  ISETP.GE.AND P2, PT, R23, UR4, PT ;  /* 0x0000000417007c0c */ /* 0x000fe2000bf46270 */
[----:B------:R-:W3:Y:S01]  /*54a0*/  @!P4 LDG.E R2, desc[UR8][R4.64+0x80] ;  /* 0x000080080402c981 */ /* 0x000ee2000c1e1900 */
[----:B------:R-:W-:Y:S01]  /*54b0*/  ISETP.GE.AND P4, PT, R8, UR4, PT ;  /* 0x0000000408007c0c */ /* 0x000fe2000bf86270 */
[----:B------:R-:W-:-:S02]  /*54c0*/  VIADD R8, R21, 0x140 ;  /* 0x0000014015087836 */ /* 0x000fc40000000000 */
[----:B------:R-:W4:Y:S01]  /*54d0*/  @!P5 LDG.E R6, desc[UR8][R4.64+0x100] ;  /* 0x000100080406d981 */ /* 0x000f22000c1e1900 */
[----:B------:R-:W-:Y:S01]  /*54e0*/  ISETP.GE.AND P5, PT, R3, UR4, PT ;  /* 0x0000000403007c0c */ /* 0x000fe2000bfa6270 */
[C---:B------:R-:W-:Y:S02]  /*54f0*/  VIADD R3, R21.reuse, 0x160 ;  /* 0x0000016015037836 */ /* 0x040fe40000000000 */
[----:B------:R-:W5:Y:S01]  /*5500*/  @!P6 LDG.E R7, desc[UR8][R4.64+0x180] ;  /* 0x000180080407e981 */ /* 0x000f62000c1e1900 */
[----:B------:R-:W-:Y:S01]  /*5510*/  ISETP.GE.AND P6, PT, R8, UR4, PT ;  /* 0x0000000408007c0c */ /* 0x000fe2000bfc6270 */
[----:B------:R-:W-:Y:S02]  /*5520*/  VIADD R8, R21, 0x180 ;  /* 0x0000018015087836 */ /* 0x000fe40000000000 */
[----:B------:R-:W5:Y:S01]  /*5530*/  @!P0 LDG.E R9, desc[UR8][R4.64+0x200] ;  /* 0x0002000804098981 */ /* 0x000f62000c1e1900 */
[----:B------:R-:W-:Y:S01]  /*5540*/  ISETP.GE.AND P0, PT, R3, UR4, PT ;  /* 0x0000000403007c0c */ /* 0x000fe2000bf06270 */
[----:B------:R-:W-:-:S02]  /*5550*/  VIADD R3, R21, 0x1a0 ;  /* 0x000001a015037836 */ /* 0x000fc40000000000 */
[----:B------:R-:W5:Y:S01]  /*5560*/  @!P1 LDG.E R10, desc[UR8][R4.64+0x280] ;  /* 0x00028008040a9981 */ /* 0x000f62000c1e1900 */
[----:B------:R-:W-:Y:S01]  /*5570*/  ISETP.GE.AND P1, PT, R8, UR4, PT ;  /* 0x0000000408007c0c */ /* 0x000fe2000bf26270 */
[----:B------:R-:W-:Y:S02]  /*5580*/  VIADD R8, R21, 0x1c0 ;  /* 0x000001c015087836 */ /* 0x000fe40000000000 */
[----:B------:R-:W5:Y:S01]  /*5590*/  @!P2 LDG.E R11, desc[UR8][R4.64+0x300] ;  /* 0x00030008040ba981 */ /* 0x000f62000c1e1900 */
[----:B------:R-:W-:-:S03]  /*55a0*/  ISETP.GE.AND P2, PT, R3, UR4, PT ;  /* 0x0000000403007c0c */ /* 0x000fc6000bf46270 */
[----:B------:R-:W5:Y:S01]  /*55b0*/  @!P3 LDG.E R12, desc[UR8][R4.64+0x380] ;  /* 0x00038008040cb981 */ /* 0x000f62000c1e1900 */
[----:B------:R-:W-:-:S03]  /*55c0*/  ISETP.GE.AND P3, PT, R8, UR4, PT ;  /* 0x0000000408007c0c */ /* 0x000fc6000bf66270 */
[----:B------:R-:W5:Y:S04]  /*55d0*/  @!P4 LDG.E R13, desc[UR8][R4.64+0x400] ;  /* 0x00040008040dc981 */ /* 0x000f68000c1e1900 */
[----:B------:R-:W5:Y:S04]  /*55e0*/  @!P5 LDG.E R14, desc[UR8][R4.64+0x480] ;  /* 0x00048008040ed981 */ /* 0x000f68000c1e1900 */
[----:B------:R-:W5:Y:S04]  /*55f0*/  @!P6 LDG.E R15, desc[UR8][R4.64+0x500] ;  /* 0x00050008040fe981 */ /* 0x000f68000c1e1900 */
[----:B------:R-:W5:Y:S04]  /*5600*/  @!P0 LDG.E R16, desc[UR8][R4.64+0x580] ;  /* 0x0005800804108981 */ /* 0x000f68000c1e1900 */
[----:B------:R-:W5:Y:S04]  /*5610*/  @!P1 LDG.E R17, desc[UR8][R4.64+0x600] ;  /* 0x0006000804119981 */ /* 0x000f68000c1e1900 */
[----:B------:R-:W5:Y:S04]  /*5620*/  @!P2 LDG.E R18, desc[UR8][R4.64+0x680] ;  /* 0x000680080412a981 */ /* 0x000f68000c1e1900 */
[----:B------:R0:W5:Y:S01]  /*5630*/  @!P3 LDG.E R19, desc[UR8][R4.64+0x700] ;  /* 0x000700080413b981 */ /* 0x000162000c1e1900 */
[----:B------:R-:W1:Y:S01]  /*5640*/  S2R R8, SR_LANEID ;  /* 0x0000000000087919 */ /* 0x000e620000000000 */
[----:B------:R-:W0:Y:S01]  /*5650*/  S2UR UR6, SR_CgaCtaId ;  /* 0x00000000000679c3 */ /* 0x000e220000008800 */
[----:B------:R-:W-:Y:S01]  /*5660*/  SHF.R.U32.HI R3, RZ, 0x5, R49 ;  /* 0x00000005ff037819 */ /* 0x000fe20000011631 */
[----:B------:R-:W-:-:S02]  /*5670*/  UMOV UR5, 0x400 ;  /* 0x0000040000057882 */ /* 0x000fc40000000000 */
[----:B0-----:R-:W-:Y:S02]  /*5680*/  ULEA UR5, UR6, UR5, 0x18 ;  /* 0x0000000506057291 */ /* 0x001fe4000f8ec0ff */
[----:B-1----:R-:W-:-:S05]  /*5690*/  IMAD R20, R3, 0x1e0, R8 ;  /* 0x000001e003147824 */ /* 0x002fca00078e0208 */
[----:B------:R-:W-:Y:S01]  /*56a0*/  LEA R21, R20, UR5, 0x2 ;  /* 0x0000000514157c11 */ /* 0x000fe2000f8e10ff */
[----:B------:R-:W-:Y:S01]  /*56b0*/  IMAD R5, R49, 0xf, RZ ;  /* 0x0000000f31057824 */ /* 0x000fe200078e02ff */
[----:B------:R-:W-:-:S03]  /*56c0*/  LOP3.LUT R36, R36, 0xfffffffd, RZ, 0xc0, !PT ;  /* 0xfffffffd24247812 */ /* 0x000fc600078ec0ff */
[----:B--2---:R0:W-:Y:S04]  /*56d0*/  STS [R21], R0 ;  /* 0x0000000015007388 */ /* 0x0041e80000000800 */
[----:B---3--:R1:W-:Y:S01]  /*56e0*/  STS [R21+0x80], R2 ;  /* 0x0000800215007388 */ /* 0x0083e20000000800 */
[----:B0-----:R-:W-:-:S03]  /*56f0*/  IMAD R0, R8, 0x38, R21 ;  /* 0x0000003808007824 */ /* 0x001fc600078e0215 */
        /* <DEDUP_REMOVED lines=15> */
[----:B------:R-:W2:Y:S04]  /*57f0*/  LDS R40, [R0+0x8] ;  /* 0x0000080000287984 */ /* 0x000ea80000000800 */
[----:B------:R-:W3:Y:S04]  /*5800*/  LDS R45, [R0] ;  /* 0x00000000002d7984 */ /* 0x000ee80000000800 */
[----:B------:R-:W4:Y:S04]  /*5810*/  LDS R39, [R0+0xc] ;  /* 0x00000c0000277984 */ /* 0x000f280000000800 */
[----:B------:R-:W5:Y:S04]  /*5820*/  LDS R38, [R0+0x10] ;  /* 0x0000100000267984 */ /* 0x000f680000000800 */
[----:B------:R-:W5:Y:S01]  /*5830*/  LDS R37, [R0+0x14] ;  /* 0x0000140000257984 */ /* 0x000f620000000800 */
[----:B-1----:R-:W-:-:S03]  /*5840*/  VIADD R2, R5, 0x1 ;  /* 0x0000000105027836 */ /* 0x002fc60000000000 */
[----:B------:R-:W1:Y:S04]  /*5850*/  LDS R35, [R0+0x18] ;  /* 0x0000180000237984 */ /* 0x000e680000000800 */
[----:B------:R-:W1:Y:S04]  /*5860*/  LDS R34, [R0+0x1c] ;  /* 0x00001c0000227984 */ /* 0x000e680000000800 */
[----:B------:R-:W1:Y:S04]  /*5870*/  LDS R33, [R0+0x20] ;  /* 0x0000200000217984 */ /* 0x000e680000000800 */
[----:B------:R-:W1:Y:S01]  /*5880*/  LDS R32, [R0+0x24] ;  /* 0x0000240000207984 */ /* 0x000e620000000800 */
[----:B0-----:R-:W-:-:S03]  /*5890*/  ISETP.NE.AND P1, PT, R41, RZ, PT ;  /* 0x000000ff2900720c */ /* 0x001fc60003f25270 */
[----:B------:R-:W0:Y:S01]  /*58a0*/  LDS R31, [R0+0x28] ;  /* 0x00002800001f7984 */ /* 0x000e220000000800 */
[----:B------:R-:W-:Y:S01]  /*58b0*/  ISETP.GE.OR P5, PT, R2, UR4, P1 ;  /* 0x0000000402007c0c */ /* 0x000fe20008fa6670 */
[----:B------:R-:W-:Y:S01]  /*58c0*/  VIADD R2, R5, 0x2 ;  /* 0x0000000205027836 */ /* 0x000fe20000000000 */
[----:B--2---:R-:W-:Y:S01]  /*58d0*/  ISETP.NE.AND P1, PT, R40, RZ, PT ;  /* 0x000000ff2800720c */ /* 0x004fe20003f25270 */
[----:B------:R-:W2:Y:S01]  /*58e0*/  LDS R30, [R0+0x2c] ;  /* 0x00002c00001e7984 */ /* 0x000ea20000000800 */
[----:B---3--:R-:W-:Y:S02]  /*58f0*/  ISETP.NE.AND P0, PT, R45, RZ, PT ;  /* 0x000000ff2d00720c */ /* 0x008fe40003f05270 */
[----:B------:R-:W-:Y:S01]  /*5900*/  ISETP.GE.OR P4, PT, R2, UR4, P1 ;  /* 0x0000000402007c0c */ /* 0x000fe20008f86670 */
[C---:B------:R-:W-:Y:S01]  /*5910*/  VIADD R2, R5.reuse, 0x3 ;  /* 0x0000000305027836 */ /* 0x040fe20000000000 */
[----:B------:R-:W-:Y:S01]  /*5920*/  ISETP.GE.OR P0, PT, R5, UR4, P0 ;  /* 0x0000000405007c0c */ /* 0x000fe20008706670 */
[----:B------:R-:W3:Y:S01]  /*5930*/  LDS R29, [R0+0x30] ;  /* 0x00003000001d7984 */ /* 0x000ee20000000800 */
[----:B----4-:R-:W-:-:S03]  /*5940*/  ISETP.NE.AND P1, PT, R39, RZ, PT ;  /* 0x000000ff2700720c */ /* 0x010fc60003f25270 */
[----:B------:R-:W-:Y:S01]  /*5950*/  @P5 LOP3.LUT R36, R36, 0x2, RZ, 0xfc, !PT ;  /* 0x0000000224245812 */ /* 0x000fe200078efcff */
[----:B------:R-:W4:Y:S01]  /*5960*/  LDS R28, [R0+0x34] ;  /* 0x00003400001c7984 */ /* 0x000f220000000800 */
[----:B------:R-:W-:Y:S02]  /*5970*/  SEL R26, RZ, 0x1, !P0 ;  /* 0x00000001ff1a7807 */ /* 0x000fe40004000000 */
[----:B------:R-:W-:Y:S01]  /*5980*/  ISETP.GE.OR P2, PT, R2, UR4, P1 ;  /* 0x0000000402007c0c */ /* 0x000fe20008f46670 */
[----:B------:R4:W4:Y:S01]  /*5990*/  LDS R27, [R0+0x38] ;  /* 0x00003800001b7984 */ /* 0x0009220000000800 */
[----:B------:R-:W-:Y:S01]  /*59a0*/  LOP3.LUT R36, R36, 0xfffffffb, RZ, 0xc0, !PT ;  /* 0xfffffffb24247812 */ /* 0x000fe200078ec0ff */
[----:B------:R-:W-:Y:S01]  /*59b0*/  VIADD R2, R5, 0x4 ;  /* 0x0000000405027836 */ /* 0x000fe20000000000 */
[----:B------:R-:W-:Y:S01]  /*59c0*/  BAR.SYNC.DEFER_BLOCKING 0x0 ;  /* 0x0000000000007b1d */ /* 0x000fe20000010000 */
[----:B------:R-:W-:Y:S01]  /*59d0*/  VIADD R52, R26, 0x1 ;  /* 0x000000011a347836 */ /* 0x000fe20000000000 */
[----:B-----5:R-:W-:Y:S01]  /*59e0*/  ISETP.NE.AND P1, PT, R38, RZ, PT ;  /* 0x000000ff2600720c */ /* 0x020fe20003f25270 */
[----:B------:R-:W-:Y:S01]  /*59f0*/  @!P5 IMAD.MOV R52, RZ, RZ, R26 ;  /* 0x000000ffff34d224 */ /* 0x000fe200078e021a */
[----:B------:R-:W-:-:S02]  /*5a00*/  @P4 LOP3.LUT R36, R36, 0x4, RZ, 0xfc, !PT ;  /* 0x0000000424244812 */ /* 0x000fc400078efcff */
[----:B------:R-:W-:Y:S01]  /*5a10*/  ISETP.GE.OR P3, PT, R2, UR4, P1 ;  /* 0x0000000402007c0c */ /* 0x000fe20008f66670 */
[----:B------:R-:W-:Y:S01]  /*5a20*/  VIADD R25, R52, 0x1 ;  /* 0x0000000134197836 */ /* 0x000fe20000000000 */
[----:B------:R-:W-:Y:S01]  /*5a30*/  LOP3.LUT R36, R36, 0xfffffff7, RZ, 0xc0, !PT ;  /* 0xfffffff724247812 */ /* 0x000fe200078ec0ff */
[----:B------:R-:W-:Y:S01]  /*5a40*/  @!P4 IMAD.MOV R25, RZ, RZ, R52 ;  /* 0x000000ffff19c224 */ /* 0x000fe200078e0234 */
[----:B------:R-:W-:Y:S01]  /*5a50*/  ISETP.NE.AND P1, PT, R37, RZ, PT ;  /* 0x000000ff2500720c */ /* 0x000fe20003f25270 */
[----:B------:R-:W-:Y:S01]  /*5a60*/  VIADD R2, R5, 0x5 ;  /* 0x0000000505027836 */ /* 0x000fe20000000000 */
[----:B------:R-:W-:Y:S01]  /*5a70*/  @P2 LOP3.LUT R36, R36, 0x8, RZ, 0xfc, !PT ;  /* 0x0000000824242812 */ /* 0x000fe200078efcff */
[----:B------:R-:W-:Y:S02]  /*5a80*/  VIADD R24, R25, 0x1 ;  /* 0x0000000119187836 */ /* 0x000fe40000000000 */
[----:B------:R-:W-:Y:S01]  /*5a90*/  @!P2 IMAD.MOV R24, RZ, RZ, R25 ;  /* 0x000000ffff18a224 */ /* 0x000fe200078e0219 */
[----:B------:R-:W-:-:S02]  /*5aa0*/  ISETP.GE.OR P2, PT, R2, UR4, P1 ;  /* 0x0000000402007c0c */ /* 0x000fc40008f46670 */
[----:B------:R-:W-:Y:S01]  /*5ab0*/  LOP3.LUT R36, R36, 0xffffffef, RZ, 0xc0, !PT ;  /* 0xffffffef24247812 */ /* 0x000fe200078ec0ff */
[----:B------:R-:W-:Y:S01]  /*5ac0*/  VIADD R2, R5, 0x6 ;  /* 0x0000000605027836 */ /* 0x000fe20000000000 */
[----:B-1----:R-:W-:Y:S01]  /*5ad0*/  ISETP.NE.AND P1, PT, R35, RZ, PT ;  /* 0x000000ff2300720c */ /* 0x002fe20003f25270 */
[----:B------:R-:W-:Y:S01]  /*5ae0*/  VIADD R50, R24, 0x1 ;  /* 0x0000000118327836 */ /* 0x000fe20000000000 */
[----:B------:R-:W-:Y:S01]  /*5af0*/  @P3 LOP3.LUT R36, R36, 0x10, RZ, 0xfc, !PT ;  /* 0x0000001024243812 */ /* 0x000fe200078efcff */
[----:B------:R-:W-:Y:S01]  /*5b00*/  @!P3 IMAD.MOV R50, RZ, RZ, R24 ;  /* 0x000000ffff32b224 */ /* 0x000fe200078e0218 */
[----:B------:R-:W-:Y:S02]  /*5b10*/  ISETP.GE.OR P3, PT, R2, UR4, P1 ;  /* 0x0000000402007c0c */ /* 0x000fe40008f66670 */
[----:B------:R-:W-:Y:S01]  /*5b20*/  LOP3.LUT R36, R36, 0xffffffdf, RZ, 0xc0, !PT ;  /* 0xffffffdf24247812 */ /* 0x000fe200078ec0ff */
[----:B------:R-:W-:Y:S01]  /*5b30*/  VIADD R2, R5, 0x7 ;  /* 0x0000000705027836 */ /* 0x000fe20000000000 */
[----:B------:R-:W-:Y:S01]  /*5b40*/  ISETP.NE.AND P1, PT, R34, RZ, PT ;  /* 0x000000ff2200720c */ /* 0x000fe20003f25270 */
[----:B------:R-:W-:Y:S01]  /*5b50*/  VIADD R48, R50, 0x1 ;  /* 0x0000000132307836 */ /* 0x000fe20000000000 */
[----:B------:R-:W-:Y:S01]  /*5b60*/  @P2 LOP3.LUT R36, R36, 0x20, RZ, 0xfc, !PT ;  /* 0x0000002024242812 */ /* 0x000fe200078efcff */
[----:B------:R-:W-:Y:S01]  /*5b70*/  @!P2 IMAD.MOV R48, RZ, RZ, R50 ;  /* 0x000000ffff30a224 */ /* 0x000fe200078e0232 */
[----:B------:R-:W-:-:S02]  /*5b80*/  ISETP.GE.OR P2, PT, R2, UR4, P1 ;  /* 0x0000000402007c0c */ /* 0x000fc40008f46670 */
[----:B------:R-:W-:Y:S01]  /*5b90*/  LOP3.LUT R36, R36, 0xffffffbf, RZ, 0xc0, !PT ;  /* 0xffffffbf24247812 */ /* 0x000fe200078ec0ff */
[----:B------:R-:W-:Y:S01]  /*5ba0*/  VIADD R2, R5, 0x8 ;  /* 0x0000000805027836 */ /* 0x000fe20000000000 */
[----:B------:R-:W-:Y:S01]  /*5bb0*/  ISETP.NE.AND P1, PT, R33, RZ, PT ;  /* 0x000000ff2100720c */ /* 0x000fe20003f25270 */
        /* <DEDUP_REMOVED lines=12> */
[----:B------:R-:W-:-:S03]  /*5c80*/  VIADD R6, R46, 0x1 ;  /* 0x000000012e067836 */ /* 0x000fc60000000000 */
[----:B------:R-:W-:Y:S01]  /*5c90*/  @P3 LOP3.LUT R36, R36, 0x100, RZ, 0xfc, !PT ;  /* 0x0000010024243812 */ /* 0x000fe200078efcff */
[----:B------:R-:W-:Y:S01]  /*5ca0*/  VIADD R2, R5, 0xa ;  /* 0x0000000a05027836 */ /* 0x000fe20000000000 */
[----:B0-----:R-:W-:Y:S01]  /*5cb0*/  ISETP.NE.AND P1, PT, R31, RZ, PT ;  /* 0x000000ff1f00720c */ /* 0x001fe20003f25270 */
[----:B------:R-:W-:Y:S01]  /*5cc0*/  @!P3 IMAD.MOV R6, RZ, RZ, R46 ;  /* 0x000000ffff06b224 */ /* 0x000fe200078e022e */
[----:B------:R-:W-:Y:S02]  /*5cd0*/  LOP3.LUT R36, R36, 0xfffffffe, RZ, 0xc0, !PT ;  /* 0xfffffffe24247812 */ /* 0x000fe400078ec0ff */
[----:B------:R-:W-:Y:S01]  /*5ce0*/  ISETP.GE.OR P1, PT, R2, UR4, P1 ;  /* 0x0000000402007c0c */ /* 0x000fe20008f26670 */
[----:B------:R-:W-:Y:S01]  /*5cf0*/  VIADD R44, R6, 0x1 ;  /* 0x00000001062c7836 */ /* 0x000fe20000000000 */
[----:B------:R-:W-:Y:S01]  /*5d00*/  @P2 LOP3.LUT R36, R36, 0x1, RZ, 0xfc, !PT ;  /* 0x0000000124242812 */ /* 0x000fe200078efcff */
[----:B------:R-:W-:Y:S01]  /*5d10*/  @!P2 IMAD.MOV R44, RZ, RZ, R6 ;  /* 0x000000ffff2ca224 */ /* 0x000fe200078e0206 */
[----:B--2---:R-:W-:Y:S01]  /*5d20*/  ISETP.NE.AND P2, PT, R30, RZ, PT ;  /* 0x000000ff1e00720c */ /* 0x004fe20003f45270 */
[----:B------:R-:W-:Y:S01]  /*5d30*/  VIADD R2, R5, 0xb ;  /* 0x0000000b05027836 */ /* 0x000fe20000000000 */
[----:B---3--:R-:W-:-:S04]  /*5d40*/  ISETP.NE.AND P3, PT, R29, RZ, PT ;  /* 0x000000ff1d00720c */ /* 0x008fc80003f65270 */
[----:B------:R-:W-:Y:S01]  /*5d50*/  ISETP.GE.OR P2, PT, R2, UR4, P2 ;  /* 0x0000000402007c0c */ /* 0x000fe20009746670 */
[C---:B------:R-:W-:Y:S01]  /*5d60*/  VIADD R2, R5.reuse, 0xc ;  /* 0x0000000c05027836 */ /* 0x040fe20000000000 */
[----:B----4-:R-:W-:Y:S01]  /*5d70*/  ISETP.NE.AND P4, PT, R28, RZ, PT ;  /* 0x000000ff1c00720c */ /* 0x010fe20003f85270 */
[----:B------:R-:W-:-:S03]  /*5d80*/  VIADD R0, R5, 0xd ;  /* 0x0000000d05007836 */ /* 0x000fc60000000000 */
[----:B------:R-:W-:Y:S01]  /*5d90*/  ISETP.GE.OR P3, PT, R2, UR4, P3 ;  /* 0x0000000402007c0c */ /* 0x000fe20009f66670 */
[----:B------:R-:W-:Y:S02]  /*5da0*/  VIADD R4, R44, 0x1 ;  /* 0x000000012c047836 */ /* 0x000fe40000000000 */
[----:B------:R-:W-:Y:S01]  /*5db0*/  @!P1 IMAD.MOV R4, RZ, RZ, R44 ;  /* 0x000000ffff049224 */ /* 0x000fe200078e022c */
[----:B------:R-:W-:Y:S01]  /*5dc0*/  ISETP.GE.OR P4, PT, R0, UR4, P4 ;  /* 0x0000000400007c0c */ /* 0x000fe2000a786670 */
[----:B------:R-:W-:Y:S01]  /*5dd0*/  VIADD R5, R5, 0xe ;  /* 0x0000000e05057836 */ /* 0x000fe20000000000 */
[----:B------:R-:W-:Y:S01]  /*5de0*/  ISETP.NE.AND P5, PT, R27, RZ, PT ;  /* 0x000000ff1b00720c */ /* 0x000fe20003fa5270 */
[----:B------:R-:W-:Y:S02]  /*5df0*/  VIADD R42, R4, 0x1 ;  /* 0x00000001042a7836 */ /* 0x000fe40000000000 */
[----:B------:R-:W-:Y:S01]  /*5e00*/  @!P2 IMAD.MOV R42, RZ, RZ, R4 ;  /* 0x000000ffff2aa224 */ /* 0x000fe200078e0204 */
[----:B------:R-:W-:-:S03]  /*5e10*/  ISETP.GE.OR P5, PT, R5, UR4, P5 ;  /* 0x0000000405007c0c */ /* 0x000fc6000afa6670 */
[----:B------:R-:W-:Y:S02]  /*5e20*/  VIADD R2, R42, 0x1 ;  /* 0x000000012a027836 */ /* 0x000fe40000000000 */
[----:B------:R-:W-:-:S04]  /*5e30*/  @!P3 IMAD.MOV R2, RZ, RZ, R42 ;  /* 0x000000ffff02b224 */ /* 0x000fc800078e022a */
[----:B------:R-:W-:Y:S02]  /*5e40*/  VIADD R0, R2, 0x1 ;  /* 0x0000000102007836 */ /* 0x000fe40000000000 */
[----:B------:R-:W-:-:S04]  /*5e50*/  @!P4 IMAD.MOV R0, RZ, RZ, R2 ;  /* 0x000000ffff00c224 */ /* 0x000fc800078e0202 */
[----:B------:R-:W-:Y:S02]  /*5e60*/  VIADD R5, R0, 0x1 ;  /* 0x0000000100057836 */ /* 0x000fe40000000000 */
[----:B------:R-:W-:-:S05]  /*5e70*/  @!P5 IMAD.MOV R5, RZ, RZ, R0 ;  /* 0x000000ffff05d224 */ /* 0x000fca00078e0200 */
        /* <DEDUP_REMOVED lines=10> */
[----:B------:R-:W-:-:S13]  /*5f20*/  ISETP.NE.AND P6, PT, R8, 0x1f, PT ;  /* 0x0000001f0800780c */ /* 0x000fda0003fc5270 */
[----:B------:R-:W-:-:S05]  /*5f30*/  @!P6 LEA R11, R3, UR5, 0x2 ;  /* 0x00000005030bec11 */ /* 0x000fca000f8e10ff */
[----:B------:R-:W-:Y:S01]  /*5f40*/  @!P6 STS [R11], R16 ;  /* 0x000000100b00e388 */ /* 0x000fe20000000800 */
[----:B------:R-:W-:Y:S01]  /*5f50*/  BAR.SYNC.DEFER_BLOCKING 0x0 ;  /* 0x0000000000007b1d */ /* 0x000fe20000010000 */
[----:B------:R-:W-:-:S05]  /*5f60*/  IMAD.IADD R47, R16, 0x1, -R5 ;  /* 0x00000001102f7824 */ /* 0x000fca00078e0a05 */
[----:B------:R-:W0:Y:S04]  /*5f70*/  LDS.128 R20, [UR5] ;  /* 0x00000005ff147984 */ /* 0x000e280008000c00 */
[----:B------:R-:W1:Y:S01]  /*5f80*/  LDS.128 R16, [UR5+0x10] ;  /* 0x00001005ff107984 */ /* 0x000e620008000c00 */
[----:B------:R-:W-:-:S04]  /*5f90*/  ISETP.NE.AND P6, PT, R8, RZ, PT ;  /* 0x000000ff0800720c */ /* 0x000fc80003fc5270 */
[----:B------:R-:W-:Y:S02]  /*5fa0*/  SEL R47, R47, RZ, P6 ;  /* 0x000000ff2f2f7207 */ /* 0x000fe40003000000 */
[----:B------:R-:W-:Y:S01]  /*5fb0*/  ISETP.NE.AND P6, PT, R3, 0x2, PT ;  /* 0x000000020300780c */ /* 0x000fe20003fc5270 */
[----:B0-----:R-:W-:-:S04]  /*5fc0*/  IMAD.IADD R5, R20, 0x1, R21 ;  /* 0x0000000114057824 */ /* 0x001fc800078e0215 */
[----:B------:R-:W-:Y:S01]  /*5fd0*/  IMAD.IADD R8, R22, 0x1, R5 ;  /* 0x0000000116087824 */ /* 0x000fe200078e0205 */
[----:B------:R-:W-:Y:S02]  /*5fe0*/  SEL R7, R5, R20, !P6 ;  /* 0x0000001405077207 */ /* 0x000fe40007000000 */
[----:B------:R-:W-:-:S04]  /*5ff0*/  ISETP.NE.AND P6, PT, R3, 0x3, PT ;  /* 0x000000030300780c */ /* 0x000fc80003fc5270 */
[----:B------:R-:W-:Y:S01]  /*6000*/  SEL R7, R8, R7, !P6 ;  /* 0x0000000708077207 */ /* 0x000fe20007000000 */
[----:B------:R-:W-:Y:S01]  /*6010*/  IMAD.IADD R8, R23, 0x1, R8 ;  /* 0x0000000117087824 */ /* 0x000fe200078e0208 */
[----:B------:R-:W-:-:S04]  /*6020*/  ISETP.NE.AND P6, PT, R3, 0x4, PT ;  /* 0x000000040300780c */ /* 0x000fc80003fc5270 */
[C---:B------:R-:W-:Y:S01]  /*6030*/  SEL R7, R8.reuse, R7, !P6 ;  /* 0x0000000708077207 */ /* 0x040fe20007000000 */
[----:B-1----:R-:W-:Y:S01]  /*6040*/  IMAD.IADD R8, R8, 0x1, R16 ;  /* 0x0000000108087824 */ /* 0x002fe200078e0210 */
[----:B------:R-:W-:-:S04]  /*6050*/  ISETP.NE.AND P6, PT, R3, 0x5, PT ;  /* 0x000000050300780c */ /* 0x000fc80003fc5270 */
        /* <DEDUP_REMOVED lines=8> */
[----:B------:R-:W0:Y:S01]  /*60e0*/  LDS.128 R8, [UR5+0x20] ;  /* 0x00002005ff087984 */ /* 0x000e220008000c00 */
[----:B------:R-:W-:-:S04]  /*60f0*/  ISETP.NE.AND P6, PT, R3, 0x8, PT ;  /* 0x000000080300780c */ /* 0x000fc80003fc5270 */
[----:B------:R-:W-:Y:S02]  /*6100*/  SEL R7, R5, R7, !P6 ;  /* 0x0000000705077207 */ /* 0x000fe40007000000 */
[----:B------:R-:W-:Y:S01]  /*6110*/  ISETP.NE.AND P6, PT, R3, 0x9, PT ;  /* 0x000000090300780c */ /* 0x000fe20003fc5270 */
[----:B0-----:R-:W-:-:S05]  /*6120*/  IMAD.IADD R14, R5, 0x1, R8 ;  /* 0x00000001050e7824 */ /* 0x001fca00078e0208 */
[----:B------:R-:W-:Y:S01]  /*6130*/  SEL R7, R14, R7, !P6 ;  /* 0x000000070e077207 */ /* 0x000fe20007000000 */
[----:B------:R-:W-:Y:S01]  /*6140*/  IMAD.IADD R14, R9, 0x1, R14 ;  /* 0x00000001090e7824 */ /* 0x000fe200078e020e */
[----:B------:R-:W-:-:S04]  /*6150*/  ISETP.NE.AND P6, PT, R3, 0xa, PT ;  /* 0x0000000a0300780c */ /* 0x000fc80003fc5270 */
[----:B------:R-:W-:Y:S01]  /*6160*/  SEL R7, R14, R7, !P6 ;  /* 0x000000070e077207 */ /* 0x000fe20007000000 */
[----:B------:R-:W-:Y:S01]  /*6170*/  IMAD.IADD R14, R10, 0x1, R14 ;  /* 0x000000010a0e7824 */ /* 0x000fe200078e020e */
[----:B------:R-:W-:-:S04]  /*6180*/  ISETP.NE.AND P6, PT, R3, 0xb, PT ;  /* 0x0000000b0300780c */ /* 0x000fc80003fc5270 */
[C---:B------:R-:W-:Y:S02]  /*6190*/  SEL R7, R14.reuse, R7, !P6 ;  /* 0x000000070e077207 */ /* 0x040fe40007000000 */
[----:B------:R-:W-:Y:S02]  /*61a0*/  IADD3 R14, PT, PT, R14, UR4, R11 ;  /* 0x000000040e0e7c10 */ /* 0x000fe4000fffe00b */
[----:B------:R-:W-:-:S03]  /*61b0*/  ISETP.GE.U32.AND P6, PT, R49, 0x20, PT ;  /* 0x000000203100780c */ /* 0x000fc60003fc6070 */
[----:B------:R-:W-:Y:S01]  /*61c0*/  VIADD R14, R14, 0xffffe980 ;  /* 0xffffe9800e0e7836 */ /* 0x000fe20000000000 */
[----:B------:R-:W-:-:S04]  /*61d0*/  SEL R7, R7, RZ, P6 ;  /* 0x000000ff07077207 */ /* 0x000fc80003000000 */
[----:B------:R-:W-:Y:S01]  /*61e0*/  ISETP.GT.AND P6, PT, R14, 0x180, PT ;  /* 0x000001800e00780c */ /* 0x000fe20003fc4270 */
[----:B------:R-:W-:Y:S01]  /*61f0*/  IMAD.IADD R47, R7, 0x1, R47 ;  /* 0x00000001072f7824 */ /* 0x000fe200078e022f */
[----:B------:R-:W-:Y:S03]  /*6200*/  BSSY.RECONVERGENT B0, `(.L_x_335) ;  /* 0x0000191000007945 */ /* 0x000fe60003800200 */
        /* <DEDUP_REMOVED lines=13> */
[----:B------:R-:W-:Y:S01]  /*62e0*/  IMAD.IADD R0, R0, 0x1, R47 ;  /* 0x0000000100007824 */ /* 0x000fe200078e022f */
[----:B------:R-:W-:Y:S06]  /*62f0*/  @P6 BRA `(.L_x_336) ;  /* 0x0000000c00a46947 */ /* 0x000fec0003800000 */
[----:B------:R-:W-:Y:S01]  /*6300*/  ISETP.LT.AND P0, PT, R47, R14, P0 ;  /* 0x0000000e2f00720c */ /* 0x000fe20000701270 */
[----:B------:R-:W-:-:S12]  /*6310*/  BSSY.RECONVERGENT B2, `(.L_x_337) ;  /* 0x000000d000027945 */ /* 0x000fd80003800200 */
[----:B------:R-:W-:Y:S05]  /*6320*/  @!P0 BRA `(.L_x_338) ;  /* 0x00000000002c8947 */ /* 0x000fea0003800000 */
[----:B------:R-:W-:Y:S01]  /*6330*/  UISETP.NE.AND UP0, UPT, UR11, URZ, UPT ;  /* 0x000000ff0b00728c */ /* 0x000fe2000bf05270 */
[----:B------:R-:W-:-:S08]  /*6340*/  CS2R R8, SRZ ;  /* 0x0000000000087805 */ /* 0x000fd0000001ff00 */
[----:B------:R-:W-:Y:S05]  /*6350*/  BRA.U UP0, `(.L_x_339) ;  /* 0x0000000100087547 */ /* 0x000fea000b800000 */
[----:B------:R-:W0:Y:S02]  /*6360*/  LDC.64 R8, c[0x0][0x3d0] ;  /* 0x0000f400ff087b82 */ /* 0x000e240000000a00 */
[----:B0-----:R-:W5:Y:S02]  /*6370*/  LDG.E.64 R8, desc[UR8][R8.64] ;  /* 0x0000000808087981 */ /* 0x001f64000c1e1b00 */
.L_x_339:
[----:B------:R-:W0:Y:S01]  /*6380*/  LDCU.64 UR12, c[0x0][0x390] ;  /* 0x00007200ff0c77ac */ /* 0x000e220008000a00 */
[----:B-----5:R-:W-:-:S04]  /*6390*/  IADD3 R10, P0, PT, R47, R8, RZ ;  /* 0x000000082f0a7210 */ /* 0x020fc80007f1e0ff */
[----:B------:R-:W-:Y:S02]  /*63a0*/  LEA.HI.X.SX32 R9, R47, R9, 0x1, P0 ;  /* 0x000000092f097211 */ /* 0x000fe400000f0eff */
[----:B0-----:R-:W-:-:S04]  /*63b0*/  LEA R8, P0, R10, UR12, 0x2 ;  /* 0x0000000c0a087c11 */ /* 0x001fc8000f8010ff */
[----:B------:R-:W-:-:S05]  /*63c0*/  LEA.HI.X R9, R10, UR13, R9, 0x2, P0 ;  /* 0x0000000d0a097c11 */ /* 0x000fca00080f1409 */
[----:B------:R0:W-:Y:S04]  /*63d0*/  STG.E desc[UR8][R8.64], R45 ;  /* 0x0000002d08007986 */ /* 0x0001e8000c101908 */
.L_x_338:
[----:B------:R-:W-:Y:S05]  /*63e0*/  BSYNC.RECONVERGENT B2 ;  /* 0x0000000000027941 */ /* 0x000fea0003800200 */
.L_x_337:
[----:B------:R-:W-:Y:S01]  /*63f0*/  LOP3.LUT P0, RZ, R36, 0x2, RZ, 0xc0, !PT ;  /* 0x0000000224ff7812 */ /* 0x000fe2000780c0ff */
[----:B------:R-:W-:Y:S03]  /*6400*/  BSSY.RECONVERGENT B2, `(.L_x_340) ;  /* 0x000000e000027945 */ /* 0x000fe60003800200 */
[----:B------:R-:W-:-:S13]  /*6410*/  ISETP.GE.OR P0, PT, R43, R14, !P0 ;  /* 0x0000000e2b00720c */ /* 0x000fda0004706670 */
[----:B------:R-:W-:Y:S05]  /*6420*/  @P0 BRA `(.L_x_341) ;  /* 0x00000000002c0947 */ /* 0x000fea0003800000 */
[----:B------:R-:W-:Y:S01]  /*6430*/  UISETP.NE.AND UP0, UPT, UR11, URZ, UPT ;  /* 0x000000ff0b00728c */ /* 0x000fe2000bf05270 */
[----:B0-----:R-:W-:-:S08]  /*6440*/  CS2R R8, SRZ ;  /* 0x0000000000087805 */ /* 0x001fd0000001ff00 */
[----:B------:R-:W-:Y:S05]  /*6450*/  BRA.U UP0, `(.L_x_342) ;  /* 0x0000000100087547 */ /* 0x000fea000b800000 */
[----:B------:R-:W0:Y:S02]  /*6460*/  LDC.64 R8, c[0x0][0x3d0] ;  /* 0x0000f400ff087b82 */ /* 0x000e240000000a00 */
[----:B0-----:R-:W5:Y:S02]  /*6470*/  LDG.E.64 R8, desc[UR8][R8.64] ;  /* 0x0000000808087981 */ /* 0x001f64000c1e1b00 */
.L_x_342:
[----:B------:R-:W0:Y:S01]  /*6480*/  LDCU.64 UR12, c[0x0][0x390] ;  /* 0x00007200ff0c77ac */ /* 0x000e220008000a00 */
[----:B-----5:R-:W-:-:S04]  /*6490*/  IADD3 R10, P0, PT, R43, R8, RZ ;  /* 0x000000082b0a7210 */ /* 0x020fc80007f1e0ff */
[----:B------:R-:W-:Y:S02]  /*64a0*/  LEA.HI.X.SX32 R9, R43, R9, 0x1, P0 ;  /* 0x000000092b097211 */ /* 0x000fe400000f0eff */
[----:B0-----:R-:W-:-:S04]  /*64b0*/  LEA R8, P0, R10, UR12, 0x2 ;  /* 0x0000000c0a087c11 */ /* 0x001fc8000f8010ff */
[----:B------:R-:W-:-:S05]  /*64c0*/  LEA.HI.X R9, R10, UR13, R9, 0x2, P0 ;  /* 0x0000000d0a097c11 */ /* 0x000fca00080f1409 */
[----:B------:R1:W-:Y:S04]  /*64d0*/  STG.E desc[UR8][R8.64], R41 ;  /* 0x0000002908007986 */ /* 0x0003e8000c101908 */
.L_x_341:
[----:B------:R-:W-:Y:S05]  /*64e0*/  BSYNC.RECONVERGENT B2 ;  /* 0x0000000000027941 */ /* 0x000fea0003800200 */
.L_x_340:
[----:B------:R-:W-:Y:S01]  /*64f0*/  LOP3.LUT P0, RZ, R36, 0x4, RZ, 0xc0, !PT ;  /* 0x0000000424ff7812 */ /* 0x000fe2000780c0ff */
[----:B------:R-:W-:Y:S03]  /*6500*/  BSSY.RECONVERGENT B2, `(.L_x_343) ;  /* 0x000000e000027945 */ /* 0x000fe60003800200 */
[----:B------:R-:W-:-:S13]  /*6510*/  ISETP.GE.OR P0, PT, R26, R14, !P0 ;  /* 0x0000000e1a00720c */ /* 0x000fda0004706670 */
[----:B------:R-:W-:Y:S05]  /*6520*/  @P0 BRA `(.L_x_344) ;  /* 0x00000000002c0947 */ /* 0x000fea0003800000 */
[----:B------:R-:W-:Y:S01]  /*6530*/  UISETP.NE.AND UP0, UPT, UR11, URZ, UPT ;  /* 0x000000ff0b00728c */ /* 0x000fe2000bf05270 */
[----:B01----:R-:W-:-:S08]  /*6540*/  CS2R R8, SRZ ;  /* 0x0000000000087805 */ /* 0x003fd0000001ff00 */
[----:B------:R-:W-:Y:S05]  /*6550*/  BRA.U UP0, `(.L_x_345) ;  /* 0x0000000100087547 */ /* 0x000fea000b800000 */
[----:B------:R-:W0:Y:S02]  /*6560*/  LDC.64 R8, c[0x0][0x3d0] ;  /* 0x0000f400ff087b82 */ /* 0x000e240000000a00 */
[----:B0-----:R-:W5:Y:S02]  /*6570*/  LDG.E.64 R8, desc[UR8][R8.64] ;  /* 0x0000000808087981 */ /* 0x001f64000c1e1b00 */
.L_x_345:
[----:B------:R-:W0:Y:S01]  /*6580*/  LDCU.64 UR12, c[0x0][0x390] ;  /* 0x00007200ff0c77ac */ /* 0x000e220008000a00 */
[----:B-----5:R-:W-:-:S04]  /*6590*/  IADD3 R10, P0, PT, R26, R8, RZ ;  /* 0x000000081a0a7210 */ /* 0x020fc80007f1e0ff */
[----:B------:R-:W-:Y:S02]  /*65a0*/  LEA.HI.X.SX32 R9, R26, R9, 0x1, P0 ;  /* 0x000000091a097211 */ /* 0x000fe400000f0eff */
[----:B0-----:R-:W-:-:S04]  /*65b0*/  LEA R8, P0, R10, UR12, 0x2 ;  /* 0x0000000c0a087c11 */ /* 0x001fc8000f8010ff */
[----:B------:R-:W-:-:S05]  /*65c0*/  LEA.HI.X R9, R10, UR13, R9, 0x2, P0 ;  /* 0x0000000d0a097c11 */ /* 0x000fca00080f1409 */
[----:B------:R2:W-:Y:S04]  /*65d0*/  STG.E desc[UR8][R8.64], R40 ;  /* 0x0000002808007986 */ /* 0x0005e8000c101908 */
.L_x_344:
[----:B------:R-:W-:Y:S05]  /*65e0*/  BSYNC.RECONVERGENT B2 ;  /* 0x0000000000027941 */ /* 0x000fea0003800200 */
.L_x_343:
[----:B------:R-:W-:Y:S01]  /*65f0*/  LOP3.LUT P0, RZ, R36, 0x8, RZ, 0xc0, !PT ;  /* 0x0000000824ff7812 */ /* 0x000fe2000780c0ff */
[----:B------:R-:W-:Y:S03]  /*6600*/  BSSY.RECONVERGENT B2, `(.L_x_346) ;  /* 0x000000e000027945 */ /* 0x000fe60003800200 */
[----:B------:R-:W-:-:S13]  /*6610*/  ISETP.GE.OR P0, PT, R25, R14, !P0 ;  /* 0x0000000e1900720c */ /* 0x000fda0004706670 */
[----:B------:R-:W-:Y:S05]  /*6620*/  @P0 BRA `(.L_x_347) ;  /* 0x00000000002c0947 */ /* 0x000fea0003800000 */
[----:B------:R-:W-:Y:S01]  /*6630*/  UISETP.NE.AND UP0, UPT, UR11, URZ, UPT ;  /* 0x000000ff0b00728c */ /* 0x000fe2000bf05270 */
[----:B012---:R-:W-:-:S08]  /*6640*/  CS2R R8, SRZ ;  /* 0x0000000000087805 */ /* 0x007fd0000001ff00 */
[----:B------:R-:W-:Y:S05]  /*6650*/  BRA.U UP0, `(.L_x_348) ;  /* 0x0000000100087547 */ /* 0x000fea000b800000 */
[----:B------:R-:W0:Y:S02]  /*6660*/  LDC.64 R8, c[0x0][0x3d0] ;  /* 0x0000f400ff087b82 */ /* 0x000e240000000a00 */
[----:B0-----:R-:W5:Y:S02]  /*6670*/  LDG.E.64 R8, desc[UR8][R8.64] ;  /* 0x0000000808087981 */ /* 0x001f64000c1e1b00 */
.L_x_348:
[----:B------:R-:W0:Y:S01]  /*6680*/  LDCU.64 UR12, c[0x0][0x390] ;  /* 0x00007200ff0c77ac */ /* 0x000e220008000a00 */
[----:B-----5:R-:W-:-:S04]  /*6690*/  IADD3 R10, P0, PT, R25, R8, RZ ;  /* 0x00000008190a7210 */ /* 0x020fc80007f1e0ff */
[----:B------:R-:W-:Y:S02]  /*66a0*/  LEA.HI.X.SX32 R9, R25, R9, 0x1, P0 ;  /* 0x0000000919097211 */ /* 0x000fe400000f0eff */
[----:B0-----:R-:W-:-:S04]  /*66b0*/  LEA R8, P0, R10, UR12, 0x2 ;  /* 0x0000000c0a087c11 */ /* 0x001fc8000f8010ff */
[----:B------:R-:W-:-:S05]  /*66c0*/  LEA.HI.X R9, R10, UR13, R9, 0x2, P0 ;  /* 0x0000000d0a097c11 */ /* 0x000fca00080f1409 */
[----:B------:R3:W-:Y:S04]  /*66d0*/  STG.E desc[UR8][R8.64], R39 ;  /* 0x0000002708007986 */ /* 0x0007e8000c101908 */
.L_x_347:
[----:B------:R-:W-:Y:S05]  /*66e0*/  BSYNC.RECONVERGENT B2 ;  /* 0x0000000000027941 */ /* 0x000fea0003800200 */
.L_x_346:
[----:B------:R-:W-:Y:S01]  /*66f0*/  LOP3.LUT P0, RZ, R36, 0x10, RZ, 0xc0, !PT ;  /* 0x0000001024ff7812 */ /* 0x000fe2000780c0ff */
[----:B------:R-:W-:Y:S03]  /*6700*/  BSSY.RECONVERGENT B2, `(.L_x_349) ;  /* 0x000000e000027945 */ /* 0x000fe60003800200 */
[----:B------:R-:W-:-:S13]  /*6710*/  ISETP.GE.OR P0, PT, R24, R14, !P0 ;  /* 0x0000000e1800720c */ /* 0x000fda0004706670 */
[----:B------:R-:W-:Y:S05]  /*6720*/  @P0 BRA `(.L_x_350) ;  /* 0x00000000002c0947 */ /* 0x000fea0003800000 */
[----:B------:R-:W-:Y:S01]  /*6730*/  UISETP.NE.AND UP0, UPT, UR11, URZ, UPT ;  /* 0x000000ff0b00728c */ /* 0x000fe2000bf05270 */
[----:B0123--:R-:W-:-:S08]  /*6740*/  CS2R R8, SRZ ;  /* 0x0000000000087805 */ /* 0x00ffd0000001ff00 */
[----:B------:R-:W-:Y:S05]  /*6750*/  BRA.U UP0, `(.L_x_351) ;  /* 0x0000000100087547 */ /* 0x000fea000b800000 */
[----:B------:R-:W0:Y:S02]  /*6760*/  LDC.64 R8, c[0x0][0x3d0] ;  /* 0x0000f400ff087b82 */ /* 0x000e240000000a00 */
[----:B0-----:R-:W5:Y:S02]  /*6770*/  LDG.E.64 R8, desc[UR8][R8.64] ;  /* 0x0000000808087981 */ /* 0x001f64000c1e1b00 */
.L_x_351:
[----:B------:R-:W0:Y:S01]  /*6780*/  LDCU.64 UR12, c[0x0][0x390] ;  /* 0x00007200ff0c77ac */ /* 0x000e220008000a00 */
[----:B-----5:R-:W-:-:S04]  /*6790*/  IADD3 R10, P0, PT, R24, R8, RZ ;  /* 0x00000008180a7210 */ /* 0x020fc80007f1e0ff */
[----:B------:R-:W-:Y:S02]  /*67a0*/  LEA.HI.X.SX32 R9, R24, R9, 0x1, P0 ;  /* 0x0000000918097211 */ /* 0x000fe400000f0eff */
[----:B0-----:R-:W-:-:S04]  /*67b0*/  LEA R8, P0, R10, UR12, 0x2 ;  /* 0x0000000c0a087c11 */ /* 0x001fc8000f8010ff */
[----:B------:R-:W-:-:S05]  /*67c0*/  LEA.HI.X R9, R10, UR13, R9, 0x2, P0 ;  /* 0x0000000d0a097c11 */ /* 0x000fca00080f1409 */
[----:B------:R4:W-:Y:S04]  /*67d0*/  STG.E desc[UR8][R8.64], R38 ;  /* 0x0000002608007986 */ /* 0x0009e8000c101908 */
.L_x_350:
[----:B------:R-:W-:Y:S05]  /*67e0*/  BSYNC.RECONVERGENT B2 ;  /* 0x0000000000027941 */ /* 0x000fea0003800200 */
.L_x_349:
[----:B------:R-:W-:Y:S01]  /*67f0*/  LOP3.LUT P0, RZ, R36, 0x20, RZ, 0xc0, !PT ;  /* 0x0000002024ff7812 */ /* 0x000fe2000780c0ff */
[----:B------:R-:W-:Y:S03]  /*6800*/  BSSY.RECONVERGENT B2, `(.L_x_352) ;  /* 0x000000e000027945 */ /* 0x000fe60003800200 */
[----:B------:R-:W-:-:S13]  /*6810*/  ISETP.GE.OR P0, PT, R15, R14, !P0 ;  /* 0x0000000e0f00720c */ /* 0x000fda0004706670 */
[----:B------:R-:W-:Y:S05]  /*6820*/  @P0 BRA `(.L_x_353) ;  /* 0x00000000002c0947 */ /* 0x000fea0003800000 */
[----:B------:R-:W-:Y:S01]  /*6830*/  UISETP.NE.AND UP0, UPT, UR11, URZ, UPT ;  /* 0x000000ff0b00728c */ /* 0x000fe2000bf05270 */
[----:B01234-:R-:W-:-:S08]  /*6840*/  CS2R R8, SRZ ;  /* 0x0000000000087805 */ /* 0x01ffd0000001ff00 */
[----:B------:R-:W-:Y:S05]  /*6850*/  BRA.U UP0, `(.L_x_354) ;  /* 0x0000000100087547 */ /* 0x000fea000b800000 */
[----:B------:R-:W0:Y:S02]  /*6860*/  LDC.64 R8, c[0x0][0x3d0] ;  /* 0x0000f400ff087b82 */ /* 0x000e240000000a00 */
[----:B0-----:R-:W5:Y:S02]  /*6870*/  LDG.E.64 R8, desc[UR8][R8.64] ;  /* 0x0000000808087981 */ /* 0x001f64000c1e1b00 */
.L_x_354:
[----:B------:R-:W0:Y:S01]  /*6880*/  LDCU.64 UR12, c[0x0][0x390] ;  /* 0x00007200ff0c77ac */ /* 0x000e220008000a00 */
[----:B-----5:R-:W-:-:S04]  /*6890*/  IADD3 R10, P0, PT, R15, R8, RZ ;  /* 0x000000080f0a7210 */ /* 0x020fc80007f1e0ff */
[----:B------:R-:W-:Y:S02]  /*68a0*/  LEA.HI.X.SX32 R9, R15, R9, 0x1, P0 ;  /* 0x000000090f097211 */ /* 0x000fe400000f0eff */
[----:B0-----:R-:W-:-:S04]  /*68b0*/  LEA R8, P0, R10, UR12, 0x2 ;  /* 0x0000000c0a087c11 */ /* 0x001fc8000f8010ff */
[----:B------:R-:W-:-:S05]  /*68c0*/  LEA.HI.X R9, R10, UR13, R9, 0x2, P0 ;  /* 0x0000000d0a097c11 */ /* 0x000fca00080f1409 */
[----:B------:R0:W-:Y:S04]  /*68d0*/  STG.E desc[UR8][R8.64], R37 ;  /* 0x0000002508007986 */ /* 0x0001e8000c101908 */
.L_x_353:
[----:B------:R-:W-:Y:S05]  /*68e0*/  BSYNC.RECONVERGENT B2 ;  /* 0x0000000000027941 */ /* 0x000fea0003800200 */
.L_x_352:
        /* <DEDUP_REMOVED lines=9> */
.L_x_357:
[----:B------:R-:W0:Y:S01]  /*6980*/  LDCU.64 UR12, c[0x0][0x390] ;  /* 0x00007200ff0c77ac */ /* 0x000e220008000a00 */
[----:B-----5:R-:W-:-:S04]  /*6990*/  IADD3 R10, P0, PT, R13, R8, RZ ;  /* 0x000000080d0a7210 */ /* 0x020fc80007f1e0ff */
[----:B------:R-:W-:Y:S02]  /*69a0*/  LEA.HI.X.SX32 R9, R13, R9, 0x1, P0 ;  /* 0x000000090d097211 */ /* 0x000fe400000f0eff */
[----:B0-----:R-:W-:-:S04]  /*69b0*/  LEA R8, P0, R10, UR12, 0x2 ;  /* 0x0000000c0a087c11 */ /* 0x001fc8000f8010ff */
[----:B------:R-:W-:-:S05]  /*69c0*/  LEA.HI.X R9, R10, UR13, R9, 0x2, P0 ;  /* 0x0000000d0a097c11 */ /* 0x000fca00080f1409 */
[----:B------:R0:W-:Y:S04]  /*69d0*/  STG.E desc[UR8][R8.64], R35 ;  /* 0x0000002308007986 */ /* 0x0001e8000c101908 */
.L_x_356:
[----:B------:R-:W-:Y:S05]  /*69e0*/  BSYNC.RECONVERGENT B2 ;  /* 0x0000000000027941 */ /* 0x000fea0003800200 */
.L_x_355:
        /* <DEDUP_REMOVED lines=9> */
.L_x_360:
[----:B------:R-:W0:Y:S01]  /*6a80*/  LDCU.64 UR12, c[0x0][0x390] ;  /* 0x00007200ff0c77ac */ /* 0x000e220008000a00 */
[----:B-----5:R-:W-:-:S04]  /*6a90*/  IADD3 R10, P0, PT, R12, R8, RZ ;  /* 0x000000080c0a7210 */ /* 0x020fc80007f1e0ff */
[----:B------:R-:W-:Y:S02]  /*6aa0*/  LEA.HI.X.SX32 R9, R12, R9, 0x1, P0 ;  /* 0x000000090c097211 */ /* 0x000fe400000f0eff */
[----:B0-----:R-:W-:-:S04]  /*6ab0*/  LEA R8, P0, R10, UR12, 0x2 ;  /* 0x0000000c0a087c11 */ /* 0x001fc8000f8010ff */
[----:B------:R-:W-:-:S05]  /*6ac0*/  LEA.HI.X R9, R10, UR13, R9, 0x2, P0 ;  /* 0x0000000d0a097c11 */ /* 0x000fca00080f1409 */
[----:B------:R0:W-:Y:S04]  /*6ad0*/  STG.E desc[UR8][R8.64], R34 ;  /* 0x0000002208007986 */ /* 0x0001e8000c101908 */
.L_x_359:
[----:B------:R-:W-:Y:S05]  /*6ae0*/  BSYNC.RECONVERGENT B2 ;  /* 0x0000000000027941 */ /* 0x000fea0003800200 */
.L_x_358:
[----:B------:R-:W-:Y:S01]  /*6af0*/  LOP3.LUT P0, RZ, R36, 0x100, RZ, 0xc0, !PT ;  /* 0x0000010024ff7812 */ /* 0x000fe2000780c0ff */
[----:B------:R-:W-:Y:S03]  /*6b00*/  BSSY.RECONVERGENT B2, `(.L_x_361) ;  /* 0x000000e000027945 */ /* 0x000fe60003800200 */
[----:B------:R-:W-:-:S13]  /*6b10*/  ISETP.GE.OR P0, PT, R7, R14, !P0 ;  /* 0x0000000e0700720c */ /* 0x000fda0004706670 */
[----:B------:R-:W-:Y:S05]  /*6b20*/  @P0 BRA `(.L_x_362) ;  /* 0x00000000002c0947 */ /* 0x000fea0003800000 */
[----:B------:R-:W-:Y:S01]  /*6b30*/  UISETP.NE.AND UP0, UPT, UR11, URZ, UPT ;  /* 0x000000ff0b00728c */ /* 0x000fe2000bf05270 */
[----:B01234-:R-:W-:Y:S01]  /*6b40*/  CS2R R8, SRZ ;  /* 0x0000000000087805 */ /* 0x01ffe2000001ff00 */
[----:B------:R-:W0:Y:S07]  /*6b50*/  LDCU.64 UR12, c[0x0][0x390] ;  /* 0x00007200ff0c77ac */ /* 0x000e2e0008000a00 */
[----:B------:R-:W-:Y:S05]  /*6b60*/  BRA.U UP0, `(.L_x_363) ;  /* 0x0000000100087547 */ /* 0x000fea000b800000 */
[----:B------:R-:W1:Y:S02]  /*6b70*/  LDC.64 R8, c[0x0][0x3d0] ;  /* 0x0000f400ff087b82 */ /* 0x000e640000000a00 */
[----:B-1----:R-:W5:Y:S02]  /*6b80*/  LDG.E.64 R8, desc[UR8][R8.64] ;  /* 0x0000000808087981 */ /* 0x002f64000c1e1b00 */
.L_x_363:
[----:B-----5:R-:W-:-:S04]  /*6b90*/  IADD3 R10, P0, PT, R7, R8, RZ ;  /* 0x00000008070a7210 */ /* 0x020fc80007f1e0ff */
[----:B------:R-:W-:Y:S02]  /*6ba0*/  LEA.HI.X.SX32 R7, R7, R9, 0x1, P0 ;  /* 0x0000000907077211 */ /* 0x000fe400000f0eff */
[----:B0-----:R-:W-:-:S04]  /*6bb0*/  LEA R8, P0, R10, UR12, 0x2 ;  /* 0x0000000c0a087c11 */ /* 0x001fc8000f8010ff */
[----:B------:R-:W-:-:S05]  /*6bc0*/  LEA.HI.X R9, R10, UR13, R7, 0x2, P0 ;  /* 0x0000000d0a097c11 */ /* 0x000fca00080f1407 */
[----:B------:R0:W-:Y:S04]  /*6bd0*/  STG.E desc[UR8][R8.64], R33 ;  /* 0x0000002108007986 */ /* 0x0001e8000c101908 */
.L_x_362:
[----:B------:R-:W-:Y:S05]  /*6be0*/  BSYNC.RECONVERGENT B2 ;  /* 0x0000000000027941 */ /* 0x000fea0003800200 */
.L_x_361:
        /* <DEDUP_REMOVED lines=10> */
.L_x_366:
[----:B-----5:R-:W-:-:S04]  /*6c90*/  IADD3 R7, P0, PT, R6, R8, RZ ;  /* 0x0000000806077210 */ /* 0x020fc80007f1e0ff */
[----:B------:R-:W-:Y:S02]  /*6ca0*/  LEA.HI.X.SX32 R8, R6, R9, 0x1, P0 ;  /* 0x0000000906087211 */ /* 0x000fe400000f0eff */
[----:B0-----:R-:W-:-:S04]  /*6cb0*/  LEA R6, P0, R7, UR12, 0x2 ;  /* 0x0000000c07067c11 */ /* 0x001fc8000f8010ff */
[----:B------:R-:W-:-:S05]  /*6cc0*/  LEA.HI.X R7, R7, UR13, R8, 0x2, P0 ;  /* 0x0000000d07077c11 */ /* 0x000fca00080f1408 */
[----:B------:R0:W-:Y:S04]  /*6cd0*/  STG.E desc[UR8][R6.64], R32 ;  /* 0x0000002006007986 */ /* 0x0001e8000c101908 */
.L_x_365:
[----:B------:R-:W-:Y:S05]  /*6ce0*/  BSYNC.RECONVERGENT B2 ;  /* 0x0000000000027941 */ /* 0x000fea0003800200 */
.L_x_364:
[----:B------:R-:W-:Y:S01]  /*6cf0*/  ISETP.GE.OR P1, PT, R5, R14, !P1 ;  /* 0x0000000e0500720c */ /* 0x000fe20004f26670 */
[----:B------:R-:W-:-:S12]  /*6d00*/  BSSY.RECONVERGENT B2, `(.L_x_367) ;  /* 0x000000d000027945 */ /* 0x000fd80003800200 */
[----:B------:R-:W-:Y:S05]  /*6d10*/  @P1 BRA `(.L_x_368) ;  /* 0x00000000002c1947 */ /* 0x000fea0003800000 */
[----:B------:R-:W-:Y:S01]  /*6d20*/  UISETP.NE.AND UP0, UPT, UR11, URZ, UPT ;  /* 0x000000ff0b00728c */ /* 0x000fe2000bf05270 */
[----:B0-----:R-:W-:Y:S01]  /*6d30*/  CS2R R6, SRZ ;  /* 0x0000000000067805 */ /* 0x001fe2000001ff00 */
[----:B------:R-:W0:Y:S07]  /*6d40*/  LDCU.64 UR12, c[0x0][0x390] ;  /* 0x00007200ff0c77ac */ /* 0x000e2e0008000a00 */
[----:B------:R-:W-:Y:S05]  /*6d50*/  BRA.U UP0, `(.L_x_369) ;  /* 0x0000000100087547 */ /* 0x000fea000b800000 */
[----:B------:R-:W1:Y:S02]  /*6d60*/  LDC.64 R6, c[0x0][0x3d0] ;  /* 0x0000f400ff067b82 */ /* 0x000e640000000a00 */
[----:B-1----:R-:W5:Y:S02]  /*6d70*/  LDG.E.64 R6, desc[UR8][R6.64] ;  /* 0x0000000806067981 */ /* 0x002f64000c1e1b00 */
.L_x_369:
[----:B-12345:R-:W-:-:S04]  /*6d80*/  IADD3 R8, P0, PT, R5, R6, RZ ;  /* 0x0000000605087210 */ /* 0x03efc80007f1e0ff */
[----:B------:R-:W-:Y:S02]  /*6d90*/  LEA.HI.X.SX32 R5, R5, R7, 0x1, P0 ;  /* 0x0000000705057211 */ /* 0x000fe400000f0eff */
[----:B0-----:R-:W-:-:S04]  /*6da0*/  LEA R6, P0, R8, UR12, 0x2 ;  /* 0x0000000c08067c11 */ /* 0x001fc8000f8010ff */
[----:B------:R-:W-:-:S05]  /*6db0*/  LEA.HI.X R7, R8, UR13, R5, 0x2, P0 ;  /* 0x0000000d08077c11 */ /* 0x000fca00080f1405 */
[----:B------:R0:W-:Y:S04]  /*6dc0*/  STG.E desc[UR8][R6.64], R31 ;  /* 0x0000001f06007986 */ /* 0x0001e8000c101908 */
.L_x_368:
[----:B------:R-:W-:Y:S05]  /*6dd0*/  BSYNC.RECONVERGENT B2 ;  /* 0x0000000000027941 */ /* 0x000fea0003800200 */
.L_x_367:
        /* <DEDUP_REMOVED lines=9> */
.L_x_372:
[----:B-----5:R-:W-:-:S04]  /*6e70*/  IADD3 R5, P0, PT, R4, R6, RZ ;  /* 0x0000000604057210 */ /* 0x020fc80007f1e0ff */
[----:B------:R-:W-:Y:S02]  /*6e80*/  LEA.HI.X.SX32 R6, R4, R7, 0x1, P0 ;  /* 0x0000000704067211 */ /* 0x000fe400000f0eff */
[----:B0-----:R-:W-:-:S04]  /*6e90*/  LEA R4, P0, R5, UR12, 0x2 ;  /* 0x0000000c05047c11 */ /* 0x001fc8000f8010ff */
[----:B------:R-:W-:-:S05]  /*6ea0*/  LEA.HI.X R5, R5, UR13, R6, 0x2, P0 ;  /* 0x0000000d05057c11 */ /* 0x000fca00080f1406 */
[----:B------:R0:W-:Y:S04]  /*6eb0*/  STG.E desc[UR8][R4.64], R30 ;  /* 0x0000001e04007986 */ /* 0x0001e8000c101908 */
.L_x_371:
[----:B------:R-:W-:Y:S05]  /*6ec0*/  BSYNC.RECONVERGENT B2 ;  /* 0x0000000000027941 */ /* 0x000fea0003800200 */
.L_x_370:
        /* <DEDUP_REMOVED lines=9> */
.L_x_375:
[----:B-----5:R-:W-:-:S04]  /*6f60*/  IADD3 R6, P0, PT, R3, R4, RZ ;  /* 0x0000000403067210 */ /* 0x020fc80007f1e0ff */
[----:B------:R-:W-:Y:S02]  /*6f70*/  LEA.HI.X.SX32 R3, R3, R5, 0x1, P0 ;  /* 0x0000000503037211 */ /* 0x000fe400000f0eff */
[----:B0-----:R-:W-:-:S04]  /*6f80*/  LEA R4, P0, R6, UR12, 0x2 ;  /* 0x0000000c06047c11 */ /* 0x001fc8000f8010ff */
[----:B------:R-:W-:-:S05]  /*6f90*/  LEA.HI.X R5, R6, UR13, R3, 0x2, P0 ;  /* 0x0000000d06057c11 */ /* 0x000fca00080f1403 */
[----:B------:R0:W-:Y:S04]  /*6fa0*/  STG.E desc[UR8][R4.64], R29 ;  /* 0x0000001d04007986 */ /* 0x0001e8000c101908 */
.L_x_374:
[----:B------:R-:W-:Y:S05]  /*6fb0*/  BSYNC.RECONVERGENT B2 ;  /* 0x0000000000027941 */ /* 0x000fea0003800200 */
.L_x_373:
        /* <DEDUP_REMOVED lines=9> */
.L_x_378:
[----:B-----5:R-:W-:-:S04]  /*7050*/  IADD3 R3, P0, PT, R2, R4, RZ ;  /* 0x0000000402037210 */ /* 0x020fc80007f1e0ff */
[----:B------:R-:W-:Y:S02]  /*7060*/  LEA.HI.X.SX32 R4, R2, R5, 0x1, P0 ;  /* 0x0000000502047211 */ /* 0x000fe400000f0eff */
[----:B0-----:R-:W-:-:S04]  /*7070*/  LEA R2, P0, R3, UR12, 0x2 ;  /* 0x0000000c03027c11 */ /* 0x001fc8000f8010ff */
[----:B------:R-:W-:-:S05]  /*7080*/  LEA.HI.X R3, R3, UR13, R4, 0x2, P0 ;  /* 0x0000000d03037c11 */ /* 0x000fca00080f1404 */
[----:B------:R0:W-:Y:S04]  /*7090*/  STG.E desc[UR8][R2.64], R28 ;  /* 0x0000001c02007986 */ /* 0x0001e8000c101908 */
.L_x_377:
[----:B------:R-:W-:Y:S05]  /*70a0*/  BSYNC.RECONVERGENT B2 ;  /* 0x0000000000027941 */ /* 0x000fea0003800200 */
.L_x_376:
[----:B------:R-:W-:-:S13]  /*70b0*/  ISETP.GE.OR P5, PT, R0, R14, !P5 ;  /* 0x0000000e0000720c */ /* 0x000fda0006fa6670 */
[----:B------:R-:W-:Y:S05]  /*70c0*/  @P5 BRA `(.L_x_379) ;  /* 0x0000000800905947 */ /* 0x000fea0003800000 */
[----:B------:R-:W-:Y:S01]  /*70d0*/  UISETP.NE.AND UP0, UPT, UR11, URZ, UPT ;  /* 0x000000ff0b00728c */ /* 0x000fe2000bf05270 */
[----:B0-----:R-:W-:Y:S01]  /*70e0*/  CS2R R2, SRZ ;  /* 0x0000000000027805 */ /* 0x001fe2000001ff00 */
[----:B------:R-:W0:Y:S07]  /*70f0*/  LDCU.64 UR12, c[0x0][0x390] ;  /* 0x00007200ff0c77ac */ /* 0x000e2e0008000a00 */
[----:B------:R-:W-:Y:S05]  /*7100*/  BRA.U UP0, `(.L_x_380) ;  /* 0x0000000100087547 */ /* 0x000fea000b800000 */
[----:B------:R-:W1:Y:S02]  /*7110*/  LDC.64 R2, c[0x0][0x3d0] ;  /* 0x0000f400ff027b82 */ /* 0x000e640000000a00 */
[----:B-1----:R-:W5:Y:S02]  /*7120*/  LDG.E.64 R2, desc[UR8][R2.64] ;  /* 0x0000000802027981 */ /* 0x002f64000c1e1b00 */
.L_x_380:
[----:B-----5:R-:W-:-:S04]  /*7130*/  IADD3 R4, P0, PT, R0, R2, RZ ;  /* 0x0000000200047210 */ /* 0x020fc80007f1e0ff */
[----:B------:R-:W-:Y:S02]  /*7140*/  LEA.HI.X.SX32 R3, R0, R3, 0x1, P0 ;  /* 0x0000000300037211 */ /* 0x000fe400000f0eff */
[----:B0-----:R-:W-:-:S04]  /*7150*/  LEA R2, P0, R4, UR12, 0x2 ;  /* 0x0000000c04027c11 */ /* 0x001fc8000f8010ff */
[----:B------:R-:W-:-:S05]  /*7160*/  LEA.HI.X R3, R4, UR13, R3, 0x2, P0 ;  /* 0x0000000d04037c11 */ /* 0x000fca00080f1403 */
[----:B------:R0:W-:Y:S01]  /*7170*/  STG.E desc[UR8][R2.64], R27 ;  /* 0x0000001b02007986 */ /* 0x0001e2000c101908 */
[----:B------:R-:W-:Y:S05]  /*7180*/  BRA `(.L_x_379) ;  /* 0x0000000800607947 */ /* 0x000fea0003800000 */
.L_x_336:
[----:B------:R-:W-:Y:S01]  /*7190*/  BAR.SYNC.DEFER_BLOCKING 0x0 ;  /* 0x0000000000007b1d */ /* 0x000fe20000010000 */
[----:B------:R-:W-:Y:S02]  /*71a0*/  P2R R51, PR, RZ, 0x2 ;  /* 0x00000002ff337803 */ /* 0x000fe40000000000 */
[C---:B------:R-:W-:Y:S02]  /*71b0*/  LOP3.LUT P1, RZ, R36.reuse, 0x8, RZ, 0xc0, !PT ;  /* 0x0000000824ff7812 */ /* 0x040fe4000782c0ff */
[----:B------:R-:W-:Y:S01]  /*71c0*/  @P0 LEA R42, R47, UR5, 0x2 ;  /* 0x000000052f2a0c11 */ /* 0x000fe2000f8e10ff */
[----:B------:R-:W0:Y:S01]  /*71d0*/  LDCU.64 UR12, c[0x0][0x390] ;  /* 0x00007200ff0c77ac */ /* 0x000e220008000a00 */
[----:B------:R-:W-:Y:S02]  /*71e0*/  P2R R52, PR, RZ, 0x2 ;  /* 0x00000002ff347803 */ /* 0x000fe40000000000 */
[----:B------:R-:W-:Y:S02]  /*71f0*/  LOP3.LUT P1, RZ, R36, 0x4, RZ, 0xc0, !PT ;  /* 0x0000000424ff7812 */ /* 0x000fe4000782c0ff */
[----:B------:R-:W-:-:S02]  /*7200*/  P2R R50, PR, RZ, 0x4 ;  /* 0x00000004ff327803 */ /* 0x000fc40000000000 */
[----:B------:R-:W-:Y:S02]  /*7210*/  P2R R53, PR, RZ, 0x2 ;  /* 0x00000002ff357803 */ /* 0x000fe40000000000 */
[C---:B------:R-:W-:Y:S02]  /*7220*/  LOP3.LUT P1, RZ, R36.reuse, 0x2, RZ, 0xc0, !PT ;  /* 0x0000000224ff7812 */ /* 0x040fe4000782c0ff */
[----:B------:R-:W-:Y:S02]  /*7230*/  P2R R48, PR, RZ, 0x8 ;  /* 0x00000008ff307803 */ /* 0x000fe40000000000 */
[----:B------:R-:W-:Y:S02]  /*7240*/  P2R R46, PR, RZ, 0x10 ;  /* 0x00000010ff2e7803 */ /* 0x000fe40000000000 */
[----:B------:R-:W-:Y:S02]  /*7250*/  P2R R44, PR, RZ, 0x20 ;  /* 0x00000020ff2c7803 */ /* 0x000fe40000000000 */
[C---:B------:R-:W-:Y:S01]  /*7260*/  LOP3.LUT P2, RZ, R36.reuse, 0x10, RZ, 0xc0, !PT ;  /* 0x0000001024ff7812 */ /* 0x040fe2000784c0ff */
[----:B------:R1:W-:Y:S01]  /*7270*/  @P0 STS [R42], R45 ;  /* 0x0000002d2a000388 */ /* 0x0003e20000000800 */
[----:B------:R-:W-:-:S02]  /*7280*/  LOP3.LUT P3, RZ, R36, 0x20, RZ, 0xc0, !PT ;  /* 0x0000002024ff7812 */ /* 0x000fc4000786c0ff */
[C---:B------:R-:W-:Y:S02]  /*7290*/  LOP3.LUT P4, RZ, R36.reuse, 0x40, RZ, 0xc0, !PT ;  /* 0x0000004024ff7812 */ /* 0x040fe4000788c0ff */
[C---:B------:R-:W-:Y:S02]  /*72a0*/  LOP3.LUT P5, RZ, R36.reuse, 0x80, RZ, 0xc0, !PT ;  /* 0x0000008024ff7812 */ /* 0x040fe400078ac0ff */
[C---:B------:R-:W-:Y:S02]  /*72b0*/  LOP3.LUT P6, RZ, R36.reuse, 0x1, RZ, 0xc0, !PT ;  /* 0x0000000124ff7812 */ /* 0x040fe400078cc0ff */
[----:B------:R-:W-:Y:S02]  /*72c0*/  LOP3.LUT P0, RZ, R36, 0x100, RZ, 0xc0, !PT ;  /* 0x0000010024ff7812 */ /* 0x000fe4000780c0ff */
[----:B------:R-:W-:-:S05]  /*72d0*/  @P1 LEA R36, R43, UR5, 0x2 ;  /* 0x000000052b241c11 */ /* 0x000fca000f8e10ff */
[----:B------:R2:W-:Y:S01]  /*72e0*/  @P1 STS [R36], R41 ;  /* 0x0000002924001388 */ /* 0x0005e20000000800 */
[----:B------:R-:W-:Y:S02]  /*72f0*/  ISETP.NE.AND P1, PT, R53, RZ, PT ;  /* 0x000000ff3500720c */ /* 0x000fe40003f25270 */
[----:B-1----:R-:W-:Y:S02]  /*7300*/  @P4 LEA R42, R13, UR5, 0x2 ;  /* 0x000000050d2a4c11 */ /* 0x002fe4000f8e10ff */
[----:B------:R-:W-:Y:S02]  /*7310*/  @P5 LEA R13, R12, UR5, 0x2 ;  /* 0x000000050c0d5c11 */ /* 0x000fe4000f8e10ff */
[----:B------:R-:W-:Y:S02]  /*7320*/  @P0 LEA R12, R7, UR5, 0x2 ;  /* 0x00000005070c0c11 */ /* 0x000fe4000f8e10ff */
[----:B------:R-:W-:-:S05]  /*7330*/  @P6 LEA R7, R6, UR5, 0x2 ;  /* 0x0000000506076c11 */ /* 0x000fca000f8e10ff */
[----:B------:R-:W-:-:S05]  /*7340*/  @P1 LEA R43, R26, UR5, 0x2 ;  /* 0x000000051a2b1c11 */ /* 0x000fca000f8e10ff */
[----:B------:R2:W-:Y:S01]  /*7350*/  @P1 STS [R43], R40 ;  /* 0x000000282b001388 */ /* 0x0005e20000000800 */
[----:B------:R-:W-:-:S13]  /*7360*/  ISETP.NE.AND P1, PT, R52, RZ, PT ;  /* 0x000000ff3400720c */ /* 0x000fda0003f25270 */
[----:B------:R-:W-:Y:S02]  /*7370*/  @P1 LEA R26, R25, UR5, 0x2 ;  /* 0x00000005191a1c11 */ /* 0x000fe4000f8e10ff */
[----:B------:R-:W-:Y:S02]  /*7380*/  @P2 LEA R25, R24, UR5, 0x2 ;  /* 0x0000000518192c11 */ /* 0x000fe4000f8e10ff */
[----:B------:R-:W-:Y:S01]  /*7390*/  @P3 LEA R24, R15, UR5, 0x2 ;  /* 0x000000050f183c11 */ /* 0x000fe2000f8e10ff */
[----:B------:R2:W-:Y:S01]  /*73a0*/  @P1 STS [R26], R39 ;  /* 0x000000271a001388 */ /* 0x0005e20000000800 */
[----:B------:R-:W-:-:S03]  /*73b0*/  ISETP.NE.AND P1, PT, R51, RZ, PT ;  /* 0x000000ff3300720c */ /* 0x000fc60003f25270 */
[----:B------:R2:W-:Y:S01]  /*73c0*/  @P2 STS [R25], R38 ;  /* 0x0000002619002388 */ /* 0x0005e20000000800 */
[----:B------:R-:W-:-:S03]  /*73d0*/  ISETP.NE.AND P2, PT, R50, RZ, PT ;  /* 0x000000ff3200720c */ /* 0x000fc60003f45270 */
[----:B------:R2:W-:Y:S01]  /*73e0*/  @P3 STS [R24], R37 ;  /* 0x0000002518003388 */ /* 0x0005e20000000800 */
[----:B------:R-:W-:-:S03]  /*73f0*/  ISETP.NE.AND P3, PT, R48, RZ, PT ;  /* 0x000000ff3000720c */ /* 0x000fc60003f65270 */
[----:B------:R2:W-:Y:S01]  /*7400*/  @P4 STS [R42], R35 ;  /* 0x000000232a004388 */ /* 0x0005e20000000800 */
[----:B------:R-:W-:Y:S02]  /*7410*/  ISETP.NE.AND P4, PT, R46, RZ, PT ;  /* 0x000000ff2e00720c */ /* 0x000fe40003f85270 */
[----:B------:R-:W-:Y:S01]  /*7420*/  @P1 LEA R6, R5, UR5, 0x2 ;  /* 0x0000000505061c11 */ /* 0x000fe2000f8e10ff */
[----:B------:R2:W-:Y:S01]  /*7430*/  @P5 STS [R13], R34 ;  /* 0x000000220d005388 */ /* 0x0005e20000000800 */
[----:B------:R-:W-:Y:S02]  /*7440*/  ISETP.NE.AND P5, PT, R44, RZ, PT ;  /* 0x000000ff2c00720c */ /* 0x000fe40003fa5270 */
[----:B------:R-:W-:Y:S01]  /*7450*/  @P2 LEA R5, R4, UR5, 0x2 ;  /* 0x0000000504052c11 */ /* 0x000fe2000f8e10ff */
[----:B------:R2:W-:Y:S01]  /*7460*/  @P0 STS [R12], R33 ;  /* 0x000000210c000388 */ /* 0x0005e20000000800 */
[----:B------:R-:W-:Y:S02]  /*7470*/  ISETP.GE.U32.AND P0, PT, R49, R14, PT ;  /* 0x0000000e3100720c */ /* 0x000fe40003f06070 */
[----:B------:R-:W-:Y:S01]  /*7480*/  @P3 LEA R4, R3, UR5, 0x2 ;  /* 0x0000000503043c11 */ /* 0x000fe2000f8e10ff */
[----:B------:R2:W-:Y:S02]  /*7490*/  @P6 STS [R7], R32 ;  /* 0x0000002007006388 */ /* 0x0005e40000000800 */
[----:B------:R-:W-:-:S02]  /*74a0*/  @P4 LEA R3, R2, UR5, 0x2 ;  /* 0x0000000502034c11 */ /* 0x000fc4000f8e10ff */
[----:B------:R2:W-:Y:S02]  /*74b0*/  @P1 STS [R6], R31 ;  /* 0x0000001f06001388 */ /* 0x0005e40000000800 */
[----:B------:R-:W-:Y:S02]  /*74c0*/  @P5 LEA R0, R0, UR5, 0x2 ;  /* 0x0000000500005c11 */ /* 0x000fe4000f8e10ff */
[----:B------:R2:W-:Y:S04]  /*74d0*/  @P2 STS [R5], R30 ;  /* 0x0000001e05002388 */ /* 0x0005e80000000800 */
[----:B------:R2:W-:Y:S04]  /*74e0*/  @P3 STS [R4], R29 ;  /* 0x0000001d04003388 */ /* 0x0005e80000000800 */
[----:B------:R2:W-:Y:S04]  /*74f0*/  @P4 STS [R3], R28 ;  /* 0x0000001c03004388 */ /* 0x0005e80000000800 */
[----:B------:R2:W-:Y:S01]  /*7500*/  @P5 STS [R0], R27 ;  /* 0x0000001b00005388 */ /* 0x0005e20000000800 */
[----:B------:R-:W-:Y:S06]  /*7510*/  BAR.SYNC.DEFER_BLOCKING 0x0 ;  /* 0x0000000000007b1d */ /* 0x000fec0000010000 */
[----:B0-----:R-:W-:Y:S05]  /*7520*/  @P0 BRA `(.L_x_379) ;  /* 0x0000000400780947 */ /* 0x001fea0003800000 */
[----:B------:R-:W-:Y:S01]  /*7530*/  IADD3 R21, PT, PT, R23, R21, R22 ;  /* 0x0000001517157210 */ /* 0x000fe20007ffe016 */
[----:B------:R-:W-:Y:S03]  /*7540*/  BSSY.RECONVERGENT B2, `(.L_x_381) ;  /* 0x0000023000027945 */ /* 0x000fe60003800200 */
[----:B------:R-:W-:-:S04]  /*7550*/  IADD3 R21, PT, PT, R17, R21, R16 ;  /* 0x0000001511157210 */ /* 0x000fc80007ffe010 */
[----:B------:R-:W-:-:S04]  /*7560*/  IADD3 R21, PT, PT, R19, R21, R18 ;  /* 0x0000001513157210 */ /* 0x000fc80007ffe012 */
[----:B------:R-:W-:-:S04]  /*7570*/  IADD3 R21, PT, PT, R9, R21, R8 ;  /* 0x0000001509157210 */ /* 0x000fc80007ffe008 */
[----:B------:R-:W-:-:S04]  /*7580*/  IADD3 R21, PT, PT, R11, R21, R10 ;  /* 0x000000150b157210 */ /* 0x000fc80007ffe00a */
[----:B------:R-:W-:-:S04]  /*7590*/  IADD3 R20, PT, PT, R21, UR10, R20 ;  /* 0x0000000a15147c10 */ /* 0x000fc8000fffe014 */
[----:B------:R-:W-:-:S05]  /*75a0*/  IADD3 R20, PT, PT, R20, -0x1681, -R49 ;  /* 0xffffe97f14147810 */ /* 0x000fca0007ffe831 */
[----:B--2---:R-:W-:-:S05]  /*75b0*/  IMAD.HI.U32 R0, R20, -0x55555555, RZ ;  /* 0xaaaaaaab14007827 */ /* 0x004fca00078e00ff */
[----:B------:R-:W-:-:S04]  /*75c0*/  SHF.R.U32.HI R0, RZ, 0x8, R0 ;  /* 0x00000008ff007819 */ /* 0x000fc80000011600 */
[----:B------:R-:W-:-:S04]  /*75d0*/  LOP3.LUT R2, R0, 0x3, RZ, 0xc0, !PT ;  /* 0x0000000300027812 */ /* 0x000fc800078ec0ff */
[----:B------:R-:W-:-:S13]  /*75e0*/  ISETP.NE.AND P0, PT, R2, 0x3, PT ;  /* 0x000000030200780c */ /* 0x000fda0003f05270 */
[----:B------:R-:W-:Y:S05]  /*75f0*/  @!P0 BRA `(.L_x_382) ;  /* 0x00000000005c8947 */ /* 0x000fea0003800000 */
[----:B------:R-:W-:Y:S01]  /*7600*/  VIADD R0, R0, 0x1 ;  /* 0x0000000100007836 */ /* 0x000fe20000000000 */
[----:B------:R-:W-:Y:S01]  /*7610*/  BSSY.RECONVERGENT B3, `(.L_x_382) ;  /* 0x0000015000037945 */ /* 0x000fe20003800200 */
[----:B------:R-:W-:Y:S01]  /*7620*/  ISETP.NE.AND P2, PT, RZ, UR11, PT ;  /* 0x0000000bff007c0c */ /* 0x000fe2000bf45270 */
[----:B------:R-:W-:Y:S01]  /*7630*/  IMAD.MOV.U32 R9, RZ, RZ, RZ ;  /* 0x000000ffff097224 */ /* 0x000fe200078e00ff */
[----:B------:R-:W-:Y:S02]  /*7640*/  LEA R6, R49, UR5, 0x2 ;  /* 0x0000000531067c11 */ /* 0x000fe4000f8e10ff */
[----:B------:R-:W-:-:S05]  /*7650*/  LOP3.LUT R0, R0, 0x3, RZ, 0xc0, !PT ;  /* 0x0000000300007812 */ /* 0x000fca00078ec0ff */
[----:B------:R-:W-:-:S07]  /*7660*/  IMAD.MOV R0, RZ, RZ, -R0 ;  /* 0x000000ffff007224 */ /* 0x000fce00078e0a00 */
.L_x_383:
        /* <DEDUP_REMOVED lines=16> */
.L_x_382:
[----:B------:R-:W-:Y:S05]  /*7770*/  BSYNC.RECONVERGENT B2 ;  /* 0x0000000000027941 */ /* 0x000fea0003800200 */
.L_x_381:
[----:B------:R-:W-:-:S13]  /*7780*/  ISETP.GE.U32.AND P0, PT, R20, 0x480, PT ;  /* 0x000004801400780c */ /* 0x000fda0003f06070 */
[----:B------:R-:W-:Y:S05]  /*7790*/  @!P0 BRA `(.L_x_379) ;  /* 0x0000000000dc8947 */ /* 0x000fea0003800000 */
[----:B------:R-:W1:Y:S01]  /*77a0*/  S2UR UR6, SR_CgaCtaId ;  /* 0x00000000000679c3 */ /* 0x000e620000008800 */
[----:B------:R-:W-:Y:S01]  /*77b0*/  UMOV UR4, 0x400 ;  /* 0x0000040000047882 */ /* 0x000fe20000000000 */
[----:B------:R-:W-:Y:S02]  /*77c0*/  UISETP.NE.AND UP0, UPT, UR11, URZ, UPT ;  /* 0x000000ff0b00728c */ /* 0x000fe4000bf05270 */
[----:B------:R-:W-:Y:S01]  /*77d0*/  ISETP.NE.AND P0, PT, RZ, UR11, PT ;  /* 0x0000000bff007c0c */ /* 0x000fe2000bf05270 */
[----:B------:R-:W-:Y:S02]  /*77e0*/  IMAD.MOV.U32 R19, RZ, RZ, RZ ;  /* 0x000000ffff137224 */ /* 0x000fe400078e00ff */
[----:B------:R-:W-:Y:S01]  /*77f0*/  IMAD.MOV.U32 R21, RZ, RZ, RZ ;  /* 0x000000ffff157224 */ /* 0x000fe200078e00ff */
[----:B0-----:R-:W0:Y:S01]  /*7800*/  LDC.64 R2, c[0x0][0x390] ;  /* 0x0000e400ff027b82 */ /* 0x001e220000000a00 */
[----:B------:R-:W-:Y:S01]  /*7810*/  PLOP3.LUT P1, PT, PT, PT, UP0, 0x80, 0x8 ;  /* 0x000000000008781c */ /* 0x000fe20003f2f008 */
[----:B-1----:R-:W-:-:S06]  /*7820*/  ULEA UR4, UR6, UR4, 0x18 ;  /* 0x0000000406047291 */ /* 0x002fcc000f8ec0ff */
[C---:B------:R-:W-:Y:S01]  /*7830*/  LEA R0, R49.reuse, UR4, 0x2 ;  /* 0x0000000431007c11 */ /* 0x040fe2000f8e10ff */
[----:B0-----:R-:W-:-:S04]  /*7840*/  IMAD.WIDE.U32 R2, R49, 0x4, R2 ;  /* 0x0000000431027825 */ /* 0x001fc800078e0002 */
[----:B------:R-:W-:-:S07]  /*7850*/  VIADD R0, R0, 0xc00 ;  /* 0x00000c0000007836 */ /* 0x000fce0000000000 */
.L_x_384:
[----:B-1----:R-:W0:Y:S01]  /*7860*/  @!P1 LDC.64 R8, c[0x0][0x3d0] ;  /* 0x0000f400ff089b82 */ /* 0x002e220000000a00 */
[----:B------:R-:W-:Y:S01]  /*7870*/  CS2R R4, SRZ ;  /* 0x0000000000047805 */ /* 0x000fe2000001ff00 */
[----:B------:R-:W1:Y:S04]  /*7880*/  LDS R15, [R0+-0xc00] ;  /* 0xfff40000000f7984 */ /* 0x000e680000000800 */
[----:B------:R-:W2:Y:S04]  /*7890*/  LDS R17, [R0+-0x600] ;  /* 0xfffa000000117984 */ /* 0x000ea80000000800 */
[----:B0-----:R-:W3:Y:S01]  /*78a0*/  @!P1 LDG.E.64 R4, desc[UR8][R8.64] ;  /* 0x0000000808049981 */ /* 0x001ee2000c1e1b00 */
[----:B------:R-:W-:-:S13]  /*78b0*/  PLOP3.LUT P1, PT, P0, PT, PT, 0x80, 0x8 ;  /* 0x000000000008781c */ /* 0x000fda000072f070 */
        /* <DEDUP_REMOVED lines=37> */
.L_x_379:
[----:B------:R-:W-:Y:S05]  /*7b10*/  BSYNC.RECONVERGENT B0 ;  /* 0x0000000000007941 */ /* 0x000fea0003800200 */
.L_x_335:
[----:B------:R-:W-:Y:S05]  /*7b20*/  BRA `(.L_x_385) ;  /* 0x0000003400407947 */ /* 0x000fea0003800000 */
.L_x_334:
[----:B------:R-:W0:Y:S01]  /*7b30*/  S2R R35, SR_TID.X ;  /* 0x0000000000237919 */ /* 0x000e220000002100 */
[----:B------:R-:W1:Y:S01]  /*7b40*/  LDC.64 R2, c[0x0][0x3c8] ;  /* 0x0000f200ff027b82 */ /* 0x000e620000000a00 */
[----:B------:R-:W2:Y:S01]  /*7b50*/  LDCU.U8 UR5, c[0x0][0x3b8] ;  /* 0x00007700ff0577ac */ /* 0x000ea20008000000 */
[----:B------:R-:W3:Y:S01]  /*7b60*/  LDCU.64 UR12, c[0x0][0x380] ;  /* 0x00007000ff0c77ac */ /* 0x000ee20008000a00 */
[----:B--2---:R-:W-:Y:S01]  /*7b70*/  ISETP.NE.AND P1, PT, RZ, UR5, PT ;  /* 0x00000005ff007c0c */ /* 0x004fe2000bf25270 */
[----:B------:R-:W-:-:S03]  /*7b80*/  USHF.R.S32.HI UR5, URZ, 0x1f, UR7 ;  /* 0x0000001fff057899 */ /* 0x000fc60008011407 */
        /* <DEDUP_REMOVED lines=8> */
[C---:B------:R-:W-:Y:S01]  /*7c10*/  VIADD R21, R19.reuse, 0xa0 ;  /* 0x000000a013157836 */ /* 0x040fe20000000000 */
[----:B------:R-:W-:Y:S01]  /*7c20*/  ISETP.GE.AND P0, PT, R18, UR4, PT ;  /* 0x0000000412007c0c */ /* 0x000fe2000bf06270 */
[C---:B------:R-:W-:Y:S01]  /*7c30*/  VIADD R22, R19.reuse, 0xc0 ;  /* 0x000000c013167836 */ /* 0x040fe20000000000 */
[C---:B------:R-:W-:Y:S02]  /*7c40*/  IADD3 R18, P2, P3, R19.reuse, UR7, R2 ;  /* 0x0000000713127c10 */ /* 0x040fe4000fb5e002 */
[----:B------:R-:W-:Y:S01]  /*7c50*/  ISETP.GE.AND P4, PT, R20, UR4, PT ;  /* 0x0000000414007c0c */ /* 0x000fe2000bf86270 */
[----:B------:R-:W-:Y:S01]  /*7c60*/  VIADD R20, R19, 0x60 ;  /* 0x0000006013147836 */ /* 0x000fe20000000000 */
[----:B------:R-:W-:-:S02]  /*7c70*/  IADD3.X R3, PT, PT, RZ, UR5, R3, P2, P3 ;  /* 0x00000005ff037c10 */ /* 0x000fc400097e6403 */
[----:B---3--:R-:W-:Y:S02]  /*7c80*/  LEA R2, P2, R18, UR12, 0x2 ;  /* 0x0000000c12027c11 */ /* 0x008fe4000f8410ff */
[----:B------:R-:W-:Y:S01]  /*7c90*/  ISETP.GE.AND P6, PT, R20, UR4, PT ;  /* 0x0000000414007c0c */ /* 0x000fe2000bfc6270 */
[C---:B------:R-:W-:Y:S01]  /*7ca0*/  VIADD R20, R19.reuse, 0x80 ;  /* 0x0000008013147836 */ /* 0x040fe20000000000 */
[----:B------:R-:W-:Y:S01]  /*7cb0*/  LEA.HI.X R3, R18, UR13, R3, 0x2, P2 ;  /* 0x0000000d12037c11 */ /* 0x000fe200090f1403 */
[----:B------:R-:W-:Y:S01]  /*7cc0*/  VIADD R18, R19, 0xe0 ;  /* 0x000000e013127836 */ /* 0x000fe20000000000 */
[----:B------:R-:W-:Y:S02]  /*7cd0*/  ISETP.GE.AND P3, PT, R21, UR4, PT ;  /* 0x0000000415007c0c */ /* 0x000fe4000bf66270 */
[----:B------:R-:W-:Y:S01]  /*7ce0*/  ISETP.GE.AND P5, PT, R20, UR4, PT ;  /* 0x0000000414007c0c */ /* 0x000fe2000bfa6270 */
[----:B------:R-:W2:Y:S01]  /*7cf0*/  @!P1 LDG.E R0, desc[UR8][R2.64] ;  /* 0x0000000802009981 */ /* 0x000ea2000c1e1900 */
[----:B------:R-:W-:Y:S01]  /*7d00*/  ISETP.GE.AND P1, PT, R18, UR4, PT ;  /* 0x0000000412007c0c */ /* 0x000fe2000bf26270 */
[C---:B------:R-:W-:Y:S01]  /*7d10*/  VIADD R20, R19.reuse, 0x100 ;  /* 0x0000010013147836 */ /* 0x040fe20000000000 */
[----:B------:R-:W-:Y:S01]  /*7d20*/  ISETP.GE.AND P2, PT, R22, UR4, PT ;  /* 0x0000000416007c0c */ /* 0x000fe2000bf46270 */
[----:B------:R-:W-:Y:S01]  /*7d30*/  VIADD R18, R19, 0x120 ;  /* 0x0000012013127836 */ /* 0x000fe20000000000 */
[----:B------:R-:W3:Y:S02]  /*7d40*/  @!P0 LDG.E R4, desc[UR8][R2.64+0x80] ;  /* 0x0000800802048981 */ /* 0x000ee4000c1e1900 */
[----:B------:R-:W-:-:S02]  /*7d50*/  ISETP.GE.AND P0, PT, R20, UR4, PT ;  /* 0x0000000414007c0c */ /* 0x000fc4000bf06270 */
[----:B------:R-:W4:Y:S01]  /*7d60*/  @!P4 LDG.E R5, desc[UR8][R2.64+0x100] ;  /* 0x000100080205c981 */ /* 0x000f22000c1e1900 */
[----:B------:R-:W-:Y:S01]  /*7d70*/  ISETP.GE.AND P4, PT, R18, UR4, PT ;  /* 0x0000000412007c0c */ /* 0x000fe2000bf86270 */
[C---:B------:R-:W-:Y:S02]  /*7d80*/  VIADD R20, R19.reuse, 0x140 ;  /* 0x0000014013147836 */ /* 0x040fe40000000000 */
[C---:B------:R-:W-:Y:S01]  /*7d90*/  VIADD R18, R19.reuse, 0x160 ;  /* 0x0000016013127836 */ /* 0x040fe20000000000 */
[----:B------:R-:W5:Y:S02]  /*7da0*/  @!P6 LDG.E R6, desc[UR8][R2.64+0x180] ;  /* 0x000180080206e981 */ /* 0x000f64000c1e1900 */
[----:B------:R-:W-:Y:S02]  /*7db0*/  ISETP.GE.AND P6, PT, R20, UR4, PT ;  /* 0x0000000414007c0c */ /* 0x000fe4000bfc6270 */
[----:B------:R-:W5:Y:S01]  /*7dc0*/  @!P5 LDG.E R7, desc[UR8][R2.64+0x200] ;  /* 0x000200080207d981 */ /* 0x000f62000c1e1900 */
[----:B------:R-:W-:Y:S01]  /*7dd0*/  ISETP.GE.AND P5, PT, R18, UR4, PT ;  /* 0x0000000412007c0c */ /* 0x000fe2000bfa6270 */
[----:B------:R-:W-:-:S02]  /*7de0*/  VIADD R20, R19, 0x180 ;  /* 0x0000018013147836 */ /* 0x000fc40000000000 */
[C---:B------:R-:W-:Y:S01]  /*7df0*/  VIADD R18, R19.reuse, 0x1a0 ;  /* 0x000001a013127836 */ /* 0x040fe20000000000 */
[----:B------:R-:W5:Y:S01]  /*7e00*/  @!P3 LDG.E R8, desc[UR8][R2.64+0x280] ;  /* 0x000280080208b981 */ /* 0x000f62000c1e1900 */
[----:B------:R-:W-:Y:S01]  /*7e10*/  VIADD R19, R19, 0x1c0 ;  /* 0x000001c013137836 */ /* 0x000fe20000000000 */
[----:B------:R-:W-:Y:S02]  /*7e20*/  ISETP.GE.AND P3, PT, R20, UR4, PT ;  /* 0x0000000414007c0c */ /* 0x000fe4000bf66270 */
        /* <DEDUP_REMOVED lines=10> */
[----:B------:R-:W5:Y:S01]  /*7ed0*/  @!P1 LDG.E R17, desc[UR8][R2.64+0x700] ;  /* 0x0007000802119981 */ /* 0x000f62000c1e1900 */
[----:B------:R-:W0:Y:S01]  /*7ee0*/  S2R R37, SR_LANEID ;  /* 0x0000000000257919 */ /* 0x000e220000000000 */
[----:B------:R-:W1:Y:S01]  /*7ef0*/  S2UR UR6, SR_CgaCtaId ;  /* 0x00000000000679c3 */ /* 0x000e620000008800 */
[----:B------:R-:W-:Y:S01]  /*7f00*/  SHF.R.U32.HI R28, RZ, 0x5, R35 ;  /* 0x00000005ff1c7819 */ /* 0x000fe20000011623 */
[----:B------:R-:W-:-:S02]  /*7f10*/  UMOV UR5, 0x400 ;  /* 0x0000040000057882 */ /* 0x000fc40000000000 */
[----:B-1----:R-:W-:Y:S02]  /*7f20*/  ULEA UR5, UR6, UR5, 0x18 ;  /* 0x0000000506057291 */ /* 0x002fe4000f8ec0ff */
[----:B0-----:R-:W-:-:S05]  /*7f30*/  IMAD R18, R28, 0x1e0, R37 ;  /* 0x000001e01c127824 */ /* 0x001fca00078e0225 */
[----:B------:R-:W-:Y:S02]  /*7f40*/  LEA R18, R18, UR5, 0x2 ;  /* 0x0000000512127c11 */ /* 0x000fe4000f8e10ff */
[----:B------:R-:W-:Y:S01]  /*7f50*/  LOP3.LUT R36, R36, 0xfffffffd, RZ, 0xc0, !PT ;  /* 0xfffffffd24247812 */ /* 0x000fe200078ec0ff */
[----:B------:R-:W-:Y:S02]  /*7f60*/  IMAD.MOV.U32 R34, RZ, RZ, 0x2 ;  /* 0x00000002ff227424 */ /* 0x000fe400078e00ff */
[----:B--2---:R0:W-:Y:S04]  /*7f70*/  STS [R18], R0 ;  /* 0x0000000012007388 */ /* 0x0041e80000000800 */
[----:B---3--:R-:W-:Y:S01]  /*7f80*/  STS [R18+0x80], R4 ;  /* 0x0000800412007388 */ /* 0x008fe20000000800 */
        /* <DEDUP_REMOVED lines=8> */
[----:B------:R0:W-:Y:S04]  /*8010*/  STS [R18+0x480], R12 ;  /* 0x0004800c12007388 */ /* 0x0001e80000000800 */
[----:B------:R-:W-:Y:S04]  /*8020*/  STS [R18+0x500], R13 ;  /* 0x0005000d12007388 */ /* 0x000fe80000000800 */
[----:B------:R-:W-:Y:S04]  /*8030*/  STS [R18+0x580], R14 ;  /* 0x0005800e12007388 */ /* 0x000fe80000000800 */
[----:B------:R-:W-:Y:S04]  /*8040*/  STS [R18+0x600], R15 ;  /* 0x0006000f12007388 */ /* 0x000fe80000000800 */
[----:B------:R-:W-:Y:S04]  /*8050*/  STS [R18+0x680], R16 ;  /* 0x0006801012007388 */ /* 0x000fe80000000800 */
[----:B------:R-:W-:Y:S01]  /*8060*/  STS [R18+0x700], R17 ;  /* 0x0007001112007388 */ /* 0x000fe20000000800 */
[----:B------:R-:W-:-:S03]  /*8070*/  NOP ;  /* 0x0000000000007918 */ /* 0x000fc60000000000 */
[----:B------:R-:W1:Y:S04]  /*8080*/  LDS R27, [R0+0x4] ;  /* 0x00000400001b7984 */ /* 0x000e680000000800 */
[----:B------:R-:W2:Y:S04]  /*8090*/  LDS R30, [R0] ;  /* 0x00000000001e7984 */ /* 0x000ea80000000800 */
[----:B------:R-:W3:Y:S04]  /*80a0*/  LDS R26, [R0+0x8] ;  /* 0x00000800001a7984 */ /* 0x000ee80000000800 */
[----:B------:R-:W4:Y:S04]  /*80b0*/  LDS R25, [R0+0xc] ;  /* 0x00000c0000197984 */ /* 0x000f280000000800 */
[----:B------:R-:W5:Y:S01]  /*80c0*/  LDS R24, [R0+0x10] ;  /* 0x0000100000187984 */ /* 0x000f620000000800 */
[----:B0-----:R-:W-:-:S03]  /*80d0*/  IMAD R12, R35, 0xf, RZ ;  /* 0x0000000f230c7824 */ /* 0x001fc600078e02ff */
[----:B------:R-:W0:Y:S01]  /*80e0*/  LDS R23, [R0+0x14] ;  /* 0x0000140000177984 */ /* 0x000e220000000800 */
[----:B------:R-:W-:-:S03]  /*80f0*/  VIADD R2, R12, 0x1 ;  /* 0x000000010c027836 */ /* 0x000fc60000000000 */
[----:B------:R-:W0:Y:S04]  /*8100*/  LDS R22, [R0+0x18] ;  /* 0x0000180000167984 */ /* 0x000e280000000800 */
[----:B------:R-:W0:Y:S04]  /*8110*/  LDS R21, [R0+0x1c] ;  /* 0x00001c0000157984 */ /* 0x000e280000000800 */
[----:B------:R-:W0:Y:S04]  /*8120*/  LDS R20, [R0+0x20] ;  /* 0x0000200000147984 */ /* 0x000e280000000800 */
[----:B------:R-:W0:Y:S01]  /*8130*/  LDS R19, [R0+0x24] ;  /* 0x0000240000137984 */ /* 0x000e220000000800 */
[----:B-1----:R-:W-:-:S03]  /*8140*/  ISETP.NE.AND P1, PT, R27, RZ, PT ;  /* 0x000000ff1b00720c */ /* 0x002fc60003f25270 */
[----:B------:R-:W1:Y:S01]  /*8150*/  LDS R17, [R0+0x28] ;  /* 0x0000280000117984 */ /* 0x000e620000000800 */
[----:B--2---:R-:W-:-:S03]  /*8160*/  ISETP.NE.AND P0, PT, R30, RZ, PT ;  /* 0x000000ff1e00720c */ /* 0x004fc60003f05270 */
[----:B------:R-:W2:Y:S01]  /*8170*/  LDS R16, [R0+0x2c] ;  /* 0x00002c0000107984 */ /* 0x000ea20000000800 */
[----:B------:R-:W-:Y:S01]  /*8180*/  ISETP.GE.OR P6, PT, R2, UR4, P1 ;  /* 0x0000000402007c0c */ /* 0x000fe20008fc6670 */
[C---:B------:R-:W-:Y:S01]  /*8190*/  VIADD R2, R12.reuse, 0x2 ;  /* 0x000000020c027836 */ /* 0x040fe20000000000 */
[----:B------:R-:W-:Y:S01]  /*81a0*/  ISETP.GE.OR P0, PT, R12, UR4, P0 ;  /* 0x000000040c007c0c */ /* 0x000fe20008706670 */
[----:B------:R-:W2:Y:S01]  /*81b0*/  LDS R9, [R0+0x30] ;  /* 0x0000300000097984 */ /* 0x000ea20000000800 */
[----:B---3--:R-:W-:Y:S01]  /*81c0*/  ISETP.NE.AND P1, PT, R26, RZ, PT ;  /* 0x000000ff1a00720c */ /* 0x008fe20003f25270 */
[----:B------:R-:W-:Y:S02]  /*81d0*/  VIADD R3, R12, 0x3 ;  /* 0x000000030c037836 */ /* 0x000fe40000000000 */
[----:B------:R-:W3:Y:S01]  /*81e0*/  LDS R7, [R0+0x34] ;  /* 0x0000340000077984 */ /* 0x000ee20000000800 */
[----:B------:R-:W-:Y:S02]  /*81f0*/  ISETP.GE.OR P4, PT, R2, UR4, P1 ;  /* 0x0000000402007c0c */ /* 0x000fe40008f86670 */
[----:B----4-:R-:W-:Y:S01]  /*8200*/  ISETP.NE.AND P1, PT, R25, RZ, PT ;  /* 0x000000ff1900720c */ /* 0x010fe20003f25270 */
[----:B------:R4:W4:Y:S01]  /*8210*/  LDS R6, [R0+0x38] ;  /* 0x0000380000067984 */ /* 0x0009220000000800 */
[----:B------:R-:W-:-:S02]  /*8220*/  SEL R2, RZ, 0x1, !P0 ;  /* 0x00000001ff027807 */ /* 0x000fc40004000000 */
[----:B------:R-:W-:Y:S01]  /*8230*/  @P6 LOP3.LUT R36, R36, 0x2, RZ, 0xfc, !PT ;  /* 0x0000000224246812 */ /* 0x000fe200078efcff */
[----:B------:R-:W-:Y:S01]  /*8240*/  @!P0 IMAD.MOV R34, RZ, RZ, 0x1 ;  /* 0x00000001ff228424 */ /* 0x000fe200078e02ff */
[----:B------:R-:W-:Y:S01]  /*8250*/  BAR.SYNC.DEFER_BLOCKING 0x0 ;  /* 0x0000000000007b1d */ /* 0x000fe20000010000 */
[----:B------:R-:W-:Y:S01]  /*8260*/  ISETP.GE.OR P2, PT, R3, UR4, P1 ;  /* 0x0000000403007c0c */ /* 0x000fe20008f46670 */
[----:B------:R-:W-:Y:S01]  /*8270*/  @!P6 IMAD.MOV R34, RZ, RZ, R2 ;  /* 0x000000ffff22e224 */ /* 0x000fe200078e0202 */
[----:B------:R-:W-:Y:S01]  /*8280*/  LOP3.LUT R36, R36, 0xfffffffb, RZ, 0xc0, !PT ;  /* 0xfffffffb24247812 */ /* 0x000fe200078ec0ff */
[----:B------:R-:W-:Y:S01]  /*8290*/  VIADD R2, R12, 0x4 ;  /* 0x000000040c027836 */ /* 0x000fe20000000000 */
[----:B-----5:R-:W-:Y:S02]  /*82a0*/  ISETP.NE.AND P1, PT, R24, RZ, PT ;  /* 0x000000ff1800720c */ /* 0x020fe40003f25270 */
[----:B------:R-:W-:Y:S01]  /*82b0*/  @P4 LOP3.LUT R36, R36, 0x4, RZ, 0xfc, !PT ;  /* 0x0000000424244812 */ /* 0x000fe200078efcff */
[----:B------:R-:W-:Y:S01]  /*82c0*/  VIADD R33, R34, 0x1 ;  /* 0x0000000122217836 */ /* 0x000fe20000000000 */
[----:B------:R-:W-:Y:S01]  /*82d0*/  ISETP.GE.OR P3, PT, R2, UR4, P1 ;  /* 0x0000000402007c0c */ /* 0x000fe20008f66670 */
[----:B------:R-:W-:Y:S01]  /*82e0*/  @!P4 IMAD.MOV R33, RZ, RZ, R34 ;  /* 0x000000ffff21c224 */ /* 0x000fe200078e0222 */
[----:B------:R-:W-:Y:S01]  /*82f0*/  LOP3.LUT R36, R36, 0xfffffff7, RZ, 0xc0, !PT ;  /* 0xfffffff724247812 */ /* 0x000fe200078ec0ff */
[----:B------:R-:W-:Y:S01]  /*8300*/  VIADD R2, R12, 0x5 ;  /* 0x000000050c027836 */ /* 0x000fe20000000000 */
[----:B0-----:R-:W-:Y:S01]  /*8310*/  ISETP.NE.AND P1, PT, R23, RZ, PT ;  /* 0x000000ff1700720c */ /* 0x001fe20003f25270 */
        /* <DEDUP_REMOVED lines=36> */
[----:B-1----:R-:W-:Y:S01]  /*8560*/  ISETP.NE.AND P1, PT, R17, RZ, PT ;  /* 0x000000ff1100720c */ /* 0x002fe20003f25270 */
        /* <DEDUP_REMOVED lines=8> */
[----:B------:R-:W-:-:S04]  /*85f0*/  ISETP.NE.AND P3, PT, R9, RZ, PT ;  /* 0x000000ff0900720c */ /* 0x000fc80003f65270 */
[----:B------:R-:W-:Y:S01]  /*8600*/  ISETP.GE.OR P2, PT, R2, UR4, P2 ;  /* 0x0000000402007c0c */ /* 0x000fe20009746670 */
[C---:B------:R-:W-:Y:S01]  /*8610*/  VIADD R2, R12.reuse, 0xc ;  /* 0x0000000c0c027836 */ /* 0x040fe20000000000 */
[----:B---3--:R-:W-:Y:S01]  /*8620*/  ISETP.NE.AND P4, PT, R7, RZ, PT ;  /* 0x000000ff0700720c */ /* 0x008fe20003f85270 */
[----:B----4-:R-:W-:-:S03]  /*8630*/  VIADD R0, R12, 0xd ;  /* 0x0000000d0c007836 */ /* 0x010fc60000000000 */
        /* <DEDUP_REMOVED lines=28> */
[----:B------:R-:W-:Y:S06]  /*8800*/  BAR.SYNC.DEFER_BLOCKING 0x0 ;  /* 0x0000000000007b1d */ /* 0x000fec0000010000 */
[----:B------:R-:W0:Y:S01]  /*8810*/  LDS.128 R12, [UR5] ;  /* 0x00000005ff0c7984 */ /* 0x000e220008000c00 */
[----:B------:R-:W-:Y:S01]  /*8820*/  IMAD.IADD R40, R39, 0x1, -R40 ;  /* 0x0000000127287824 */ /* 0x000fe200078e0a28 */
[----:B------:R-:W-:-:S04]  /*8830*/  ISETP.NE.AND P6, PT, R37, RZ, PT ;  /* 0x000000ff2500720c */ /* 0x000fc80003fc5270 */
[----:B------:R-:W-:Y:S02]  /*8840*/  SEL R29, R40, RZ, P6 ;  /* 0x000000ff281d7207 */ /* 0x000fe40003000000 */
[----:B------:R-:W-:Y:S01]  /*8850*/  ISETP.NE.AND P6, PT, R28, 0x2, PT ;  /* 0x000000021c00780c */ /* 0x000fe20003fc5270 */
[----:B0-----:R-:W-:-:S04]  /*8860*/  IMAD.IADD R13, R12, 0x1, R13 ;  /* 0x000000010c0d7824 */ /* 0x001fc800078e020d */
[----:B------:R-:W-:Y:S01]  /*8870*/  IMAD.IADD R14, R14, 0x1, R13 ;  /* 0x000000010e0e7824 */ /* 0x000fe200078e020d */
[----:B------:R-:W-:Y:S02]  /*8880*/  SEL R12, R13, R12, !P6 ;  /* 0x0000000c0d0c7207 */ /* 0x000fe40007000000 */
[----:B------:R-:W-:Y:S01]  /*8890*/  ISETP.NE.AND P6, PT, R28, 0x3, PT ;  /* 0x000000031c00780c */ /* 0x000fe20003fc5270 */
[----:B------:R-:W-:-:S03]  /*88a0*/  IMAD.IADD R39, R15, 0x1, R14 ;  /* 0x000000010f277824 */ /* 0x000fc600078e020e */
[----:B------:R-:W-:Y:S02]  /*88b0*/  SEL R12, R14, R12, !P6 ;  /* 0x0000000c0e0c7207 */ /* 0x000fe40007000000 */
[----:B------:R-:W-:-:S04]  /*88c0*/  ISETP.NE.AND P6, PT, R28, 0x4, PT ;  /* 0x000000041c00780c */ /* 0x000fc80003fc5270 */
[C---:B------:R-:W-:Y:S02]  /*88d0*/  SEL R41, R39.reuse, R12, !P6 ;  /* 0x0000000c27297207 */ /* 0x040fe40007000000 */
[----:B------:R-:W0:Y:S01]  /*88e0*/  LDS.128 R12, [UR5+0x10] ;  /* 0x00001005ff0c7984 */ /* 0x000e220008000c00 */
[----:B------:R-:W-:Y:S01]  /*88f0*/  ISETP.NE.AND P6, PT, R28, 0x5, PT ;  /* 0x000000051c00780c */ /* 0x000fe20003fc5270 */
[----:B0-----:R-:W-:-:S04]  /*8900*/  IMAD.IADD R12, R39, 0x1, R12 ;  /* 0x00000001270c7824 */ /* 0x001fc800078e020c */
[----:B------:R-:W-:Y:S01]  /*8910*/  IMAD.IADD R13, R13, 0x1, R12 ;  /* 0x000000010d0d7824 */ /* 0x000fe200078e020c */
[----:B------:R-:W-:Y:S02]  /*8920*/  SEL R41, R12, R41, !P6 ;  /* 0x000000290c297207 */ /* 0x000fe40007000000 */
[----:B------:R-:W-:Y:S01]  /*8930*/  ISETP.NE.AND P6, PT, R28, 0x6, PT ;  /* 0x000000061c00780c */ /* 0x000fe20003fc5270 */
[----:B------:R-:W-:-:S03]  /*8940*/  IMAD.IADD R14, R14, 0x1, R13 ;  /* 0x000000010e0e7824 */ /* 0x000fc600078e020d */
[----:B------:R-:W-:Y:S02]  /*8950*/  SEL R41, R13, R41, !P6 ;  /* 0x000000290d297207 */ /* 0x000fe40007000000 */
[----:B------:R-:W-:Y:S01]  /*8960*/  ISETP.NE.AND P6, PT, R28, 0x7, PT ;  /* 0x000000071c00780c */ /* 0x000fe20003fc5270 */
[----:B------:R-:W-:-:S03]  /*8970*/  IMAD.IADD R39, R15, 0x1, R14 ;  /* 0x000000010f277824 */ /* 0x000fc600078e020e */
[----:B------:R-:W-:Y:S02]  /*8980*/  SEL R41, R14, R41, !P6 ;  /* 0x000000290e297207 */ /* 0x000fe40007000000 */
[----:B------:R-:W0:Y:S01]  /*8990*/  LDS.128 R12, [UR5+0x20] ;  /* 0x00002005ff0c7984 */ /* 0x000e220008000c00 */
[----:B------:R-:W-:-:S04]  /*89a0*/  ISETP.NE.AND P6, PT, R28, 0x8, PT ;  /* 0x000000081c00780c */ /* 0x000fc80003fc5270 */
[C---:B------:R-:W-:Y:S02]  /*89b0*/  SEL R41, R39.reuse, R41, !P6 ;  /* 0x0000002927297207 */ /* 0x040fe40007000000 */
        /* <DEDUP_REMOVED lines=8> */
[----:B------:R-:W-:Y:S02]  /*8a40*/  SEL R12, R14, R41, !P6 ;  /* 0x000000290e0c7207 */ /* 0x000fe40007000000 */
[----:B------:R-:W-:-:S03]  /*8a50*/  ISETP.GE.U32.AND P6, PT, R35, 0x20, PT ;  /* 0x000000202300780c */ /* 0x000fc60003fc6070 */
[----:B------:R-:W-:-:S05]  /*8a60*/  IMAD.IADD R29, R12, 0x1, R29 ;  /* 0x000000010c1d7824 */ /* 0x000fca00078e021d */
[----:B------:R-:W-:Y:S02]  /*8a70*/  SEL R40, R40, R29, !P6 ;  /* 0x0000001d28287207 */ /* 0x000fe40007000000 */
[----:B------:R-:W-:Y:S01]  /*8a80*/  ISETP.GT.U32.AND P6, PT, R35, 0x1f, PT ;  /* 0x0000001f2300780c */ /* 0x000fe20003fc4070 */
[----:B------:R-:W-:-:S12]  /*8a90*/  IMAD.IADD R15, R15, 0x1, R14 ;  /* 0x000000010f0f7824 */ /* 0x000fd800078e020e */
        /* <DEDUP_REMOVED lines=16> */
.L_x_482:
[----:B------:R-:W-:Y:S05]  /*8ba0*/  @!P6 BRA `(.L_x_388) ;  /* 0x00000000007ce947 */ /* 0x000fea0003800000 */
[----:B------:R-:W-:-:S07]  /*8bb0*/  IMAD.MOV.U32 R39, RZ, RZ, 0x2f2 ;  /* 0x000002f2ff277424 */ /* 0x000fce00078e00ff */
.L_x_390:
[----:B------:R-:W-:Y:S01]  /*8bc0*/  SHF.R.U32.HI R14, RZ, 0x1, R39 ;  /* 0x00000001ff0e7819 */ /* 0x000fe20000011627 */
[----:B------:R-:W-:-:S03]  /*8bd0*/  IMAD R38, R38, 0x41a7, RZ ;  /* 0x000041a726267824 */ /* 0x000fc600078e02ff */
[----:B------:R-:W-:Y:S02]  /*8be0*/  IADD3 R39, PT, PT, R39, 0x1, -R14 ;  /* 0x0000000127277810 */ /* 0x000fe40007ffe80e */
[----:B------:R-:W-:Y:S02]  /*8bf0*/  LOP3.LUT R38, R38, 0x7fffffff, RZ, 0xc0, !PT ;  /* 0x7fffffff26267812 */ /* 0x000fe400078ec0ff */
[----:B------:R-:W0:Y:S01]  /*8c00*/  I2F.U32.RP R42, R39 ;  /* 0x00000027002a7306 */ /* 0x000e220000209000 */
[----:B------:R-:W-:-:S07]  /*8c10*/  IMAD.MOV R43, RZ, RZ, -R39 ;  /* 0x000000ffff2b7224 */ /* 0x000fce00078e0a27 */
        /* <DEDUP_REMOVED lines=13> */
[----:B------:R-:W-:-:S13]  /*8cf0*/  ISETP.NE.U32.AND P6, PT, R39, RZ, PT ;  /* 0x000000ff2700720c */ /* 0x000fda0003fc5070 */
        /* <DEDUP_REMOVED lines=9> */
.L_x_485:
[----:B------:R-:W-:Y:S05]  /*8d90*/  @P6 BRA `(.L_x_390) ;  /* 0xfffffffc00886947 */ /* 0x000fea000383ffff */
.L_x_388:
[----:B------:R-:W-:Y:S01]  /*8da0*/  UMOV UR6, 0xffffffff ;  /* 0xffffffff00067882 */ /* 0x000fe20000000000 */
[----:B------:R-:W-:Y:S02]  /*8db0*/  ISETP.NE.AND P6, PT, R12, 0x65, PT ;  /* 0x000000650c00780c */ /* 0x000fe40003fc5270 */
[----:B------:R-:W-:Y:S11]  /*8dc0*/  BRA.DIV UR6, `(.L_x_391) ;  /* 0x0000002e06a87947 */ /* 0x000ff6000b800000 */
[----:B------:R-:W0:Y:S01]  /*8dd0*/  S2R R42, SR_GEMASK ;  /* 0x00000000002a7919 */ /* 0x000e220000003c00 */
[----:B------:R-:W-:Y:S01]  /*8de0*/  VOTE.ANY R14, PT, !P6 ;  /* 0x00000000000e7806 */ /* 0x000fe200070e0100 */
[C---:B------:R-:W-:Y:S02]  /*8df0*/  VIADD R45, R37.reuse, 0x2 ;  /* 0x00000002252d7836 */ /* 0x040fe40000000000 */
[C---:B------:R-:W-:Y:S02]  /*8e00*/  VIADD R43, R37.reuse, 0x4 ;  /* 0x00000004252b7836 */ /* 0x040fe40000000000 */
[----:B------:R-:W-:Y:S01]  /*8e10*/  VIADD R51, R37, 0x10 ;  /* 0x0000001025337836 */ /* 0x000fe20000000000 */
[----:B0-----:R-:W-:-:S05]  /*8e20*/  LOP3.LUT R14, R14, 0x80000000, R42, 0xec, !PT ;  /* 0x800000000e0e7812 */ /* 0x001fca00078eec2a */
[----:B------:R-:W-:-:S05]  /*8e30*/  VIADD R29, R14, 0xffffffff ;  /* 0xffffffff0e1d7836 */ /* 0x000fca0000000000 */
[----:B------:R-:W-:-:S04]  /*8e40*/  LOP3.LUT R29, R14, R29, RZ, 0xc, !PT ;  /* 0x0000001d0e1d7212 */ /* 0x000fc800078e0cff */
[----:B------:R0:W1:Y:S02]  /*8e50*/  POPC R47, R29 ;  /* 0x0000001d002f7309 */ /* 0x0000640000000000 */
[----:B0-----:R-:W0:Y:S01]  /*8e60*/  LDC.64 R28, c[0x0][0x3a0] ;  /* 0x0000e800ff1c7b82 */ /* 0x001e220000000a00 */
[----:B-1----:R-:W1:Y:S01]  /*8e70*/  SHFL.DOWN PT, R39, R13, 0x1, R47 ;  /* 0x082000000d277989 */ /* 0x002e6200000e002f */
[----:B------:R-:W-:-:S04]  /*8e80*/  ISETP.GE.AND P6, PT, R37, R47, PT ;  /* 0x0000002f2500720c */ /* 0x000fc80003fc6270 */
[----:B-1----:R-:W-:Y:S02]  /*8e90*/  SEL R14, R39, RZ, !P6 ;  /* 0x000000ff270e7207 */ /* 0x002fe40007000000 */
[----:B------:R-:W-:-:S03]  /*8ea0*/  ISETP.GT.AND P6, PT, R45, R47, PT ;  /* 0x0000002f2d00720c */ /* 0x000fc60003fc4270 */
[----:B------:R-:W-:-:S05]  /*8eb0*/  IMAD.IADD R44, R14, 0x1, R13 ;  /* 0x000000010e2c7824 */ /* 0x000fca00078e020d */
[----:B------:R-:W1:Y:S02]  /*8ec0*/  SHFL.DOWN PT, R39, R44, 0x2, R47 ;  /* 0x084000002c277989 */ /* 0x000e6400000e002f */
[----:B-1----:R-:W-:Y:S02]  /*8ed0*/  SEL R39, R39, RZ, !P6 ;  /* 0x000000ff27277207 */ /* 0x002fe40007000000 */
[----:B------:R-:W-:-:S03]  /*8ee0*/  ISETP.GT.AND P6, PT, R43, R47, PT ;  /* 0x0000002f2b00720c */ /* 0x000fc60003fc4270 */
[----:B------:R-:W-:Y:S02]  /*8ef0*/  IMAD.IADD R50, R44, 0x1, R39 ;  /* 0x000000012c327824 */ /* 0x000fe400078e0227 */
[----:B------:R-:W-:-:S03]  /*8f00*/  VIADD R44, R37, 0x8 ;  /* 0x00000008252c7836 */ /* 0x000fc60000000000 */
[----:B------:R-:W1:Y:S02]  /*8f10*/  SHFL.DOWN PT, R39, R50, 0x4, R47 ;  /* 0x0880000032277989 */ /* 0x000e6400000e002f */
[----:B-1----:R-:W-:Y:S02]  /*8f20*/  SEL R13, R39, RZ, !P6 ;  /* 0x000000ff270d7207 */ /* 0x002fe40007000000 */
[----:B------:R-:W-:-:S03]  /*8f30*/  ISETP.GT.AND P6, PT, R44, R47, PT ;  /* 0x0000002f2c00720c */ /* 0x000fc60003fc4270 */
[----:B------:R-:W-:-:S05]  /*8f40*/  IMAD.IADD R13, R50, 0x1, R13 ;  /* 0x00000001320d7824 */ /* 0x000fca00078e020d */
[----:B------:R-:W1:Y:S02]  /*8f50*/  SHFL.DOWN PT, R39, R13, 0x8, R47 ;  /* 0x090000000d277989 */ /* 0x000e6400000e002f */
[----:B-1----:R-:W-:Y:S02]  /*8f60*/  SEL R52, R39, RZ, !P6 ;  /* 0x000000ff27347207 */ /* 0x002fe40007000000 */
[----:B0-----:R-:W-:-:S03]  /*8f70*/  IADD3 R46, P6, PT, R28, 0x100, RZ ;  /* 0x000001001c2e7810 */ /* 0x001fc60007fde0ff */
[----:B------:R-:W-:Y:S02]  /*8f80*/  IMAD.IADD R52, R13, 0x1, R52 ;  /* 0x000000010d347824 */ /* 0x000fe400078e0234 */
[----:B------:R-:W-:Y:S01]  /*8f90*/  IMAD.X R50, RZ, RZ, R29, P6 ;  /* 0x000000ffff327224 */ /* 0x000fe200030e061d */
[----:B------:R-:W-:Y:S02]  /*8fa0*/  ISETP.GT.AND P6, PT, R51, R47, PT ;  /* 0x0000002f3300720c */ /* 0x000fe40003fc4270 */
[----:B------:R-:W0:Y:S02]  /*8fb0*/  SHFL.DOWN PT, R39, R52, 0x10, R47 ;  /* 0x0a00000034277989 */ /* 0x000e2400000e002f */
[----:B0-----:R-:W-:Y:S02]  /*8fc0*/  SEL R39, R39, RZ, !P6 ;  /* 0x000000ff27277207 */ /* 0x001fe40007000000 */
[----:B------:R-:W-:-:S03]  /*8fd0*/  ISETP.NE.AND P6, PT, R12, 0x65, PT ;  /* 0x000000650c00780c */ /* 0x000fc60003fc5270 */
[----:B------:R-:W-:-:S10]  /*8fe0*/  IMAD.IADD R47, R52, 0x1, R39 ;  /* 0x00000001342f7824 */ /* 0x000fd400078e0227 */
[----:B------:R-:W-:-:S13]  /*8ff0*/  VOTE.ALL P6, P6 ;  /* 0x0000000000ff7806 */ /* 0x000fda00030c0000 */
.L_x_494:
[----:B------:R-:W-:Y:S05]  /*9000*/  @!P6 BRA `(.L_x_392) ;  /* 0x00000004002ce947 */ /* 0x000fea0003800000 */
[----:B------:R-:W-:-:S07]  /*9010*/  IMAD.MOV.U32 R52, RZ, RZ, 0x2f2 ;  /* 0x000002f2ff347424 */ /* 0x000fce00078e00ff */
.L_x_398:
        /* <DEDUP_REMOVED lines=10> */
.L_x_497:
[----:B------:R-:W-:Y:S05]  /*90c0*/  @!P6 BRA `(.L_x_394) ;  /* 0x00000000007ce947 */ /* 0x000fea0003800000 */
[----:B------:R-:W-:-:S07]  /*90d0*/  IMAD.MOV.U32 R39, RZ, RZ, R52 ;  /* 0x000000ffff277224 */ /* 0x000fce00078e0034 */
.L_x_396:
        /* <DEDUP_REMOVED lines=29> */
.L_x_500:
[----:B------:R-:W-:Y:S05]  /*92b0*/  @P6 BRA `(.L_x_396) ;  /* 0xfffffffc00886947 */ /* 0x000fea000383ffff */
.L_x_394:
[----:B------:R-:W-:Y:S01]  /*92c0*/  UMOV UR6, 0xffffffff ;  /* 0xffffffff00067882 */ /* 0x000fe20000000000 */
[----:B------:R-:W-:Y:S02]  /*92d0*/  ISETP.NE.AND P6, PT, R12, 0x65, PT ;  /* 0x000000650c00780c */ /* 0x000fe40003fc5270 */
[----:B------:R-:W-:Y:S11]  /*92e0*/  BRA.DIV UR6, `(.L_x_397) ;  /* 0x0000002e06a47947 */ /* 0x000ff6000b800000 */
[----:B------:R-:W-:Y:S01]  /*92f0*/  VOTE.ANY R14, PT, !P6 ;  /* 0x00000000000e7806 */ /* 0x000fe200070e0100 */
[----:B------:R-:W-:-:S03]  /*9300*/  VIADD R41, R41, 0xffffffe0 ;  /* 0xffffffe029297836 */ /* 0x000fc60000000000 */
[----:B------:R-:W-:-:S05]  /*9310*/  LOP3.LUT R14, R14, 0x80000000, R42, 0xec, !PT ;  /* 0x800000000e0e7812 */ /* 0x000fca00078eec2a */
[----:B------:R-:W-:-:S05]  /*9320*/  VIADD R29, R14, 0xffffffff ;  /* 0xffffffff0e1d7836 */ /* 0x000fca0000000000 */
[----:B------:R-:W-:-:S06]  /*9330*/  LOP3.LUT R29, R14, R29, RZ, 0xc, !PT ;  /* 0x0000001d0e1d7212 */ /* 0x000fcc00078e0cff */
        /* <DEDUP_REMOVED lines=20> */
[----:B------:R-:W-:Y:S02]  /*9480*/  ISETP.NE.AND P6, PT, R12, 0x65, PT ;  /* 0x000000650c00780c */ /* 0x000fe40003fc5270 */
[----:B------:R-:W-:-:S11]  /*9490*/  IADD3 R47, PT, PT, R53, R14, R47 ;  /* 0x0000000e352f7210 */ /* 0x000fd60007ffe02f */
[----:B------:R-:W-:-:S13]  /*94a0*/  VOTE.ALL P6, P6 ;  /* 0x0000000000ff7806 */ /* 0x000fda00030c0000 */
.L_x_509:
[----:B------:R-:W-:Y:S05]  /*94b0*/  @P6 BRA `(.L_x_398) ;  /* 0xfffffff800d86947 */ /* 0x000fea000383ffff */
.L_x_392:
[----:B------:R-:W-:Y:S01]  /*94c0*/  ISETP.NE.AND P6, PT, R35, RZ, PT ;  /* 0x000000ff2300720c */ /* 0x000fe20003fc5270 */
[----:B------:R-:W-:-:S12]  /*94d0*/  IMAD.MOV.U32 R29, RZ, RZ, R40 ;  /* 0x000000ffff1d7224 */ /* 0x000fd800078e0028 */
[----:B------:R-:W0:Y:S01]  /*94e0*/  @!P6 S2R R13, SR_CgaCtaId ;  /* 0x00000000000de919 */ /* 0x000e220000008800 */
[----:B------:R-:W-:Y:S01]  /*94f0*/  @!P6 MOV R12, 0x400 ;  /* 0x00000400000ce802 */ /* 0x000fe20000000f00 */
[----:B------:R-:W-:Y:S02]  /*9500*/  @!P6 IMAD.IADD R15, R15, 0x1, R47 ;  /* 0x000000010f0fe824 */ /* 0x000fe400078e022f */
[----:B------:R-:W-:-:S05]  /*9510*/  @!P6 IMAD.MOV.U32 R14, RZ, RZ, 0x65 ;  /* 0x00000065ff0ee424 */ /* 0x000fca00078e00ff */
[----:B------:R1:W-:Y:S01]  /*9520*/  @!P6 ST.E.64.STRONG.GPU desc[UR8][R48.64+0x100], R14 ;  /* 0x0001000e3000e985 */ /* 0x0003e2000c10fb08 */
[----:B0-----:R-:W-:-:S05]  /*9530*/  @!P6 LEA R12, R13, R12, 0x18 ;  /* 0x0000000c0d0ce211 */ /* 0x001fca00078ec0ff */
[----:B------:R1:W-:Y:S04]  /*9540*/  @!P6 STS [R12+0x48], R15 ;  /* 0x0000480f0c00e388 */ /* 0x0003e80000000800 */
[----:B------:R1:W-:Y:S01]  /*9550*/  @!P6 STS [R12+0x44], R47 ;  /* 0x0000442f0c00e388 */ /* 0x0003e20000000800 */
[----:B------:R-:W-:-:S13]  /*9560*/  ISETP.NE.AND P6, PT, R37, RZ, PT ;  /* 0x000000ff2500720c */ /* 0x000fda0003fc5270 */
[----:B------:R-:W0:Y:S01]  /*9570*/  @!P6 S2R R28, SR_CgaCtaId ;  /* 0x00000000001ce919 */ /* 0x000e220000008800 */
[----:B------:R-:W-:Y:S01]  /*9580*/  @!P6 MOV R13, 0x400 ;  /* 0x00000400000de802 */ /* 0x000fe20000000f00 */
[----:B------:R-:W-:-:S03]  /*9590*/  @!P6 IMAD.MOV.U32 R29, RZ, RZ, R47 ;  /* 0x000000ffff1de224 */ /* 0x000fc600078e002f */
[----:B0-----:R-:W-:-:S05]  /*95a0*/  @!P6 LEA R28, R28, R13, 0x18 ;  /* 0x0000000d1c1ce211 */ /* 0x001fca00078ec0ff */
[----:B------:R1:W-:Y:S02]  /*95b0*/  @!P6 STS [R28+0x3c], R47 ;  /* 0x00003c2f1c00e388 */ /* 0x0003e40000000800 */
.L_x_386:
[----:B------:R-:W-:Y:S05]  /*95c0*/  WARPSYNC.ALL ;  /* 0x0000000000007948 */ /* 0x000fea0003800000 */
[----:B------:R-:W0:Y:S08]  /*95d0*/  S2UR UR6, SR_CgaCtaId ;  /* 0x00000000000679c3 */ /* 0x000e300000008800 */
[----:B------:R-:W-:Y:S01]  /*95e0*/  BAR.SYNC.DEFER_BLOCKING 0x0 ;  /* 0x0000000000007b1d */ /* 0x000fe20000010000 */
[----:B------:R-:W-:Y:S01]  /*95f0*/  ISETP.NE.AND P6, PT, R35, RZ, PT ;  /* 0x000000ff2300720c */ /* 0x000fe20003fc5270 */
[----:B------:R-:W-:-:S04]  /*9600*/  UIADD3 UR4, UPT, UPT, -UR4, 0x1680, URZ ;  /* 0x0000168004047890 */ /* 0x000fc8000fffe1ff */
[----:B------:R-:W-:Y:S02]  /*9610*/  UMOV UR5, 0x400 ;  /* 0x0000040000057882 */ /* 0x000fe40000000000 */
[----:B0-----:R-:W-:-:S09]  /*9620*/  ULEA UR5, UR6, UR5, 0x18 ;  /* 0x0000000506057291 */ /* 0x001fd2000f8ec0ff */
[----:B-1----:R-:W0:Y:S02]  /*9630*/  LDS R12, [UR5+0x3c] ;  /* 0x00003c05ff0c7984 */ /* 0x002e240008000800 */
[----:B0-----:R-:W-:Y:S02]  /*9640*/  SEL R28, R12, RZ, P6 ;  /* 0x000000ff0c1c7207 */ /* 0x001fe40003000000 */
[----:B------:R-:W0:Y:S03]  /*9650*/  LDS.128 R12, [UR5+0x40] ;  /* 0x00004005ff0c7984 */ /* 0x000e260008000c00 */
[----:B------:R-:W-:-:S04]  /*9660*/  IMAD.IADD R29, R28, 0x1, R29 ;  /* 0x000000011c1d7824 */ /* 0x000fc800078e021d */
[----:B------:R-:W-:Y:S02]  /*9670*/  VIADD R37, R29, 0x1 ;  /* 0x000000011d257836 */ /* 0x000fe40000000000 */
        /* <DEDUP_REMOVED lines=12> */
[--C-:B------:R-:W-:Y:S02]  /*9740*/  @!P0 IMAD.MOV R37, RZ, RZ, R29.reuse ;  /* 0x000000ffff258224 */ /* 0x100fe400078e021d */
[----:B0-----:R-:W-:Y:S02]  /*9750*/  VIADD R38, R15, -UR4 ;  /* 0x800000040f267c36 */ /* 0x001fe40008000000 */
[----:B------:R-:W-:Y:S02]  /*9760*/  VIADD R14, R14, -UR4 ;  /* 0x800000040e0e7c36 */ /* 0x000fe40008000000 */
[----:B------:R-:W-:Y:S01]  /*9770*/  IMAD.IADD R12, R3, 0x1, R29 ;  /* 0x00000001030c7824 */ /* 0x000fe200078e021d */
[----:B------:R-:W-:-:S13]  /*9780*/  ISETP.GT.AND P6, PT, R38, 0x180, PT ;  /* 0x000001802600780c */ /* 0x000fda0003fc4270 */
[----:B------:R-:W-:Y:S05]  /*9790*/  @P6 BRA `(.L_x_399) ;  /* 0x0000000c00a86947 */ /* 0x000fea0003800000 */
[----:B------:R-:W-:Y:S01]  /*97a0*/  ISETP.LT.AND P0, PT, R29, R14, P0 ;  /* 0x0000000e1d00720c */ /* 0x000fe20000701270 */
[----:B------:R-:W0:Y:S01]  /*97b0*/  LDCU.U8 UR4, c[0x0][0x3b8] ;  /* 0x00007700ff0477ac */ /* 0x000e220008000000 */
[----:B------:R-:W-:Y:S11]  /*97c0*/  BSSY.RECONVERGENT B0, `(.L_x_400) ;  /* 0x000000d000007945 */ /* 0x000ff60003800200 */
[----:B------:R-:W-:Y:S05]  /*97d0*/  @!P0 BRA `(.L_x_401) ;  /* 0x00000000002c8947 */ /* 0x000fea0003800000 */
[----:B0-----:R-:W-:Y:S01]  /*97e0*/  UISETP.NE.AND UP0, UPT, UR4, URZ, UPT ;  /* 0x000000ff0400728c */ /* 0x001fe2000bf05270 */
[----:B------:R-:W-:-:S08]  /*97f0*/  CS2R R2, SRZ ;  /* 0x0000000000027805 */ /* 0x000fd0000001ff00 */
[----:B------:R-:W-:Y:S05]  /*9800*/  BRA.U UP0, `(.L_x_402) ;  /* 0x0000000100087547 */ /* 0x000fea000b800000 */
[----:B------:R-:W0:Y:S02]  /*9810*/  LDC.64 R2, c[0x0][0x3d0] ;  /* 0x0000f400ff027b82 */ /* 0x000e240000000a00 */
[----:B0-----:R-:W5:Y:S02]  /*9820*/  LDG.E.64 R2, desc[UR8][R2.64] ;  /* 0x0000000802027981 */ /* 0x001f64000c1e1b00 */
.L_x_402:
[----:B------:R-:W0:Y:S01]  /*9830*/  LDCU.64 UR12, c[0x0][0x390] ;  /* 0x00007200ff0c77ac */ /* 0x000e220008000a00 */
[----:B-----5:R-:W-:-:S04]  /*9840*/  IADD3 R13, P0, PT, R29, R2, RZ ;  /* 0x000000021d0d7210 */ /* 0x020fc80007f1e0ff */
[----:B------:R-:W-:Y:S02]  /*9850*/  LEA.HI.X.SX32 R38, R29, R3, 0x1, P0 ;  /* 0x000000031d267211 */ /* 0x000fe400000f0eff */
[----:B0-----:R-:W-:-:S04]  /*9860*/  LEA R2, P0, R13, UR12, 0x2 ;  /* 0x0000000c0d027c11 */ /* 0x001fc8000f8010ff */
[----:B------:R-:W-:-:S05]  /*9870*/  LEA.HI.X R3, R13, UR13, R38, 0x2, P0 ;  /* 0x0000000d0d037c11 */ /* 0x000fca00080f1426 */
[----:B------:R1:W-:Y:S04]  /*9880*/  STG.E desc[UR8][R2.64], R30 ;  /* 0x0000001e02007986 */ /* 0x0003e8000c101908 */
.L_x_401:
[----:B0-----:R-:W-:Y:S05]  /*9890*/  BSYNC.RECONVERGENT B0 ;  /* 0x0000000000007941 */ /* 0x001fea0003800200 */
.L_x_400:
[----:B------:R-:W-:Y:S01]  /*98a0*/  LOP3.LUT P0, RZ, R36, 0x2, RZ, 0xc0, !PT ;  /* 0x0000000224ff7812 */ /* 0x000fe2000780c0ff */
[----:B------:R-:W-:Y:S03]  /*98b0*/  BSSY.RECONVERGENT B0, `(.L_x_403) ;  /* 0x000000e000007945 */ /* 0x000fe60003800200 */
[----:B------:R-:W-:-:S13]  /*98c0*/  ISETP.GE.OR P0, PT, R37, R14, !P0 ;  /* 0x0000000e2500720c */ /* 0x000fda0004706670 */
[----:B------:R-:W-:Y:S05]  /*98d0*/  @P0 BRA `(.L_x_404) ;  /* 0x00000000002c0947 */ /* 0x000fea0003800000 */
[----:B------:R-:W-:Y:S01]  /*98e0*/  UISETP.NE.AND UP0, UPT, UR4, URZ, UPT ;  /* 0x000000ff0400728c */ /* 0x000fe2000bf05270 */
[----:B-1----:R-:W-:-:S08]  /*98f0*/  CS2R R2, SRZ ;  /* 0x0000000000027805 */ /* 0x002fd0000001ff00 */
[----:B------:R-:W-:Y:S05]  /*9900*/  BRA.U UP0, `(.L_x_405) ;  /* 0x0000000100087547 */ /* 0x000fea000b800000 */
[----:B------:R-:W0:Y:S02]  /*9910*/  LDC.64 R2, c[0x0][0x3d0] ;  /* 0x0000f400ff027b82 */ /* 0x000e240000000a00 */
[----:B0-----:R-:W5:Y:S02]  /*9920*/  LDG.E.64 R2, desc[UR8][R2.64] ;  /* 0x0000000802027981 */ /* 0x001f64000c1e1b00 */
.L_x_405:
[----:B------:R-:W0:Y:S01]  /*9930*/  LDCU.64 UR12, c[0x0][0x390] ;  /* 0x00007200ff0c77ac */ /* 0x000e220008000a00 */
[----:B-----5:R-:W-:-:S04]  /*9940*/  IADD3 R13, P0, PT, R37, R2, RZ ;  /* 0x00000002250d7210 */ /* 0x020fc80007f1e0ff */
[----:B------:R-:W-:Y:S02]  /*9950*/  LEA.HI.X.SX32 R30, R37, R3, 0x1, P0 ;  /* 0x00000003251e7211 */ /* 0x000fe400000f0eff */
[----:B0-----:R-:W-:-:S04]  /*9960*/  LEA R2, P0, R13, UR12, 0x2 ;  /* 0x0000000c0d027c11 */ /* 0x001fc8000f8010ff */
[----:B------:R-:W-:-:S05]  /*9970*/  LEA.HI.X R3, R13, UR13, R30, 0x2, P0 ;  /* 0x0000000d0d037c11 */ /* 0x000fca00080f141e */
[----:B------:R0:W-:Y:S04]  /*9980*/  STG.E desc[UR8][R2.64], R27 ;  /* 0x0000001b02007986 */ /* 0x0001e8000c101908 */
.L_x_404:
[----:B------:R-:W-:Y:S05]  /*9990*/  BSYNC.RECONVERGENT B0 ;  /* 0x0000000000007941 */ /* 0x000fea0003800200 */
.L_x_403:
        /* <DEDUP_REMOVED lines=9> */
.L_x_408:
[----:B------:R-:W0:Y:S01]  /*9a30*/  LDCU.64 UR12, c[0x0][0x390] ;  /* 0x00007200ff0c77ac */ /* 0x000e220008000a00 */
[----:B-----5:R-:W-:-:S04]  /*9a40*/  IADD3 R13, P0, PT, R34, R2, RZ ;  /* 0x00000002220d7210 */ /* 0x020fc80007f1e0ff */
[----:B------:R-:W-:Y:S02]  /*9a50*/  LEA.HI.X.SX32 R34, R34, R3, 0x1, P0 ;  /* 0x0000000322227211 */ /* 0x000fe400000f0eff */
[----:B0-----:R-:W-:-:S04]  /*9a60*/  LEA R2, P0, R13, UR12, 0x2 ;  /* 0x0000000c0d027c11 */ /* 0x001fc8000f8010ff */
[----:B------:R-:W-:-:S05]  /*9a70*/  LEA.HI.X R3, R13, UR13, R34, 0x2, P0 ;  /* 0x0000000d0d037c11 */ /* 0x000fca00080f1422 */
[----:B------:R2:W-:Y:S04]  /*9a80*/  STG.E desc[UR8][R2.64], R26 ;  /* 0x0000001a02007986 */ /* 0x0005e8000c101908 */
.L_x_407:
[----:B------:R-:W-:Y:S05]  /*9a90*/  BSYNC.RECONVERGENT B0 ;  /* 0x0000000000007941 */ /* 0x000fea0003800200 */
.L_x_406:
        /* <DEDUP_REMOVED lines=9> */
.L_x_411:
[----:B------:R-:W0:Y:S01]  /*9b30*/  LDCU.64 UR12, c[0x0][0x390] ;  /* 0x00007200ff0c77ac */ /* 0x000e220008000a00 */
[----:B-----5:R-:W-:-:S04]  /*9b40*/  IADD3 R13, P0, PT, R33, R2, RZ ;  /* 0x00000002210d7210 */ /* 0x020fc80007f1e0ff */
[----:B------:R-:W-:Y:S02]  /*9b50*/  LEA.HI.X.SX32 R26, R33, R3, 0x1, P0 ;  /* 0x00000003211a7211 */ /* 0x000fe400000f0eff */
[----:B0-----:R-:W-:-:S04]  /*9b60*/  LEA R2, P0, R13, UR12, 0x2 ;  /* 0x0000000c0d027c11 */ /* 0x001fc8000f8010ff */
[----:B------:R-:W-:-:S05]  /*9b70*/  LEA.HI.X R3, R13, UR13, R26, 0x2, P0 ;  /* 0x0000000d0d037c11 */ /* 0x000fca00080f141a */
[----:B------:R3:W-:Y:S04]  /*9b80*/  STG.E desc[UR8][R2.64], R25 ;  /* 0x0000001902007986 */ /* 0x0007e8000c101908 */
.L_x_410:
[----:B------:R-:W-:Y:S05]  /*9b90*/  BSYNC.RECONVERGENT B0 ;  /* 0x0000000000007941 */ /* 0x000fea0003800200 */
.L_x_409:
        /* <DEDUP_REMOVED lines=9> */
.L_x_414:
[----:B------:R-:W0:Y:S01]  /*9c30*/  LDCU.64 UR12, c[0x0][0x390] ;  /* 0x00007200ff0c77ac */ /* 0x000e220008000a00 */
[----:B-----5:R-:W-:-:S04]  /*9c40*/  IADD3 R13, P0, PT, R32, R2, RZ ;  /* 0x00000002200d7210 */ /* 0x020fc80007f1e0ff */
[----:B------:R-:W-:Y:S02]  /*9c50*/  LEA.HI.X.SX32 R32, R32, R3, 0x1, P0 ;  /* 0x0000000320207211 */ /* 0x000fe400000f0eff */
[----:B0-----:R-:W-:-:S04]  /*9c60*/  LEA R2, P0, R13, UR12, 0x2 ;  /* 0x0000000c0d027c11 */ /* 0x001fc8000f8010ff */
[----:B------:R-:W-:-:S05]  /*9c70*/  LEA.HI.X R3, R13, UR13, R32, 0x2, P0 ;  /* 0x0000000d0d037c11 */ /* 0x000fca00080f1420 */
[----:B------:R4:W-:Y:S04]  /*9c80*/  STG.E desc[UR8][R2.64], R24 ;  /* 0x0000001802007986 */ /* 0x0009e8000c101908 */
.L_x_413:
[----:B------:R-:W-:Y:S05]  /*9c90*/  BSYNC.RECONVERGENT B0 ;  /* 0x0000000000007941 */ /* 0x000fea0003800200 */
.L_x_412:
        /* <DEDUP_REMOVED lines=9> */
.L_x_417:
[----:B------:R-:W0:Y:S01]  /*9d30*/  LDCU.64 UR12, c[0x0][0x390] ;  /* 0x00007200ff0c77ac */ /* 0x000e220008000a00 */
[----:B-----5:R-:W-:-:S04]  /*9d40*/  IADD3 R13, P0, PT, R31, R2, RZ ;  /* 0x000000021f0d7210 */ /* 0x020fc80007f1e0ff */
[----:B------:R-:W-:Y:S02]  /*9d50*/  LEA.HI.X.SX32 R24, R31, R3, 0x1, P0 ;  /* 0x000000031f187211 */ /* 0x000fe400000f0eff */
[----:B0-----:R-:W-:-:S04]  /*9d60*/  LEA R2, P0, R13, UR12, 0x2 ;  /* 0x0000000c0d027c11 */ /* 0x001fc8000f8010ff */
[----:B------:R-:W-:-:S05]  /*9d70*/  LEA.HI.X R3, R13, UR13, R24, 0x2, P0 ;  /* 0x0000000d0d037c11 */ /* 0x000fca00080f1418 */
[----:B------:R0:W-:Y:S04]  /*9d80*/  STG.E desc[UR8][R2.64], R23 ;  /* 0x0000001702007986 */ /* 0x0001e8000c101908 */
.L_x_416:
[----:B------:R-:W-:Y:S05]  /*9d90*/  BSYNC.RECONVERGENT B0 ;  /* 0x0000000000007941 */ /* 0x000fea0003800200 */
.L_x_415:
        /* <DEDUP_REMOVED lines=9> */
.L_x_420:
[----:B------:R-:W0:Y:S01]  /*9e30*/  LDCU.64 UR12, c[0x0][0x390] ;  /* 0x00007200ff0c77ac */ /* 0x000e220008000a00 */
[----:B-----5:R-:W-:-:S04]  /*9e40*/  IADD3 R13, P0, PT, R18, R2, RZ ;  /* 0x00000002120d7210 */ /* 0x020fc80007f1e0ff */
[----:B------:R-:W-:Y:S02]  /*9e50*/  LEA.HI.X.SX32 R18, R18, R3, 0x1, P0 ;  /* 0x0000000312127211 */ /* 0x000fe400000f0eff */
[----:B0-----:R-:W-:-:S04]  /*9e60*/  LEA R2, P0, R13, UR12, 0x2 ;  /* 0x0000000c0d027c11 */ /* 0x001fc8000f8010ff */
[----:B------:R-:W-:-:S05]  /*9e70*/  LEA.HI.X R3, R13, UR13, R18, 0x2, P0 ;  /* 0x0000000d0d037c11 */ /* 0x000fca00080f1412 */
[----:B------:R0:W-:Y:S04]  /*9e80*/  STG.E desc[UR8][R2.64], R22 ;  /* 0x0000001602007986 */ /* 0x0001e8000c101908 */
.L_x_419:
[----:B------:R-:W-:Y:S05]  /*9e90*/  BSYNC.RECONVERGENT B0 ;  /* 0x0000000000007941 */ /* 0x000fea0003800200 */
.L_x_418:
        /* <DEDUP_REMOVED lines=9> */
.L_x_423:
[----:B------:R-:W0:Y:S01]  /*9f30*/  LDCU.64 UR12, c[0x0][0x390] ;  /* 0x00007200ff0c77ac */ /* 0x000e220008000a00 */
[----:B-----5:R-:W-:-:S04]  /*9f40*/  IADD3 R13, P0, PT, R11, R2, RZ ;  /* 0x000000020b0d7210 */ /* 0x020fc80007f1e0ff */
[----:B------:R-:W-:Y:S02]  /*9f50*/  LEA.HI.X.SX32 R18, R11, R3, 0x1, P0 ;  /* 0x000000030b127211 */ /* 0x000fe400000f0eff */
[----:B0-----:R-:W-:-:S04]  /*9f60*/  LEA R2, P0, R13, UR12, 0x2 ;  /* 0x0000000c0d027c11 */ /* 0x001fc8000f8010ff */
[----:B------:R-:W-:-:S05]  /*9f70*/  LEA.HI.X R3, R13, UR13, R18, 0x2, P0 ;  /* 0x0000000d0d037c11 */ /* 0x000fca00080f1412 */
[----:B------:R0:W-:Y:S04]  /*9f80*/  STG.E desc[UR8][R2.64], R21 ;  /* 0x0000001502007986 */ /* 0x0001e8000c101908 */
.L_x_422:
[----:B------:R-:W-:Y:S05]  /*9f90*/  BSYNC.RECONVERGENT B0 ;  /* 0x0000000000007941 */ /* 0x000fea0003800200 */
.L_x_421:
        /* <DEDUP_REMOVED lines=10> */
.L_x_426:
[----:B-----5:R-:W-:-:S04]  /*a040*/  IADD3 R11, P0, PT, R10, R2, RZ ;  /* 0x000000020a0b7210 */ /* 0x020fc80007f1e0ff */
[----:B------:R-:W-:Y:S02]  /*a050*/  LEA.HI.X.SX32 R10, R10, R3, 0x1, P0 ;  /* 0x000000030a0a7211 */ /* 0x000fe400000f0eff */
[----:B0-----:R-:W-:-:S04]  /*a060*/  LEA R2, P0, R11, UR12, 0x2 ;  /* 0x0000000c0b027c11 */ /* 0x001fc8000f8010ff */
[----:B------:R-:W-:-:S05]  /*a070*/  LEA.HI.X R3, R11, UR13, R10, 0x2, P0 ;  /* 0x0000000d0b037c11 */ /* 0x000fca00080f140a */
[----:B------:R0:W-:Y:S04]  /*a080*/  STG.E desc[UR8][R2.64], R20 ;  /* 0x0000001402007986 */ /* 0x0001e8000c101908 */
.L_x_425:
[----:B------:R-:W-:Y:S05]  /*a090*/  BSYNC.RECONVERGENT B0 ;  /* 0x0000000000007941 */ /* 0x000fea0003800200 */
.L_x_424:
        /* <DEDUP_REMOVED lines=10> */
.L_x_429:
[----:B-----5:R-:W-:-:S04]  /*a140*/  IADD3 R10, P0, PT, R8, R2, RZ ;  /* 0x00000002080a7210 */ /* 0x020fc80007f1e0ff */
[----:B------:R-:W-:Y:S02]  /*a150*/  LEA.HI.X.SX32 R3, R8, R3, 0x1, P0 ;  /* 0x0000000308037211 */ /* 0x000fe400000f0eff */
[----:B0-----:R-:W-:-:S04]  /*a160*/  LEA R2, P0, R10, UR12, 0x2 ;  /* 0x0000000c0a027c11 */ /* 0x001fc8000f8010ff */
[----:B------:R-:W-:-:S05]  /*a170*/  LEA.HI.X R3, R10, UR13, R3, 0x2, P0 ;  /* 0x0000000d0a037c11 */ /* 0x000fca00080f1403 */
[----:B------:R0:W-:Y:S04]  /*a180*/  STG.E desc[UR8][R2.64], R19 ;  /* 0x0000001302007986 */ /* 0x0001e8000c101908 */
.L_x_428:
[----:B------:R-:W-:Y:S05]  /*a190*/  BSYNC.RECONVERGENT B0 ;  /* 0x0000000000007941 */ /* 0x000fea0003800200 */
.L_x_427:
[----:B------:R-:W-:Y:S01]  /*a1a0*/  ISETP.GE.OR P1, PT, R5, R14, !P1 ;  /* 0x0000000e0500720c */ /* 0x000fe20004f26670 */
[----:B------:R-:W-:-:S12]  /*a1b0*/  BSSY.RECONVERGENT B0, `(.L_x_430) ;  /* 0x000000d000007945 */ /* 0x000fd80003800200 */
[----:B------:R-:W-:Y:S05]  /*a1c0*/  @P1 BRA `(.L_x_431) ;  /* 0x00000000002c1947 */ /* 0x000fea0003800000 */
[----:B------:R-:W-:Y:S01]  /*a1d0*/  UISETP.NE.AND UP0, UPT, UR4, URZ, UPT ;  /* 0x000000ff0400728c */ /* 0x000fe2000bf05270 */
[----:B01234-:R-:W-:Y:S01]  /*a1e0*/  CS2R R2, SRZ ;  /* 0x0000000000027805 */ /* 0x01ffe2000001ff00 */
[----:B------:R-:W0:Y:S07]  /*a1f0*/  LDCU.64 UR12, c[0x0][0x390] ;  /* 0x00007200ff0c77ac */ /* 0x000e2e0008000a00 */
[----:B------:R-:W-:Y:S05]  /*a200*/  BRA.U UP0, `(.L_x_432) ;  /* 0x0000000100087547 */ /* 0x000fea000b800000 */
[----:B------:R-:W1:Y:S02]  /*a210*/  LDC.64 R2, c[0x0][0x3d0] ;  /* 0x0000f400ff027b82 */ /* 0x000e640000000a00 */
[----:B-1----:R-:W5:Y:S02]  /*a220*/  LDG.E.64 R2, desc[UR8][R2.64] ;  /* 0x0000000802027981 */ /* 0x002f64000c1e1b00 */
.L_x_432:
[----:B-----5:R-:W-:-:S04]  /*a230*/  IADD3 R8, P0, PT, R5, R2, RZ ;  /* 0x0000000205087210 */ /* 0x020fc80007f1e0ff */
[----:B------:R-:W-:Y:S02]  /*a240*/  LEA.HI.X.SX32 R3, R5, R3, 0x1, P0 ;  /* 0x0000000305037211 */ /* 0x000fe400000f0eff */
[----:B0-----:R-:W-:-:S04]  /*a250*/  LEA R2, P0, R8, UR12, 0x2 ;  /* 0x0000000c08027c11 */ /* 0x001fc8000f8010ff */
[----:B------:R-:W-:-:S05]  /*a260*/  LEA.HI.X R3, R8, UR13, R3, 0x2, P0 ;  /* 0x0000000d08037c11 */ /* 0x000fca00080f1403 */
[----:B------:R0:W-:Y:S04]  /*a270*/  STG.E desc[UR8][R2.64], R17 ;  /* 0x0000001102007986 */ /* 0x0001e8000c101908 */
.L_x_431:
[----:B------:R-:W-:Y:S05]  /*a280*/  BSYNC.RECONVERGENT B0 ;  /* 0x0000000000007941 */ /* 0x000fea0003800200 */
.L_x_430:
        /* <DEDUP_REMOVED lines=9> */
.L_x_435:
[----:B-----5:R-:W-:-:S04]  /*a320*/  IADD3 R5, P0, PT, R4, R2, RZ ;  /* 0x0000000204057210 */ /* 0x020fc80007f1e0ff */
[----:B------:R-:W-:Y:S02]  /*a330*/  LEA.HI.X.SX32 R4, R4, R3, 0x1, P0 ;  /* 0x0000000304047211 */ /* 0x000fe400000f0eff */
[----:B0-----:R-:W-:-:S04]  /*a340*/  LEA R2, P0, R5, UR12, 0x2 ;  /* 0x0000000c05027c11 */ /* 0x001fc8000f8010ff */
[----:B------:R-:W-:-:S05]  /*a350*/  LEA.HI.X R3, R5, UR13, R4, 0x2, P0 ;  /* 0x0000000d05037c11 */ /* 0x000fca00080f1404 */
[----:B------:R0:W-:Y:S04]  /*a360*/  STG.E desc[UR8][R2.64], R16 ;  /* 0x0000001002007986 */ /* 0x0001e8000c101908 */
.L_x_434:
[----:B------:R-:W-:Y:S05]  /*a370*/  BSYNC.RECONVERGENT B0 ;  /* 0x0000000000007941 */ /* 0x000fea0003800200 */
.L_x_433:
        /* <DEDUP_REMOVED lines=9> */
.L_x_438:
[----:B-----5:R-:W-:-:S04]  /*a410*/  IADD3 R4, P0, PT, R12, R2, RZ ;  /* 0x000000020c047210 */ /* 0x020fc80007f1e0ff */
[----:B------:R-:W-:Y:S02]  /*a420*/  LEA.HI.X.SX32 R3, R12, R3, 0x1, P0 ;  /* 0x000000030c037211 */ /* 0x000fe400000f0eff */
[----:B0-----:R-:W-:-:S04]  /*a430*/  LEA R2, P0, R4, UR12, 0x2 ;  /* 0x0000000c04027c11 */ /* 0x001fc8000f8010ff */
[----:B------:R-:W-:-:S05]  /*a440*/  LEA.HI.X R3, R4, UR13, R3, 0x2, P0 ;  /* 0x0000000d04037c11 */ /* 0x000fca00080f1403 */
[----:B------:R0:W-:Y:S04]  /*a450*/  STG.E desc[UR8][R2.64], R9 ;  /* 0x0000000902007986 */ /* 0x0001e8000c101908 */
.L_x_437:
[----:B------:R-:W-:Y:S05]  /*a460*/  BSYNC.RECONVERGENT B0 ;  /* 0x0000000000007941 */ /* 0x000fea0003800200 */
.L_x_436:
        /* <DEDUP_REMOVED lines=9> */
.L_x_441:
[----:B-----5:R-:W-:-:S04]  /*a500*/  IADD3 R4, P0, PT, R28, R2, RZ ;  /* 0x000000021c047210 */ /* 0x020fc80007f1e0ff */
[----:B------:R-:W-:Y:S02]  /*a510*/  LEA.HI.X.SX32 R3, R28, R3, 0x1, P0 ;  /* 0x000000031c037211 */ /* 0x000fe400000f0eff */
[----:B0-----:R-:W-:-:S04]  /*a520*/  LEA R2, P0, R4, UR12, 0x2 ;  /* 0x0000000c04027c11 */ /* 0x001fc8000f8010ff */
[----:B------:R-:W-:-:S05]  /*a530*/  LEA.HI.X R3, R4, UR13, R3, 0x2, P0 ;  /* 0x0000000d04037c11 */ /* 0x000fca00080f1403 */
[----:B------:R0:W-:Y:S04]  /*a540*/  STG.E desc[UR8][R2.64], R7 ;  /* 0x0000000702007986 */ /* 0x0001e8000c101908 */
.L_x_440:
[----:B------:R-:W-:Y:S05]  /*a550*/  BSYNC.RECONVERGENT B0 ;  /* 0x0000000000007941 */ /* 0x000fea0003800200 */
.L_x_439:
        /* <DEDUP_REMOVED lines=8> */
.L_x_442:
[----:B-----5:R-:W-:-:S04]  /*a5e0*/  IADD3 R4, P0, PT, R0, R2, RZ ;  /* 0x0000000200047210 */ /* 0x020fc80007f1e0ff */
[----:B------:R-:W-:Y:S02]  /*a5f0*/  LEA.HI.X.SX32 R3, R0, R3, 0x1, P0 ;  /* 0x0000000300037211 */ /* 0x000fe400000f0eff */
[----:B0-----:R-:W-:-:S04]  /*a600*/  LEA R2, P0, R4, UR12, 0x2 ;  /* 0x0000000c04027c11 */ /* 0x001fc8000f8010ff */
[----:B------:R-:W-:-:S05]  /*a610*/  LEA.HI.X R3, R4, UR13, R3, 0x2, P0 ;  /* 0x0000000d04037c11 */ /* 0x000fca00080f1403 */
[----:B------:R0:W-:Y:S01]  /*a620*/  STG.E desc[UR8][R2.64], R6 ;  /* 0x0000000602007986 */ /* 0x0001e2000c101908 */
[----:B------:R-:W-:Y:S05]  /*a630*/  BRA `(.L_x_385) ;  /* 0x00000008007c7947 */ /* 0x000fea0003800000 */
.L_x_399:
[----:B------:R-:W-:Y:S01]  /*a640*/  P2R R43, PR, RZ, 0x2 ;  /* 0x00000002ff2b7803 */ /* 0x000fe20000000000 */
[----:B------:R-:W-:Y:S01]  /*a650*/  BAR.SYNC.DEFER_BLOCKING 0x0 ;  /* 0x0000000000007b1d */ /* 0x000fe20000010000 */
[C---:B------:R-:W-:Y:S01]  /*a660*/  LOP3.LUT P1, RZ, R36.reuse, 0x8, RZ, 0xc0, !PT ;  /* 0x0000000824ff7812 */ /* 0x040fe2000782c0ff */
[----:B------:R-:W-:Y:S01]  /*a670*/  @P0 IMAD.IADD R29, R29, 0x1, -R13 ;  /* 0x000000011d1d0824 */ /* 0x000fe200078e0a0d */
[----:B------:R-:W-:Y:S02]  /*a680*/  P2R R44, PR, RZ, 0x4 ;  /* 0x00000004ff2c7803 */ /* 0x000fe40000000000 */
[----:B------:R-:W-:Y:S01]  /*a690*/  P2R R42, PR, RZ, 0x2 ;  /* 0x00000002ff2a7803 */ /* 0x000fe20000000000 */
[----:B------:R-:W0:Y:S01]  /*a6a0*/  LDCU.64 UR14, c[0x0][0x390] ;  /* 0x00007200ff0e77ac */ /* 0x000e220008000a00 */
[----:B------:R-:W-:Y:S02]  /*a6b0*/  LOP3.LUT P1, RZ, R36, 0x4, RZ, 0xc0, !PT ;  /* 0x0000000424ff7812 */ /* 0x000fe4000782c0ff */
[----:B------:R-:W-:Y:S01]  /*a6c0*/  @P0 LEA R29, R29, UR5, 0x2 ;  /* 0x000000051d1d0c11 */ /* 0x000fe2000f8e10ff */
[----:B------:R-:W1:Y:S01]  /*a6d0*/  LDCU.64 UR12, c[0x0][0x390] ;  /* 0x00007200ff0c77ac */ /* 0x000e620008000a00 */
[----:B------:R-:W-:-:S02]  /*a6e0*/  P2R R3, PR, RZ, 0x2 ;  /* 0x00000002ff037803 */ /* 0x000fc40000000000 */
[C---:B------:R-:W-:Y:S02]  /*a6f0*/  LOP3.LUT P1, RZ, R36.reuse, 0x2, RZ, 0xc0, !PT ;  /* 0x0000000224ff7812 */ /* 0x040fe4000782c0ff */
[C---:B------:R-:W-:Y:S02]  /*a700*/  LOP3.LUT P2, RZ, R36.reuse, 0x10, RZ, 0xc0, !PT ;  /* 0x0000001024ff7812 */ /* 0x040fe4000784c0ff */
[----:B------:R-:W-:Y:S02]  /*a710*/  P2R R41, PR, RZ, 0x8 ;  /* 0x00000008ff297803 */ /* 0x000fe40000000000 */
[C---:B------:R-:W-:Y:S02]  /*a720*/  LOP3.LUT P3, RZ, R36.reuse, 0x20, RZ, 0xc0, !PT ;  /* 0x0000002024ff7812 */ /* 0x040fe4000786c0ff */
[----:B------:R-:W-:Y:S02]  /*a730*/  P2R R40, PR, RZ, 0x10 ;  /* 0x00000010ff287803 */ /* 0x000fe40000000000 */
[C---:B------:R-:W-:Y:S01]  /*a740*/  LOP3.LUT P4, RZ, R36.reuse, 0x40, RZ, 0xc0, !PT ;  /* 0x0000004024ff7812 */ /* 0x040fe2000788c0ff */
[----:B------:R2:W-:Y:S01]  /*a750*/  @P0 STS [R29], R30 ;  /* 0x0000001e1d000388 */ /* 0x0005e20000000800 */
[----:B------:R-:W-:Y:S01]  /*a760*/  P2R R39, PR, RZ, 0x20 ;  /* 0x00000020ff277803 */ /* 0x000fe20000000000 */
[--C-:B------:R-:W-:Y:S01]  /*a770*/  @P1 IMAD.IADD R37, R37, 0x1, -R13.reuse ;  /* 0x0000000125251824 */ /* 0x100fe200078e0a0d */
[----:B------:R-:W-:Y:S01]  /*a780*/  LOP3.LUT P5, RZ, R36, 0x80, RZ, 0xc0, !PT ;  /* 0x0000008024ff7812 */ /* 0x000fe200078ac0ff */
[----:B------:R-:W-:Y:S01]  /*a790*/  @P2 IMAD.IADD R32, R32, 0x1, -R13 ;  /* 0x0000000120202824 */ /* 0x000fe200078e0a0d */
[----:B------:R-:W-:-:S02]  /*a7a0*/  LOP3.LUT P0, RZ, R36, 0x100, RZ, 0xc0, !PT ;  /* 0x0000010024ff7812 */ /* 0x000fc4000780c0ff */
[----:B------:R-:W-:Y:S01]  /*a7b0*/  @P1 LEA R2, R37, UR5, 0x2 ;  /* 0x0000000525021c11 */ /* 0x000fe2000f8e10ff */
[--C-:B------:R-:W-:Y:S01]  /*a7c0*/  @P3 IMAD.IADD R31, R31, 0x1, -R13.reuse ;  /* 0x000000011f1f3824 */ /* 0x100fe200078e0a0d */
[----:B------:R-:W-:Y:S02]  /*a7d0*/  LOP3.LUT P6, RZ, R36, 0x1, RZ, 0xc0, !PT ;  /* 0x0000000124ff7812 */ /* 0x000fe400078cc0ff */
[----:B--2---:R-:W-:Y:S01]  /*a7e0*/  @P2 LEA R29, R32, UR5, 0x2 ;  /* 0x00000005201d2c11 */ /* 0x004fe2000f8e10ff */
[----:B------:R2:W-:Y:S01]  /*a7f0*/  @P1 STS [R2], R27 ;  /* 0x0000001b02001388 */ /* 0x0005e20000000800 */
[----:B------:R-:W-:Y:S01]  /*a800*/  ISETP.NE.AND P1, PT, R3, RZ, PT ;  /* 0x000000ff0300720c */ /* 0x000fe20003f25270 */
[--C-:B------:R-:W-:Y:S02]  /*a810*/  @P4 IMAD.IADD R18, R18, 0x1, -R13.reuse ;  /* 0x0000000112124824 */ /* 0x100fe400078e0a0d */
[--C-:B------:R-:W-:Y:S02]  /*a820*/  @P5 IMAD.IADD R11, R11, 0x1, -R13.reuse ;  /* 0x000000010b0b5824 */ /* 0x100fe400078e0a0d */
[----:B------:R-:W-:Y:S01]  /*a830*/  @P0 IMAD.IADD R10, R10, 0x1, -R13 ;  /* 0x000000010a0a0824 */ /* 0x000fe200078e0a0d */
[----:B--2---:R-:W-:-:S03]  /*a840*/  @P3 LEA R2, R31, UR5, 0x2 ;  /* 0x000000051f023c11 */ /* 0x004fc6000f8e10ff */
[----:B------:R-:W-:-:S04]  /*a850*/  @P6 IMAD.IADD R8, R8, 0x1, -R13 ;  /* 0x0000000108086824 */ /* 0x000fc800078e0a0d */
[----:B------:R-:W-:Y:S01]  /*a860*/  @P1 IMAD.IADD R34, R34, 0x1, -R13 ;  /* 0x0000000122221824 */ /* 0x000fe200078e0a0d */
[----:B------:R-:W-:-:S04]  /*a870*/  @P6 LEA R8, R8, UR5, 0x2 ;  /* 0x0000000508086c11 */ /* 0x000fc8000f8e10ff */
[----:B------:R-:W-:-:S05]  /*a880*/  @P1 LEA R3, R34, UR5, 0x2 ;  /* 0x0000000522031c11 */ /* 0x000fca000f8e10ff */
[----:B------:R2:W-:Y:S01]  /*a890*/  @P1 STS [R3], R26 ;  /* 0x0000001a03001388 */ /* 0x0005e20000000800 */
[----:B------:R-:W-:Y:S02]  /*a8a0*/  ISETP.NE.AND P1, PT, R42, RZ, PT ;  /* 0x000000ff2a00720c */ /* 0x000fe40003f25270 */
[----:B--2---:R-:W-:Y:S02]  /*a8b0*/  @P4 LEA R3, R18, UR5, 0x2 ;  /* 0x0000000512034c11 */ /* 0x004fe4000f8e10ff */
[----:B------:R-:W-:-:S09]  /*a8c0*/  @P5 LEA R18, R11, UR5, 0x2 ;  /* 0x000000050b125c11 */ /* 0x000fd2000f8e10ff */
[----:B------:R-:W-:Y:S01]  /*a8d0*/  @P1 IMAD.IADD R33, R33, 0x1, -R13 ;  /* 0x0000000121211824 */ /* 0x000fe200078e0a0d */
[----:B------:R-:W-:-:S04]  /*a8e0*/  @P0 LEA R11, R10, UR5, 0x2 ;  /* 0x000000050a0b0c11 */ /* 0x000fc8000f8e10ff */
[----:B------:R-:W-:-:S05]  /*a8f0*/  @P1 LEA R34, R33, UR5, 0x2 ;  /* 0x0000000521221c11 */ /* 0x000fca000f8e10ff */
[----:B------:R-:W-:Y:S01]  /*a900*/  @P1 STS [R34], R25 ;  /* 0x0000001922001388 */ /* 0x000fe20000000800 */
[----:B------:R-:W-:-:S03]  /*a910*/  ISETP.NE.AND P1, PT, R43, RZ, PT ;  /* 0x000000ff2b00720c */ /* 0x000fc60003f25270 */
[----:B------:R-:W-:Y:S01]  /*a920*/  @P2 STS [R29], R24 ;  /* 0x000000181d002388 */ /* 0x000fe20000000800 */
[----:B------:R-:W-:-:S03]  /*a930*/  ISETP.NE.AND P2, PT, R44, RZ, PT ;  /* 0x000000ff2c00720c */ /* 0x000fc60003f45270 */
[----:B------:R-:W-:Y:S01]  /*a940*/  @P3 STS [R2], R23 ;  /* 0x0000001702003388 */ /* 0x000fe20000000800 */
[----:B------:R-:W-:-:S03]  /*a950*/  ISETP.NE.AND P3, PT, R41, RZ, PT ;  /* 0x000000ff2900720c */ /* 0x000fc60003f65270 */
[----:B------:R2:W-:Y:S01]  /*a960*/  @P4 STS [R3], R22 ;  /* 0x0000001603004388 */ /* 0x0005e20000000800 */
[----:B------:R-:W-:Y:S01]  /*a970*/  ISETP.NE.AND P4, PT, R40, RZ, PT ;  /* 0x000000ff2800720c */ /* 0x000fe20003f85270 */
[--C-:B------:R-:W-:Y:S02]  /*a980*/  @P1 IMAD.IADD R5, R5, 0x1, -R13.reuse ;  /* 0x0000000105051824 */ /* 0x100fe400078e0a0d */
[----:B------:R3:W-:Y:S01]  /*a990*/  @P5 STS [R18], R21 ;  /* 0x0000001512005388 */ /* 0x0007e20000000800 */
[----:B------:R-:W-:Y:S01]  /*a9a0*/  ISETP.NE.AND P5, PT, R39, RZ, PT ;  /* 0x000000ff2700720c */ /* 0x000fe20003fa5270 */
[--C-:B------:R-:W-:Y:S02]  /*a9b0*/  @P2 IMAD.IADD R4, R4, 0x1, -R13.reuse ;  /* 0x0000000104042824 */ /* 0x100fe400078e0a0d */
[----:B------:R3:W-:Y:S01]  /*a9c0*/  @P0 STS [R11], R20 ;  /* 0x000000140b000388 */ /* 0x0007e20000000800 */
[----:B------:R-:W-:Y:S01]  /*a9d0*/  ISETP.GE.AND P0, PT, R35, R38, PT ;  /* 0x000000262300720c */ /* 0x000fe20003f06270 */
[--C-:B------:R-:W-:Y:S01]  /*a9e0*/  @P3 IMAD.IADD R12, R12, 0x1, -R13.reuse ;  /* 0x000000010c0c3824 */ /* 0x100fe200078e0a0d */
[----:B--2---:R-:W-:Y:S01]  /*a9f0*/  @P2 LEA R3, R4, UR5, 0x2 ;  /* 0x0000000504032c11 */ /* 0x004fe2000f8e10ff */
[----:B------:R3:W-:Y:S02]  /*aa00*/  @P6 STS [R8], R19 ;  /* 0x0000001308006388 */ /* 0x0007e40000000800 */
[----:B------:R-:W-:Y:S01]  /*aa10*/  @P4 IMAD.IADD R28, R28, 0x1, -R13 ;  /* 0x000000011c1c4824 */ /* 0x000fe200078e0a0d */
[----:B------:R-:W-:-:S03]  /*aa20*/  @P3 LEA R12, R12, UR5, 0x2 ;  /* 0x000000050c0c3c11 */ /* 0x000fc6000f8e10ff */
[----:B------:R-:W-:Y:S01]  /*aa30*/  @P5 IMAD.IADD R2, R0, 0x1, -R13 ;  /* 0x0000000100025824 */ /* 0x000fe200078e0a0d */
[----:B------:R-:W-:Y:S02]  /*aa40*/  @P1 LEA R0, R5, UR5, 0x2 ;  /* 0x0000000505001c11 */ /* 0x000fe4000f8e10ff */
[----:B------:R-:W-:Y:S02]  /*aa50*/  @P4 LEA R28, R28, UR5, 0x2 ;  /* 0x000000051c1c4c11 */ /* 0x000fe4000f8e10ff */
[----:B------:R-:W-:Y:S01]  /*aa60*/  @P5 LEA R5, R2, UR5, 0x2 ;  /* 0x0000000502055c11 */ /* 0x000fe2000f8e10ff */
[----:B------:R3:W-:Y:S04]  /*aa70*/  @P1 STS [R0], R17 ;  /* 0x0000001100001388 */ /* 0x0007e80000000800 */
[----:B------:R3:W-:Y:S04]  /*aa80*/  @P2 STS [R3], R16 ;  /* 0x0000001003002388 */ /* 0x0007e80000000800 */
[----:B------:R3:W-:Y:S04]  /*aa90*/  @P3 STS [R12], R9 ;  /* 0x000000090c003388 */ /* 0x0007e80000000800 */
[----:B------:R3:W-:Y:S04]  /*aaa0*/  @P4 STS [R28], R7 ;  /* 0x000000071c004388 */ /* 0x0007e80000000800 */
[----:B------:R3:W-:Y:S01]  /*aab0*/  @P5 STS [R5], R6 ;  /* 0x0000000605005388 */ /* 0x0007e20000000800 */
[----:B------:R-:W-:Y:S06]  /*aac0*/  BAR.SYNC.DEFER_BLOCKING 0x0 ;  /* 0x0000000000007b1d */ /* 0x000fec0000010000 */
[----:B01----:R-:W-:Y:S05]  /*aad0*/  @P0 BRA `(.L_x_385) ;  /* 0x0000000400540947 */ /* 0x003fea0003800000 */
[----:B------:R-:W0:Y:S01]  /*aae0*/  LDCU UR4, c[0x0][0x3ac] ;  /* 0x00007580ff0477ac */ /* 0x000e220008000800 */
[----:B---3--:R-:W-:Y:S01]  /*aaf0*/  VIADD R0, R35, UR7 ;  /* 0x0000000723007c36 */ /* 0x008fe20008000000 */
[----:B------:R-:W1:Y:S01]  /*ab00*/  LDC.U8 R12, c[0x0][0x3b8] ;  /* 0x0000ee00ff0c7b82 */ /* 0x000e620000000000 */
[----:B------:R-:W-:Y:S03]  /*ab10*/  BSSY.RECONVERGENT B0, `(.L_x_443) ;  /* 0x000001e000007945 */ /* 0x000fe60003800200 */
[----:B0-----:R-:W-:-:S05]  /*ab20*/  IADD3 R0, PT, PT, -R0, UR4, R15 ;  /* 0x0000000400007c10 */ /* 0x001fca000fffe10f */
[----:B------:R-:W-:-:S04]  /*ab30*/  VIADD R2, R0, 0xffffe97f ;  /* 0xffffe97f00027836 */ /* 0x000fc80000000000 */
[C---:B------:R-:W-:Y:S01]  /*ab40*/  IMAD.HI.U32 R0, R2.reuse, -0x55555555, RZ ;  /* 0xaaaaaaab02007827 */ /* 0x040fe200078e00ff */
[----:B------:R-:W-:-:S04]  /*ab50*/  ISETP.GE.U32.AND P1, PT, R2, 0x480, PT ;  /* 0x000004800200780c */ /* 0x000fc80003f26070 */
[----:B------:R-:W-:-:S04]  /*ab60*/  SHF.R.U32.HI R0, RZ, 0x8, R0 ;  /* 0x00000008ff007819 */ /* 0x000fc80000011600 */
[----:B------:R-:W-:-:S04]  /*ab70*/  LOP3.LUT R3, R0, 0x3, RZ, 0xc0, !PT ;  /* 0x0000000300037812 */ /* 0x000fc800078ec0ff */
[----:B------:R-:W-:-:S13]  /*ab80*/  ISETP.NE.AND P0, PT, R3, 0x3, PT ;  /* 0x000000030300780c */ /* 0x000fda0003f05270 */
[----:B-1----:R-:W-:Y:S05]  /*ab90*/  @!P0 BRA `(.L_x_444) ;  /* 0x0000000000548947 */ /* 0x002fea0003800000 */
[----:B------:R-:W-:Y:S01]  /*aba0*/  VIADD R0, R0, 0x1 ;  /* 0x0000000100007836 */ /* 0x000fe20000000000 */
[C---:B------:R-:W-:Y:S01]  /*abb0*/  LEA R6, R35.reuse, UR5, 0x2 ;  /* 0x0000000523067c11 */ /* 0x040fe2000f8e10ff */
[----:B------:R-:W-:Y:S01]  /*abc0*/  IMAD.IADD R7, R35, 0x1, R13 ;  /* 0x0000000123077824 */ /* 0x000fe200078e020d */
[----:B------:R-:W-:Y:S02]  /*abd0*/  ISETP.NE.AND P2, PT, R12, RZ, PT ;  /* 0x000000ff0c00720c */ /* 0x000fe40003f45270 */
[----:B------:R-:W-:-:S05]  /*abe0*/  LOP3.LUT R0, R0, 0x3, RZ, 0xc0, !PT ;  /* 0x0000000300007812 */ /* 0x000fca00078ec0ff */
[----:B------:R-:W-:Y:S02]  /*abf0*/  IMAD R35, R0, 0x180, R35 ;  /* 0x0000018000237824 */ /* 0x000fe400078e0223 */
[----:B------:R-:W-:-:S07]  /*ac00*/  IMAD.MOV R0, RZ, RZ, -R0 ;  /* 0x000000ffff007224 */ /* 0x000fce00078e0a00 */
.L_x_445:
        /* <DEDUP_REMOVED lines=14> */
.L_x_444:
[----:B------:R-:W-:Y:S05]  /*acf0*/  BSYNC.RECONVERGENT B0 ;  /* 0x0000000000007941 */ /* 0x000fea0003800200 */
.L_x_443:
[----:B------:R-:W-:Y:S05]  /*ad00*/  @!P1 BRA `(.L_x_385) ;  /* 0x0000000000c89947 */ /* 0x000fea0003800000 */
[----:B------:R-:W1:Y:S01]  /*ad10*/  S2UR UR6, SR_CgaCtaId ;  /* 0x00000000000679c3 */ /* 0x000e620000008800 */
[----:B------:R-:W-:Y:S01]  /*ad20*/  UMOV UR4, 0x400 ;  /* 0x0000040000047882 */ /* 0x000fe20000000000 */
[----:B------:R-:W-:Y:S01]  /*ad30*/  ISETP.NE.AND P0, PT, R12, RZ, PT ;  /* 0x000000ff0c00720c */ /* 0x000fe20003f05270 */
[----:B------:R-:W-:Y:S01]  /*ad40*/  IMAD.IADD R13, R35, 0x1, R13 ;  /* 0x00000001230d7824 */ /* 0x000fe200078e020d */
[----:B-1----:R-:W-:-:S06]  /*ad50*/  ULEA UR4, UR6, UR4, 0x18 ;  /* 0x0000000406047291 */ /* 0x002fcc000f8ec0ff */
[----:B------:R-:W-:-:S05]  /*ad60*/  LEA R0, R35, UR4, 0x2 ;  /* 0x0000000423007c11 */ /* 0x000fca000f8e10ff */
[----:B------:R-:W-:-:S07]  /*ad70*/  VIADD R0, R0, 0xc00 ;  /* 0x00000c0000007836 */ /* 0x000fce0000000000 */
.L_x_446:
[----:B0-----:R-:W1:Y:S01]  /*ad80*/  @!P0 LDC.64 R6, c[0x0][0x3d0] ;  /* 0x0000f400ff068b82 */ /* 0x001e620000000a00 */
[----:B0-----:R-:W-:Y:S01]  /*ad90*/  CS2R R2, SRZ ;  /* 0x0000000000027805 */ /* 0x001fe2000001ff00 */
[----:B------:R-:W0:Y:S01]  /*ada0*/  LDS R15, [R0+-0xc00] ;  /* 0xfff40000000f7984 */ /* 0x000e220000000800 */
[----:B------:R-:W-:-:S03]  /*adb0*/  SHF.R.S32.HI R19, RZ, 0x1f, R13 ;  /* 0x0000001fff137819 */ /* 0x000fc6000001140d */
[----:B------:R-:W2:Y:S04]  /*adc0*/  LDS R17, [R0+-0x600] ;  /* 0xfffa000000117984 */ /* 0x000ea80000000800 */
[----:B-1----:R-:W3:Y:S01]  /*add0*/  @!P0 LDG.E.64 R2, desc[UR8][R6.64] ;  /* 0x0000000806028981 */ /* 0x002ee2000c1e1b00 */
[----:B------:R-:W-:-:S13]  /*ade0*/  ISETP.NE.AND P0, PT, R12, RZ, PT ;  /* 0x000000ff0c00720c */ /* 0x000fda0003f05270 */
        /* <DEDUP_REMOVED lines=25> */
[----:B-1----:R-:W2:Y:S01]  /*af80*/  @!P0 LDG.E.64 R2, desc[UR8][R8.64] ;  /* 0x0000000808028981 */ /* 0x002ea2000c1e1b00 */
[----:B------:R-:W-:Y:S02]  /*af90*/  VIADD R35, R35, 0x600 ;  /* 0x0000060023237836 */ /* 0x000fe40000000000 */
[----:B---3--:R-:W-:Y:S01]  /*afa0*/  VIADD R0, R0, 0x1800 ;  /* 0x0000180000007836 */ /* 0x008fe20000000000 */
[C---:B--2---:R-:W-:Y:S01]  /*afb0*/  IADD3 R6, P1, PT, R13.reuse, R2, RZ ;  /* 0x000000020d067210 */ /* 0x044fe20007f3e0ff */
[----:B------:R-:W-:-:S04]  /*afc0*/  VIADD R13, R13, 0x600 ;  /* 0x000006000d0d7836 */ /* 0x000fc80000000000 */
[----:B------:R-:W-:Y:S01]  /*afd0*/  IMAD.X R3, R19, 0x1, R3, P1 ;  /* 0x0000000113037824 */ /* 0x000fe200008e0603 */
[----:B------:R-:W-:-:S04]  /*afe0*/  LEA R2, P1, R6, UR14, 0x2 ;  /* 0x0000000e06027c11 */ /* 0x000fc8000f8210ff */
[----:B------:R-:W-:Y:S02]  /*aff0*/  LEA.HI.X R3, R6, UR15, R3, 0x2, P1 ;  /* 0x0000000f06037c11 */ /* 0x000fe400088f1403 */
[----:B------:R-:W-:-:S03]  /*b000*/  ISETP.GE.AND P1, PT, R35, R38, PT ;  /* 0x000000262300720c */ /* 0x000fc60003f26270 */
[----:B-----5:R0:W-:Y:S10]  /*b010*/  STG.E desc[UR8][R2.64+0x1200], R7 ;  /* 0x0012000702007986 */ /* 0x0201f4000c101908 */
[----:B------:R-:W-:Y:S05]  /*b020*/  @!P1 BRA `(.L_x_446) ;  /* 0xfffffffc00549947 */ /* 0x000fea000383ffff */
.L_x_385:
[----:B------:R-:W-:Y:S05]  /*b030*/  BSYNC.RECONVERGENT B1 ;  /* 0x0000000000017941 */ /* 0x000fea0003800200 */
.L_x_333:
[----:B--23--:R-:W2:Y:S02]  /*b040*/  S2R R0, SR_TID.X ;  /* 0x0000000000007919 */ /* 0x00cea40000002100 */
[----:B--2---:R-:W-:-:S13]  /*b050*/  ISETP.NE.AND P0, PT, R0, RZ, PT ;  /* 0x000000ff0000720c */ /* 0x004fda0003f05270 */
[----:B------:R-:W-:Y:S05]  /*b060*/  @P0 EXIT ;  /* 0x000000000000094d */ /* 0x000fea0003800000 */
[----:B------:R-:W2:Y:S02]  /*b070*/  LDCU.U8 UR4, c[0x0][0x3b9] ;  /* 0x00007720ff0477ac */ /* 0x000ea40008000000 */
[----:B--2---:R-:W-:-:S09]  /*b080*/  UISETP.NE.AND UP0, UPT, UR4, URZ, UPT ;  /* 0x000000ff0400728c */ /* 0x004fd2000bf05270 */
[----:B------:R-:W-:Y:S05]  /*b090*/  BRA.U !UP0, `(.L_x_447) ;  /* 0x00000001082c7547 */ /* 0x000fea000b800000 */
[----:B------:R-:W2:Y:S01]  /*b0a0*/  LDCU.U8 UR4, c[0x0][0x3b8] ;  /* 0x00007700ff0477ac */ /* 0x000ea20008000000 */
[----:B01----:R-:W0:Y:S01]  /*b0b0*/  LDC.64 R4, c[0x0][0x398] ;  /* 0x0000e600ff047b82 */ /* 0x003e220000000a00 */
[----:B----4-:R-:W-:Y:S01]  /*b0c0*/  CS2R R2, SRZ ;  /* 0x0000000000027805 */ /* 0x010fe2000001ff00 */
[----:B--2---:R-:W-:-:S09]  /*b0d0*/  UISETP.NE.AND UP0, UPT, UR4, URZ, UPT ;  /* 0x000000ff0400728c */ /* 0x004fd2000bf05270 */
[----:B------:R-:W-:Y:S05]  /*b0e0*/  BRA.U UP0, `(.L_x_448) ;  /* 0x0000000100087547 */ /* 0x000fea000b800000 */
[----:B------:R-:W1:Y:S02]  /*b0f0*/  LDC.64 R2, c[0x0][0x3d0] ;  /* 0x0000f400ff027b82 */ /* 0x000e640000000a00 */
[----:B-1----:R-:W5:Y:S02]  /*b100*/  LDG.E.64 R2, desc[UR8][R2.64] ;  /* 0x0000000802027981 */ /* 0x002f64000c1e1b00 */
.L_x_448:
[----:B-----5:R-:W-:-:S04]  /*b110*/  IADD3 R2, P0, PT, R14, R2, RZ ;  /* 0x000000020e027210 */ /* 0x020fc80007f1e0ff */
[----:B------:R-:W-:-:S05]  /*b120*/  LEA.HI.X.SX32 R3, R14, R3, 0x1, P0 ;  /* 0x000000030e037211 */ /* 0x000fca00000f0eff */
[----:B0-----:R-:W-:Y:S01]  /*b130*/  STG.E.64 desc[UR8][R4.64], R2 ;  /* 0x0000000204007986 */ /* 0x001fe2000c101b08 */
[----:B------:R-:W-:Y:S05]  /*b140*/  EXIT ;  /* 0x000000000000794d */ /* 0x000fea0003800000 */
.L_x_447:
[----:B------:R-:W2:Y:S01]  /*b150*/  LDCU.U8 UR4, c[0x0][0x3b8] ;  /* 0x00007700ff0477ac */ /* 0x000ea20008000000 */
[----:B01----:R-:W0:Y:S01]  /*b160*/  LDC.64 R4, c[0x0][0x3d8] ;  /* 0x0000f600ff047b82 */ /* 0x003e220000000a00 */
[----:B----4-:R-:W-:Y:S01]  /*b170*/  CS2R R2, SRZ ;  /* 0x0000000000027805 */ /* 0x010fe2000001ff00 */
[----:B--2---:R-:W-:-:S09]  /*b180*/  UISETP.NE.AND UP0, UPT, UR4, URZ, UPT ;  /* 0x000000ff0400728c */ /* 0x004fd2000bf05270 */
[----:B------:R-:W-:Y:S05]  /*b190*/  BRA.U UP0, `(.L_x_449) ;  /* 0x0000000100087547 */ /* 0x000fea000b800000 */
[----:B------:R-:W1:Y:S02]  /*b1a0*/  LDC.64 R2, c[0x0][0x3d0] ;  /* 0x0000f400ff027b82 */ /* 0x000e640000000a00 */
[----:B-1----:R-:W5:Y:S02]  /*b1b0*/  LDG.E.64 R2, desc[UR8][R2.64] ;  /* 0x0000000802027981 */ /* 0x002f64000c1e1b00 */
.L_x_449:
[----:B-----5:R-:W-:-:S04]  /*b1c0*/  IADD3 R2, P0, PT, R14, R2, RZ ;  /* 0x000000020e027210 */ /* 0x020fc80007f1e0ff */
[----:B------:R-:W-:-:S05]  /*b1d0*/  LEA.HI.X.SX32 R3, R14, R3, 0x1, P0 ;  /* 0x000000030e037211 */ /* 0x000fca00000f0eff */
[----:B0-----:R-:W-:Y:S01]  /*b1e0*/  STG.E.64 desc[UR8][R4.64], R2 ;  /* 0x0000000204007986 */ /* 0x001fe2000c101b08 */
[----:B------:R-:W-:Y:S05]  /*b1f0*/  EXIT ;  /* 0x000000000000794d */ /* 0x000fea0003800000 */
.L_x_273:
[----:B------:R-:W-:Y:S01]  /*b200*/  BSSY B0, `(.L_x_450) ;  /* 0x0000006000007945 */ /* 0x000fe20003800000 */
[----:B------:R-:W-:Y:S01]  /*b210*/  PLOP3.LUT P6, PT, P6, PT, PT, 0x8, 0x80 ;  /* 0x000000000080781c */ /* 0x000fe200037ce170 */
[----:B------:R-:W-:-:S12]  /*b220*/  IMAD.MOV.U32 R14, RZ, RZ, -0x1 ;  /* 0xffffffffff0e7424 */ /* 0x000fd800078e00ff */
[----:B------:R-:W-:Y:S05]  /*b230*/  WARPSYNC.COLLECTIVE R14, `(.L_x_451) ;  /* 0x000000000e087348 */ /* 0x000fea0003c00000 */
[----:B------:R-:W-:Y:S01]  /*b240*/  VOTE.ANY P6, P6 ;  /* 0x0000000000ff7806 */ /* 0x000fe200030c0100 */
[----:B------:R-:W-:-:S12]  /*b250*/  ENDCOLLECTIVE ;  /* 0x000000000000791b */ /* 0x000fd80003800000 */
.L_x_451:
[----:B------:R-:W-:Y:S05]  /*b260*/  BSYNC B0 ;  /* 0x0000000000007941 */ /* 0x000fea0003800000 */
.L_x_450:
[----:B------:R-:W-:Y:S05]  /*b270*/  BRA `(.L_x_452) ;  /* 0xffffff7c001c7947 */ /* 0x000fea000383ffff */
.L_x_275:
[----:B------:R-:W-:Y:S01]  /*b280*/  BSSY B0, `(.L_x_453) ;  /* 0x0000006000007945 */ /* 0x000fe20003800000 */
[----:B------:R-:W-:Y:S01]  /*b290*/  PLOP3.LUT P6, PT, P6, PT, PT, 0x8, 0x80 ;  /* 0x000000000080781c */ /* 0x000fe200037ce170 */
[----:B------:R-:W-:-:S12]  /*b2a0*/  IMAD.MOV.U32 R14, RZ, RZ, -0x1 ;  /* 0xffffffffff0e7424 */ /* 0x000fd800078e00ff */
[----:B------:R-:W-:Y:S05]  /*b2b0*/  WARPSYNC.COLLECTIVE R14, `(.L_x_454) ;  /* 0x000000000e087348 */ /* 0x000fea0003c00000 */
[----:B------:R-:W-:Y:S01]  /*b2c0*/  VOTE.ANY P6, P6 ;  /* 0x0000000000ff7806 */ /* 0x000fe200030c0100 */
[----:B------:R-:W-:-:S12]  /*b2d0*/  ENDCOLLECTIVE ;  /* 0x000000000000791b */ /* 0x000fd80003800000 */
.L_x_454:
[----:B------:R-:W-:Y:S05]  /*b2e0*/  BSYNC B0 ;  /* 0x0000000000007941 */ /* 0x000fea0003800000 */
.L_x_453:
[----:B------:R-:W-:Y:S05]  /*b2f0*/  BRA `(.L_x_455) ;  /* 0xffffff7c00787947 */ /* 0x000fea000383ffff */
.L_x_277:
[----:B------:R-:W0:Y:S01]  /*b300*/  S2R R20, SR_GEMASK ;  /* 0x0000000000147919 */ /* 0x000e220000003c00 */
[----:B------:R-:W-:Y:S01]  /*b310*/  BSSY B0, `(.L_x_456) ;  /* 0x0000006000007945 */ /* 0x000fe20003800000 */
[----:B------:R-:W-:Y:S01]  /*b320*/  PLOP3.LUT P6, PT, P6, PT, PT, 0x8, 0x80 ;  /* 0x000000000080781c */ /* 0x000fe200037ce170 */
[----:B------:R-:W-:-:S12]  /*b330*/  IMAD.MOV.U32 R14, RZ, RZ, -0x1 ;  /* 0xffffffffff0e7424 */ /* 0x000fd800078e00ff */
[----:B0-----:R-:W-:Y:S05]  /*b340*/  WARPSYNC.COLLECTIVE R14, `(.L_x_457) ;  /* 0x000000000e087348 */ /* 0x001fea0003c00000 */
[----:B------:R-:W-:Y:S01]  /*b350*/  VOTE.ANY R14, PT, P6 ;  /* 0x00000000000e7806 */ /* 0x000fe200030e0100 */
[----:B0-----:R-:W-:Y:S06]  /*b360*/  ENDCOLLECTIVE ;  /* 0x000000000000791b */ /* 0x001fec0003800000 */
.L_x_457:
[----:B------:R-:W-:Y:S05]  /*b370*/  BSYNC B0 ;  /* 0x0000000000007941 */ /* 0x000fea0003800000 */
.L_x_456:
[----:B------:R-:W-:Y:S01]  /*b380*/  LOP3.LUT R14, R14, 0x80000000, R20, 0xec, !PT ;  /* 0x800000000e0e7812 */ /* 0x000fe200078eec14 */
[----:B------:R-:W-:Y:S02]  /*b390*/  IMAD.MOV.U32 R28, RZ, RZ, 0x1 ;  /* 0x00000001ff1c7424 */ /* 0x000fe400078e00ff */
[C---:B------:R-:W-:Y:S02]  /*b3a0*/  VIADD R48, R47.reuse, 0x2 ;  /* 0x000000022f307836 */ /* 0x040fe40000000000 */
[C---:B------:R-:W-:Y:S02]  /*b3b0*/  VIADD R15, R14.reuse, 0xffffffff ;  /* 0xffffffff0e0f7836 */ /* 0x040fe40000000000 */
[C---:B------:R-:W-:Y:S02]  /*b3c0*/  VIADD R21, R47.reuse, 0x4 ;  /* 0x000000042f157836 */ /* 0x040fe40000000000 */
[----:B------:R-:W-:Y:S01]  /*b3d0*/  VIADD R22, R47, 0x8 ;  /* 0x000000082f167836 */ /* 0x000fe20000000000 */
[----:B------:R-:W-:Y:S01]  /*b3e0*/  LOP3.LUT R15, R14, R15, RZ, 0xc, !PT ;  /* 0x0000000f0e0f7212 */ /* 0x000fe200078e0cff */
[----:B------:R-:W-:-:S02]  /*b3f0*/  IMAD.MOV.U32 R14, RZ, RZ, -0x1 ;  /* 0xffffffffff0e7424 */ /* 0x000fc400078e00ff */
[----:B------:R-:W-:Y:S01]  /*b400*/  VIADD R49, R47, 0x10 ;  /* 0x000000102f317836 */ /* 0x000fe20000000000 */
[----:B------:R0:W1:Y:S06]  /*b410*/  POPC R29, R15 ;  /* 0x0000000f001d7309 */ /* 0x00006c0000000000 */
[----:B01----:R-:W-:Y:S05]  /*b420*/  WARPSYNC.COLLECTIVE R14, `(.L_x_458) ;  /* 0x000000000e087348 */ /* 0x003fea0003c00000 */
[----:B-1----:R1:W2:Y:S02]  /*b430*/  SHFL.DOWN P6, R39, R13, R28, R29 ;  /* 0x0800001c0d277389 */ /* 0x0022a400000c001d */
[----:B012---:R-:W-:Y:S05]  /*b440*/  ENDCOLLECTIVE ;  /* 0x000000000000791b */ /* 0x007fea0003800000 */
.L_x_458:
[----:B------:R-:W-:Y:S01]  /*b450*/  ISETP.GE.AND P0, PT, R47, R29, PT ;  /* 0x0000001d2f00720c */ /* 0x000fe20003f06270 */
[----:B------:R-:W-:-:S03]  /*b460*/  IMAD.MOV.U32 R28, RZ, RZ, 0x2 ;  /* 0x00000002ff1c7424 */ /* 0x000fc600078e00ff */
[----:B------:R-:W-:Y:S02]  /*b470*/  SEL R16, R39, RZ, !P0 ;  /* 0x000000ff27107207 */ /* 0x000fe40004000000 */
[----:B------:R-:W-:-:S03]  /*b480*/  ISETP.GT.AND P0, PT, R48, R29, PT ;  /* 0x0000001d3000720c */ /* 0x000fc60003f04270 */
[----:B------:R-:W-:-:S04]  /*b490*/  IMAD.IADD R16, R16, 0x1, R13 ;  /* 0x0000000110107824 */ /* 0x000fc800078e020d */
[----:B------:R-:W-:-:S07]  /*b4a0*/  IMAD.MOV.U32 R13, RZ, RZ, R16 ;  /* 0x000000ffff0d7224 */ /* 0x000fce00078e0010 */
[----:B------:R-:W-:Y:S05]  /*b4b0*/  WARPSYNC.COLLECTIVE R14, `(.L_x_459) ;  /* 0x000000000e087348 */ /* 0x000fea0003c00000 */
[----:B------:R0:W1:Y:S02]  /*b4c0*/  SHFL.DOWN P6, R39, R13, R28, R29 ;  /* 0x0800001c0d277389 */ /* 0x00006400000c001d */
[----:B01----:R-:W-:Y:S05]  /*b4d0*/  ENDCOLLECTIVE ;  /* 0x000000000000791b */ /* 0x003fea0003800000 */
.L_x_459:
[----:B------:R-:W-:Y:S01]  /*b4e0*/  IMAD.MOV.U32 R28, RZ, RZ, 0x4 ;  /* 0x00000004ff1c7424 */ /* 0x000fe200078e00ff */
[----:B------:R-:W-:Y:S02]  /*b4f0*/  SEL R39, R39, RZ, !P0 ;  /* 0x000000ff27277207 */ /* 0x000fe40004000000 */
[----:B------:R-:W-:-:S03]  /*b500*/  ISETP.GT.AND P0, PT, R21, R29, PT ;  /* 0x0000001d1500720c */ /* 0x000fc60003f04270 */
[----:B------:R-:W-:-:S04]  /*b510*/  IMAD.IADD R52, R16, 0x1, R39 ;  /* 0x0000000110347824 */ /* 0x000fc800078e0227 */
[----:B------:R-:W-:-:S07]  /*b520*/  IMAD.MOV.U32 R13, RZ, RZ, R52 ;  /* 0x000000ffff0d7224 */ /* 0x000fce00078e0034 */
[----:B------:R-:W-:Y:S05]  /*b530*/  WARPSYNC.COLLECTIVE R14, `(.L_x_460) ;  /* 0x000000000e087348 */ /* 0x000fea0003c00000 */
[----:B------:R0:W1:Y:S02]  /*b540*/  SHFL.DOWN P6, R39, R13, R28, R29 ;  /* 0x0800001c0d277389 */ /* 0x00006400000c001d */
[----:B01----:R-:W-:Y:S05]  /*b550*/  ENDCOLLECTIVE ;  /* 0x000000000000791b */ /* 0x003fea0003800000 */
.L_x_460:
        /* <DEDUP_REMOVED lines=8> */
.L_x_461:
[----:B------:R-:W-:Y:S01]  /*b5e0*/  IMAD.MOV.U32 R28, RZ, RZ, 0x10 ;  /* 0x00000010ff1c7424 */ /* 0x000fe200078e00ff */
[----:B------:R-:W-:Y:S02]  /*b5f0*/  SEL R16, R39, RZ, !P0 ;  /* 0x000000ff27107207 */ /* 0x000fe40004000000 */
[----:B------:R-:W-:-:S03]  /*b600*/  ISETP.GT.AND P0, PT, R49, R29, PT ;  /* 0x0000001d3100720c */ /* 0x000fc60003f04270 */
[----:B------:R-:W-:Y:S02]  /*b610*/  IMAD.IADD R13, R17, 0x1, R16 ;  /* 0x00000001110d7824 */ /* 0x000fe400078e0210 */
[----:B------:R-:W0:Y:S08]  /*b620*/  LDC.64 R16, c[0x0][0x3a0] ;  /* 0x0000e800ff107b82 */ /* 0x000e300000000a00 */
[----:B0-----:R-:W-:Y:S05]  /*b630*/  WARPSYNC.COLLECTIVE R14, `(.L_x_462) ;  /* 0x000000000e087348 */ /* 0x001fea0003c00000 */
[----:B------:R1:W2:Y:S02]  /*b640*/  SHFL.DOWN P6, R39, R13, R28, R29 ;  /* 0x0800001c0d277389 */ /* 0x0002a400000c001d */
[----:B012---:R-:W-:Y:S05]  /*b650*/  ENDCOLLECTIVE ;  /* 0x000000000000791b */ /* 0x007fea0003800000 */
.L_x_462:
[----:B------:R-:W-:Y:S02]  /*b660*/  IADD3 R16, P1, PT, R16, 0x100, RZ ;  /* 0x0000010010107810 */ /* 0x000fe40007f3e0ff */
[----:B------:R-:W-:Y:S02]  /*b670*/  ISETP.NE.AND P6, PT, R12, 0x65, PT ;  /* 0x000000650c00780c */ /* 0x000fe40003fc5270 */
[----:B------:R-:W-:Y:S01]  /*b680*/  SEL R12, R39, RZ, !P0 ;  /* 0x000000ff270c7207 */ /* 0x000fe20004000000 */
[----:B------:R-:W-:-:S04]  /*b690*/  IMAD.X R17, RZ, RZ, R17, P1 ;  /* 0x000000ffff117224 */ /* 0x000fc800008e0611 */
[----:B------:R-:W-:-:S07]  /*b6a0*/  IMAD.IADD R15, R13, 0x1, R12 ;  /* 0x000000010d0f7824 */ /* 0x000fce00078e020c */
[----:B------:R-:W-:Y:S05]  /*b6b0*/  WARPSYNC.COLLECTIVE R14, `(.L_x_463) ;  /* 0x000000000e087348 */ /* 0x000fea0003c00000 */
[----:B------:R-:W-:Y:S01]  /*b6c0*/  VOTE.ALL P6, P6 ;  /* 0x0000000000ff7806 */ /* 0x000fe200030c0000 */
[----:B------:R-:W-:-:S12]  /*b6d0*/  ENDCOLLECTIVE ;  /* 0x000000000000791b */ /* 0x000fd80003800000 */
.L_x_463:
[----:B------:R-:W-:Y:S05]  /*b6e0*/  BRA `(.L_x_464) ;  /* 0xffffff7c00187947 */ /* 0x000fea000383ffff */
.L_x_279:
[----:B------:R-:W-:Y:S01]  /*b6f0*/  BSSY B0, `(.L_x_465) ;  /* 0x0000006000007945 */ /* 0x000fe20003800000 */
[----:B------:R-:W-:Y:S01]  /*b700*/  PLOP3.LUT P6, PT, P6, PT, PT, 0x8, 0x80 ;  /* 0x000000000080781c */ /* 0x000fe200037ce170 */
[----:B------:R-:W-:-:S12]  /*b710*/  IMAD.MOV.U32 R14, RZ, RZ, -0x1 ;  /* 0xffffffffff0e7424 */ /* 0x000fd800078e00ff */
[----:B------:R-:W-:Y:S05]  /*b720*/  WARPSYNC.COLLECTIVE R14, `(.L_x_466) ;  /* 0x000000000e087348 */ /* 0x000fea0003c00000 */
[----:B------:R-:W-:Y:S01]  /*b730*/  VOTE.ANY P6, P6 ;  /* 0x0000000000ff7806 */ /* 0x000fe200030c0100 */
[----:B------:R-:W-:-:S12]  /*b740*/  ENDCOLLECTIVE ;  /* 0x000000000000791b */ /* 0x000fd80003800000 */
.L_x_466:
[----:B------:R-:W-:Y:S05]  /*b750*/  BSYNC B0 ;  /* 0x0000000000007941 */ /* 0x000fea0003800000 */
.L_x_465:
[----:B------:R-:W-:Y:S05]  /*b760*/  BRA `(.L_x_467) ;  /* 0xffffff7c00287947 */ /* 0x000fea000383ffff */
.L_x_281:
[----:B------:R-:W-:Y:S01]  /*b770*/  BSSY B0, `(.L_x_468) ;  /* 0x0000006000007945 */ /* 0x000fe20003800000 */
[----:B------:R-:W-:Y:S01]  /*b780*/  PLOP3.LUT P6, PT, P6, PT, PT, 0x8, 0x80 ;  /* 0x000000000080781c */ /* 0x000fe200037ce170 */
[----:B------:R-:W-:-:S12]  /*b790*/  IMAD.MOV.U32 R14, RZ, RZ, -0x1 ;  /* 0xffffffffff0e7424 */ /* 0x000fd800078e00ff */
[----:B------:R-:W-:Y:S05]  /*b7a0*/  WARPSYNC.COLLECTIVE R14, `(.L_x_469) ;  /* 0x000000000e087348 */ /* 0x000fea0003c00000 */
[----:B------:R-:W-:Y:S01]  /*b7b0*/  VOTE.ANY P6, P6 ;  /* 0x0000000000ff7806 */ /* 0x000fe200030c0100 */
[----:B------:R-:W-:-:S12]  /*b7c0*/  ENDCOLLECTIVE ;  /* 0x000000000000791b */ /* 0x000fd80003800000 */
.L_x_469:
[----:B------:R-:W-:Y:S05]  /*b7d0*/  BSYNC B0 ;  /* 0x0000000000007941 */ /* 0x000fea0003800000 */
.L_x_468:
[----:B------:R-:W-:Y:S05]  /*b7e0*/  BRA `(.L_x_470) ;  /* 0xffffff7c00847947 */ /* 0x000fea000383ffff */
.L_x_283:
[----:B------:R-:W-:Y:S01]  /*b7f0*/  BSSY B0, `(.L_x_471) ;  /* 0x0000006000007945 */ /* 0x000fe20003800000 */
[----:B------:R-:W-:Y:S01]  /*b800*/  PLOP3.LUT P6, PT, P6, PT, PT, 0x8, 0x80 ;  /* 0x000000000080781c */ /* 0x000fe200037ce170 */
[----:B------:R-:W-:-:S12]  /*b810*/  IMAD.MOV.U32 R14, RZ, RZ, -0x1 ;  /* 0xffffffffff0e7424 */ /* 0x000fd800078e00ff */
[----:B------:R-:W-:Y:S05]  /*b820*/  WARPSYNC.COLLECTIVE R14, `(.L_x_472) ;  /* 0x000000000e087348 */ /* 0x000fea0003c00000 */
[----:B------:R-:W-:Y:S01]  /*b830*/  VOTE.ANY R14, PT, P6 ;  /* 0x00000000000e7806 */ /* 0x000fe200030e0100 */
[----:B------:R-:W-:Y:S06]  /*b840*/  ENDCOLLECTIVE ;  /* 0x000000000000791b */ /* 0x000fec0003800000 */
.L_x_472:
[----:B------:R-:W-:Y:S05]  /*b850*/  BSYNC B0 ;  /* 0x0000000000007941 */ /* 0x000fea0003800000 */
.L_x_471:
[----:B------:R-:W-:Y:S01]  /*b860*/  LOP3.LUT R14, R14, 0x80000000, R20, 0xec, !PT ;  /* 0x800000000e0e7812 */ /* 0x000fe200078eec14 */
[----:B------:R-:W-:Y:S02]  /*b870*/  IMAD.MOV.U32 R28, RZ, RZ, 0x1 ;  /* 0x00000001ff1c7424 */ /* 0x000fe400078e00ff */
[----:B------:R-:W-:Y:S02]  /*b880*/  VIADD R19, R19, 0xffffffe0 ;  /* 0xffffffe013137836 */ /* 0x000fe40000000000 */
[----:B------:R-:W-:-:S05]  /*b890*/  VIADD R29, R14, 0xffffffff ;  /* 0xffffffff0e1d7836 */ /* 0x000fca0000000000 */
[----:B------:R-:W-:Y:S01]  /*b8a0*/  LOP3.LUT R29, R14, R29, RZ, 0xc, !PT ;  /* 0x0000001d0e1d7212 */ /* 0x000fe200078e0cff */
[----:B------:R-:W-:-:S05]  /*b8b0*/  IMAD.MOV.U32 R14, RZ, RZ, -0x1 ;  /* 0xffffffffff0e7424 */ /* 0x000fca00078e00ff */
[----:B------:R-:W0:Y:S02]  /*b8c0*/  POPC R29, R29 ;  /* 0x0000001d001d7309 */ /* 0x000e240000000000 */
[----:B0-----:R-:W-:Y:S05]  /*b8d0*/  WARPSYNC.COLLECTIVE R14, `(.L_x_473) ;  /* 0x000000000e087348 */ /* 0x001fea0003c00000 */
[----:B0-----:R0:W1:Y:S02]  /*b8e0*/  SHFL.DOWN P6, R39, R13, R28, R29 ;  /* 0x0800001c0d277389 */ /* 0x00106400000c001d */
[----:B01----:R-:W-:Y:S05]  /*b8f0*/  ENDCOLLECTIVE ;  /* 0x000000000000791b */ /* 0x003fea0003800000 */
.L_x_473:
        /* <DEDUP_REMOVED lines=9> */
.L_x_474:
        /* <DEDUP_REMOVED lines=8> */
.L_x_475:
[----:B------:R-:W-:Y:S01]  /*ba10*/  IMAD.MOV.U32 R28, RZ, RZ, 0x8 ;  /* 0x00000008ff1c7424 */ /* 0x000fe200078e00ff */
[----:B------:R-:W-:Y:S02]  /*ba20*/  SEL R39, R39, RZ, !P0 ;  /* 0x000000ff27277207 */ /* 0x000fe40004000000 */
[----:B------:R-:W-:-:S03]  /*ba30*/  ISETP.GT.AND P0, PT, R22, R29, PT ;  /* 0x0000001d1600720c */ /* 0x000fc60003f04270 */
[----:B------:R-:W-:-:S10]  /*ba40*/  IMAD.IADD R13, R53, 0x1, R39 ;  /* 0x00000001350d7824 */ /* 0x000fd400078e0227 */
[----:B------:R-:W-:Y:S05]  /*ba50*/  WARPSYNC.COLLECTIVE R14, `(.L_x_476) ;  /* 0x000000000e087348 */ /* 0x000fea0003c00000 */
[----:B------:R0:W1:Y:S02]  /*ba60*/  SHFL.DOWN P6, R39, R13, R28, R29 ;  /* 0x0800001c0d277389 */ /* 0x00006400000c001d */
[----:B01----:R-:W-:Y:S05]  /*ba70*/  ENDCOLLECTIVE ;  /* 0x000000000000791b */ /* 0x003fea0003800000 */
.L_x_476:
        /* <DEDUP_REMOVED lines=8> */
.L_x_477:
[----:B------:R-:W-:Y:S02]  /*bb00*/  ISETP.NE.AND P6, PT, R12, 0x65, PT ;  /* 0x000000650c00780c */ /* 0x000fe40003fc5270 */
[----:B------:R-:W-:-:S04]  /*bb10*/  SEL R39, R39, RZ, !P0 ;  /* 0x000000ff27277207 */ /* 0x000fc80004000000 */
[----:B------:R-:W-:-:S07]  /*bb20*/  IADD3 R15, PT, PT, R53, R39, R15 ;  /* 0x00000027350f7210 */ /* 0x000fce0007ffe00f */
[----:B------:R-:W-:Y:S05]  /*bb30*/  WARPSYNC.COLLECTIVE R14, `(.L_x_478) ;  /* 0x000000000e087348 */ /* 0x000fea0003c00000 */
[----:B------:R-:W-:Y:S01]  /*bb40*/  VOTE.ALL P6, P6 ;  /* 0x0000000000ff7806 */ /* 0x000fe200030c0000 */
[----:B------:R-:W-:-:S12]  /*bb50*/  ENDCOLLECTIVE ;  /* 0x000000000000791b */ /* 0x000fd80003800000 */
.L_x_478:
[----:B------:R-:W-:Y:S05]  /*bb60*/  BRA `(.L_x_479) ;  /* 0xffffff7c00247947 */ /* 0x000fea000383ffff */
.L_x_387:
[----:B------:R-:W-:Y:S01]  /*bb70*/  BSSY B0, `(.L_x_480) ;  /* 0x0000006000007945 */ /* 0x000fe20003800000 */
[----:B------:R-:W-:Y:S01]  /*bb80*/  PLOP3.LUT P6, PT, P6, PT, PT, 0x8, 0x80 ;  /* 0x000000000080781c */ /* 0x000fe200037ce170 */
[----:B------:R-:W-:-:S12]  /*bb90*/  IMAD.MOV.U32 R14, RZ, RZ, -0x1 ;  /* 0xffffffffff0e7424 */ /* 0x000fd800078e00ff */
[----:B------:R-:W-:Y:S05]  /*bba0*/  WARPSYNC.COLLECTIVE R14, `(.L_x_481) ;  /* 0x000000000e087348 */ /* 0x000fea0003c00000 */
[----:B------:R-:W-:Y:S01]  /*bbb0*/  VOTE.ANY P6, P6 ;  /* 0x0000000000ff7806 */ /* 0x000fe200030c0100 */
[----:B------:R-:W-:-:S12]  /*bbc0*/  ENDCOLLECTIVE ;  /* 0x000000000000791b */ /* 0x000fd80003800000 */
.L_x_481:
[----:B------:R-:W-:Y:S05]  /*bbd0*/  BSYNC B0 ;  /* 0x0000000000007941 */ /* 0x000fea0003800000 */
.L_x_480:
[----:B------:R-:W-:Y:S05]  /*bbe0*/  BRA `(.L_x_482) ;  /* 0xffffffcc00ec7947 */ /* 0x000fea000383ffff */
.L_x_389:
[----:B------:R-:W-:Y:S01]  /*bbf0*/  BSSY B0, `(.L_x_483) ;  /* 0x0000006000007945 */ /* 0x000fe20003800000 */
[----:B------:R-:W-:Y:S01]  /*bc00*/  PLOP3.LUT P6, PT, P6, PT, PT, 0x8, 0x80 ;  /* 0x000000000080781c */ /* 0x000fe200037ce170 */
[----:B------:R-:W-:-:S12]  /*bc10*/  IMAD.MOV.U32 R14, RZ, RZ, -0x1 ;  /* 0xffffffffff0e7424 */ /* 0x000fd800078e00ff */
[----:B------:R-:W-:Y:S05]  /*bc20*/  WARPSYNC.COLLECTIVE R14, `(.L_x_484) ;  /* 0x000000000e087348 */ /* 0x000fea0003c00000 */
[----:B------:R-:W-:Y:S01]  /*bc30*/  VOTE.ANY P6, P6 ;  /* 0x0000000000ff7806 */ /* 0x000fe200030c0100 */
[----:B------:R-:W-:-:S12]  /*bc40*/  ENDCOLLECTIVE ;  /* 0x000000000000791b */ /* 0x000fd80003800000 */
.L_x_484:
[----:B------:R-:W-:Y:S05]  /*bc50*/  BSYNC B0 ;  /* 0x0000000000007941 */ /* 0x000fea0003800000 */
.L_x_483:
[----:B------:R-:W-:Y:S05]  /*bc60*/  BRA `(.L_x_485) ;  /* 0xffffffd000487947 */ /* 0x000fea000383ffff */
.L_x_391:
[----:B------:R-:W-:Y:S01]  /*bc70*/  BSSY B0, `(.L_x_486) ;  /* 0x0000006000007945 */ /* 0x000fe20003800000 */
[----:B------:R-:W-:Y:S01]  /*bc80*/  PLOP3.LUT P6, PT, P6, PT, PT, 0x8, 0x80 ;  /* 0x000000000080781c */ /* 0x000fe200037ce170 */
[----:B------:R-:W-:-:S12]  /*bc90*/  IMAD.MOV.U32 R14, RZ, RZ, -0x1 ;  /* 0xffffffffff0e7424 */ /* 0x000fd800078e00ff */
[----:B------:R-:W-:Y:S05]  /*bca0*/  WARPSYNC.COLLECTIVE R14, `(.L_x_487) ;  /* 0x000000000e087348 */ /* 0x000fea0003c00000 */
[----:B------:R-:W-:Y:S01]  /*bcb0*/  VOTE.ANY R14, PT, P6 ;  /* 0x00000000000e7806 */ /* 0x000fe200030e0100 */
[----:B------:R-:W-:Y:S06]  /*bcc0*/  ENDCOLLECTIVE ;  /* 0x000000000000791b */ /* 0x000fec0003800000 */
.L_x_487:
[----:B------:R-:W-:Y:S05]  /*bcd0*/  BSYNC B0 ;  /* 0x0000000000007941 */ /* 0x000fea0003800000 */
.L_x_486:
[----:B------:R-:W0:Y:S01]  /*bce0*/  S2R R42, SR_GEMASK ;  /* 0x00000000002a7919 */ /* 0x000e220000003c00 */
[----:B------:R-:W-:Y:S02]  /*bcf0*/  IMAD.MOV.U32 R28, RZ, RZ, 0x1 ;  /* 0x00000001ff1c7424 */ /* 0x000fe400078e00ff */
[C---:B------:R-:W-:Y:S02]  /*bd00*/  VIADD R45, R37.reuse, 0x2 ;  /* 0x00000002252d7836 */ /* 0x040fe40000000000 */
[C---:B------:R-:W-:Y:S02]  /*bd10*/  VIADD R43, R37.reuse, 0x4 ;  /* 0x00000004252b7836 */ /* 0x040fe40000000000 */
[----:B------:R-:W-:Y:S01]  /*bd20*/  VIADD R51, R37, 0x10 ;  /* 0x0000001025337836 */ /* 0x000fe20000000000 */
[----:B0-----:R-:W-:-:S05]  /*bd30*/  LOP3.LUT R14, R14, 0x80000000, R42, 0xec, !PT ;  /* 0x800000000e0e7812 */ /* 0x001fca00078eec2a */
[----:B------:R-:W-:-:S05]  /*bd40*/  VIADD R29, R14, 0xffffffff ;  /* 0xffffffff0e1d7836 */ /* 0x000fca0000000000 */
[----:B------:R-:W-:Y:S01]  /*bd50*/  LOP3.LUT R47, R14, R29, RZ, 0xc, !PT ;  /* 0x0000001d0e2f7212 */ /* 0x000fe200078e0cff */
[----:B------:R-:W-:-:S05]  /*bd60*/  IMAD.MOV.U32 R14, RZ, RZ, -0x1 ;  /* 0xffffffffff0e7424 */ /* 0x000fca00078e00ff */
[----:B------:R-:W0:Y:S02]  /*bd70*/  POPC R47, R47 ;  /* 0x0000002f002f7309 */ /* 0x000e240000000000 */
[----:B0-----:R-:W-:-:S07]  /*bd80*/  IMAD.MOV.U32 R29, RZ, RZ, R47 ;  /* 0x000000ffff1d7224 */ /* 0x001fce00078e002f */
[----:B------:R-:W-:Y:S05]  /*bd90*/  WARPSYNC.COLLECTIVE R14, `(.L_x_488) ;  /* 0x000000000e087348 */ /* 0x000fea0003c00000 */
[----:B------:R0:W1:Y:S02]  /*bda0*/  SHFL.DOWN P6, R39, R13, R28, R29 ;  /* 0x0800001c0d277389 */ /* 0x00006400000c001d */
[----:B01----:R-:W-:Y:S05]  /*bdb0*/  ENDCOLLECTIVE ;  /* 0x000000000000791b */ /* 0x003fea0003800000 */
.L_x_488:
[----:B------:R-:W-:Y:S01]  /*bdc0*/  IMAD.MOV.U32 R28, RZ, RZ, 0x2 ;  /* 0x00000002ff1c7424 */ /* 0x000fe200078e00ff */
[----:B------:R-:W-:-:S04]  /*bdd0*/  ISETP.GE.AND P6, PT, R37, R47, PT ;  /* 0x0000002f2500720c */ /* 0x000fc80003fc6270 */
[----:B------:R-:W-:-:S05]  /*bde0*/  SEL R44, R39, RZ, !P6 ;  /* 0x000000ff272c7207 */ /* 0x000fca0007000000 */
[----:B------:R-:W-:-:S04]  /*bdf0*/  IMAD.IADD R44, R44, 0x1, R13 ;  /* 0x000000012c2c7824 */ /* 0x000fc800078e020d */
[----:B------:R-:W-:-:S07]  /*be00*/  IMAD.MOV.U32 R13, RZ, RZ, R44 ;  /* 0x000000ffff0d7224 */ /* 0x000fce00078e002c */
[----:B------:R-:W-:Y:S05]  /*be10*/  WARPSYNC.COLLECTIVE R14, `(.L_x_489) ;  /* 0x000000000e087348 */ /* 0x000fea0003c00000 */
[----:B------:R0:W1:Y:S02]  /*be20*/  SHFL.DOWN P6, R39, R13, R28, R29 ;  /* 0x0800001c0d277389 */ /* 0x00006400000c001d */
[----:B01----:R-:W-:Y:S05]  /*be30*/  ENDCOLLECTIVE ;  /* 0x000000000000791b */ /* 0x003fea0003800000 */
.L_x_489:
[----:B------:R-:W-:Y:S01]  /*be40*/  IMAD.MOV.U32 R28, RZ, RZ, 0x4 ;  /* 0x00000004ff1c7424 */ /* 0x000fe200078e00ff */
[----:B------:R-:W-:-:S04]  /*be50*/  ISETP.GT.AND P6, PT, R45, R47, PT ;  /* 0x0000002f2d00720c */ /* 0x000fc80003fc4270 */
[----:B------:R-:W-:-:S05]  /*be60*/  SEL R39, R39, RZ, !P6 ;  /* 0x000000ff27277207 */ /* 0x000fca0007000000 */
[----:B------:R-:W-:Y:S02]  /*be70*/  IMAD.IADD R50, R44, 0x1, R39 ;  /* 0x000000012c327824 */ /* 0x000fe400078e0227 */
[----:B------:R-:W-:Y:S02]  /*be80*/  VIADD R44, R37, 0x8 ;  /* 0x00000008252c7836 */ /* 0x000fe40000000000 */
[----:B------:R-:W-:-:S07]  /*be90*/  IMAD.MOV.U32 R13, RZ, RZ, R50 ;  /* 0x000000ffff0d7224 */ /* 0x000fce00078e0032 */
[----:B------:R-:W-:Y:S05]  /*bea0*/  WARPSYNC.COLLECTIVE R14, `(.L_x_490) ;  /* 0x000000000e087348 */ /* 0x000fea0003c00000 */
[----:B------:R0:W1:Y:S02]  /*beb0*/  SHFL.DOWN P6, R39, R13, R28, R29 ;  /* 0x0800001c0d277389 */ /* 0x00006400000c001d */
[----:B01----:R-:W-:Y:S05]  /*bec0*/  ENDCOLLECTIVE ;  /* 0x000000000000791b */ /* 0x003fea0003800000 */
.L_x_490:
[----:B------:R-:W-:Y:S01]  /*bed0*/  IMAD.MOV.U32 R28, RZ, RZ, 0x8 ;  /* 0x00000008ff1c7424 */ /* 0x000fe200078e00ff */
[----:B------:R-:W-:-:S04]  /*bee0*/  ISETP.GT.AND P6, PT, R43, R47, PT ;  /* 0x0000002f2b00720c */ /* 0x000fc80003fc4270 */
[----:B------:R-:W-:-:S05]  /*bef0*/  SEL R39, R39, RZ, !P6 ;  /* 0x000000ff27277207 */ /* 0x000fca0007000000 */
[----:B------:R-:W-:-:S07]  /*bf00*/  IMAD.IADD R13, R50, 0x1, R39 ;  /* 0x00000001320d7824 */ /* 0x000fce00078e0227 */
[----:B------:R-:W-:Y:S05]  /*bf10*/  WARPSYNC.COLLECTIVE R14, `(.L_x_491) ;  /* 0x000000000e087348 */ /* 0x000fea0003c00000 */
[----:B------:R0:W1:Y:S02]  /*bf20*/  SHFL.DOWN P6, R39, R13, R28, R29 ;  /* 0x0800001c0d277389 */ /* 0x00006400000c001d */
[----:B01----:R-:W-:Y:S05]  /*bf30*/  ENDCOLLECTIVE ;  /* 0x000000000000791b */ /* 0x003fea0003800000 */
.L_x_491:
[----:B------:R-:W0:Y:S01]  /*bf40*/  LDC.64 R28, c[0x0][0x3a0] ;  /* 0x0000e800ff1c7b82 */ /* 0x000e220000000a00 */
[----:B------:R-:W-:-:S04]  /*bf50*/  ISETP.GT.AND P6, PT, R44, R47, PT ;  /* 0x0000002f2c00720c */ /* 0x000fc80003fc4270 */
[----:B------:R-:W-:-:S05]  /*bf60*/  SEL R52, R39, RZ, !P6 ;  /* 0x000000ff27347207 */ /* 0x000fca0007000000 */
[----:B------:R-:W-:-:S04]  /*bf70*/  IMAD.IADD R52, R13, 0x1, R52 ;  /* 0x000000010d347824 */ /* 0x000fc800078e0234 */
[----:B------:R-:W-:Y:S01]  /*bf80*/  IMAD.MOV.U32 R13, RZ, RZ, R52 ;  /* 0x000000ffff0d7224 */ /* 0x000fe200078e0034 */
[----:B0-----:R-:W-:Y:S01]  /*bf90*/  IADD3 R46, P6, PT, R28, 0x100, RZ ;  /* 0x000001001c2e7810 */ /* 0x001fe20007fde0ff */
[----:B------:R-:W-:-:S04]  /*bfa0*/  IMAD.MOV.U32 R28, RZ, RZ, 0x10 ;  /* 0x00000010ff1c7424 */ /* 0x000fc800078e00ff */
[----:B------:R-:W-:Y:S02]  /*bfb0*/  IMAD.X R50, RZ, RZ, R29, P6 ;  /* 0x000000ffff327224 */ /* 0x000fe400030e061d */
[----:B------:R-:W-:-:S07]  /*bfc0*/  IMAD.MOV.U32 R29, RZ, RZ, R47 ;  /* 0x000000ffff1d7224 */ /* 0x000fce00078e002f */
[----:B------:R-:W-:Y:S05]  /*bfd0*/  WARPSYNC.COLLECTIVE R14, `(.L_x_492) ;  /* 0x000000000e087348 */ /* 0x000fea0003c00000 */
[----:B------:R0:W1:Y:S02]  /*bfe0*/  SHFL.DOWN P6, R39, R13, R28, R29 ;  /* 0x0800001c0d277389 */ /* 0x00006400000c001d */
[----:B01----:R-:W-:Y:S05]  /*bff0*/  ENDCOLLECTIVE ;  /* 0x000000000000791b */ /* 0x003fea0003800000 */
.L_x_492:
[----:B------:R-:W-:-:S04]  /*c000*/  ISETP.GT.AND P6, PT, R51, R47, PT ;  /* 0x0000002f3300720c */ /* 0x000fc80003fc4270 */
[----:B------:R-:W-:Y:S02]  /*c010*/  SEL R39, R39, RZ, !P6 ;  /* 0x000000ff27277207 */ /* 0x000fe40007000000 */
[----:B------:R-:W-:-:S03]  /*c020*/  ISETP.NE.AND P6, PT, R12, 0x65, PT ;  /* 0x000000650c00780c */ /* 0x000fc60003fc5270 */
[----:B------:R-:W-:-:S10]  /*c030*/  IMAD.IADD R47, R52, 0x1, R39 ;  /* 0x00000001342f7824 */ /* 0x000fd400078e0227 */
[----:B------:R-:W-:Y:S05]  /*c040*/  WARPSYNC.COLLECTIVE R14, `(.L_x_493) ;  /* 0x000000000e087348 */ /* 0x000fea0003c00000 */
[----:B------:R-:W-:Y:S01]  /*c050*/  VOTE.ALL P6, P6 ;  /* 0x0000000000ff7806 */ /* 0x000fe200030c0000 */
[----:B------:R-:W-:-:S12]  /*c060*/  ENDCOLLECTIVE ;  /* 0x000000000000791b */ /* 0x000fd80003800000 */
.L_x_493:
[----:B------:R-:W-:Y:S05]  /*c070*/  BRA `(.L_x_494) ;  /* 0xffffffcc00e07947 */ /* 0x000fea000383ffff */
.L_x_393:
[----:B------:R-:W-:Y:S01]  /*c080*/  BSSY B0, `(.L_x_495) ;  /* 0x0000006000007945 */ /* 0x000fe20003800000 */
[----:B------:R-:W-:Y:S01]  /*c090*/  PLOP3.LUT P6, PT, P6, PT, PT, 0x8, 0x80 ;  /* 0x000000000080781c */ /* 0x000fe200037ce170 */
[----:B------:R-:W-:-:S12]  /*c0a0*/  IMAD.MOV.U32 R14, RZ, RZ, -0x1 ;  /* 0xffffffffff0e7424 */ /* 0x000fd800078e00ff */
[----:B------:R-:W-:Y:S05]  /*c0b0*/  WARPSYNC.COLLECTIVE R14, `(.L_x_496) ;  /* 0x000000000e087348 */ /* 0x000fea0003c00000 */
[----:B------:R-:W-:Y:S01]  /*c0c0*/  VOTE.ANY P6, P6 ;  /* 0x0000000000ff7806 */ /* 0x000fe200030c0100 */
[----:B------:R-:W-:-:S12]  /*c0d0*/  ENDCOLLECTIVE ;  /* 0x000000000000791b */ /* 0x000fd80003800000 */
.L_x_496:
[----:B------:R-:W-:Y:S05]  /*c0e0*/  BSYNC B0 ;  /* 0x0000000000007941 */ /* 0x000fea0003800000 */
.L_x_495:
[----:B------:R-:W-:Y:S05]  /*c0f0*/  BRA `(.L_x_497) ;  /* 0xffffffcc00f07947 */ /* 0x000fea000383ffff */
.L_x_395:
[----:B------:R-:W-:Y:S01]  /*c100*/  BSSY B0, `(.L_x_498) ;  /* 0x0000006000007945 */ /* 0x000fe20003800000 */
[----:B------:R-:W-:Y:S01]  /*c110*/  PLOP3.LUT P6, PT, P6, PT, PT, 0x8, 0x80 ;  /* 0x000000000080781c */ /* 0x000fe200037ce170 */
[----:B------:R-:W-:-:S12]  /*c120*/  IMAD.MOV.U32 R14, RZ, RZ, -0x1 ;  /* 0xffffffffff0e7424 */ /* 0x000fd800078e00ff */
[----:B------:R-:W-:Y:S05]  /*c130*/  WARPSYNC.COLLECTIVE R14, `(.L_x_499) ;  /* 0x000000000e087348 */ /* 0x000fea0003c00000 */
[----:B------:R-:W-:Y:S01]  /*c140*/  VOTE.ANY P6, P6 ;  /* 0x0000000000ff7806 */ /* 0x000fe200030c0100 */
[----:B------:R-:W-:-:S12]  /*c150*/  ENDCOLLECTIVE ;  /* 0x000000000000791b */ /* 0x000fd80003800000 */
.L_x_499:
[----:B------:R-:W-:Y:S05]  /*c160*/  BSYNC B0 ;  /* 0x0000000000007941 */ /* 0x000fea0003800000 */
.L_x_498:
[----:B------:R-:W-:Y:S05]  /*c170*/  BRA `(.L_x_500) ;  /* 0xffffffd0004c7947 */ /* 0x000fea000383ffff */
.L_x_397:
[----:B------:R-:W-:Y:S01]  /*c180*/  BSSY B0, `(.L_x_501) ;  /* 0x0000006000007945 */ /* 0x000fe20003800000 */
[----:B------:R-:W-:Y:S01]  /*c190*/  PLOP3.LUT P6, PT, P6, PT, PT, 0x8, 0x80 ;  /* 0x000000000080781c */ /* 0x000fe200037ce170 */
[----:B------:R-:W-:-:S12]  /*c1a0*/  IMAD.MOV.U32 R14, RZ, RZ, -0x1 ;  /* 0xffffffffff0e7424 */ /* 0x000fd800078e00ff */
[----:B------:R-:W-:Y:S05]  /*c1b0*/  WARPSYNC.COLLECTIVE R14, `(.L_x_502) ;  /* 0x000000000e087348 */ /* 0x000fea0003c00000 */
[----:B------:R-:W-:Y:S01]  /*c1c0*/  VOTE.ANY R14, PT, P6 ;  /* 0x00000000000e7806 */ /* 0x000fe200030e0100 */
[----:B------:R-:W-:Y:S06]  /*c1d0*/  ENDCOLLECTIVE ;  /* 0x000000000000791b */ /* 0x000fec0003800000 */
.L_x_502:
[----:B------:R-:W-:Y:S05]  /*c1e0*/  BSYNC B0 ;  /* 0x0000000000007941 */ /* 0x000fea0003800000 */
.L_x_501:
        /* <DEDUP_REMOVED lines=10> */
.L_x_503:
        /* <DEDUP_REMOVED lines=8> */
.L_x_504:
[----:B------:R-:W-:Y:S01]  /*c310*/  IMAD.MOV.U32 R28, RZ, RZ, 0x4 ;  /* 0x00000004ff1c7424 */ /* 0x000fe200078e00ff */
[----:B------:R-:W-:-:S04]  /*c320*/  ISETP.GT.AND P6, PT, R45, R29, PT ;  /* 0x0000001d2d00720c */ /* 0x000fc80003fc4270 */
[----:B------:R-:W-:-:S05]  /*c330*/  SEL R39, R39, RZ, !P6 ;  /* 0x000000ff27277207 */ /* 0x000fca0007000000 */
[----:B------:R-:W-:-:S04]  /*c340*/  IMAD.IADD R53, R53, 0x1, R39 ;  /* 0x0000000135357824 */ /* 0x000fc800078e0227 */
[----:B------:R-:W-:-:S07]  /*c350*/  IMAD.MOV.U32 R13, RZ, RZ, R53 ;  /* 0x000000ffff0d7224 */ /* 0x000fce00078e0035 */
[----:B------:R-:W-:Y:S05]  /*c360*/  WARPSYNC.COLLECTIVE R14, `(.L_x_505) ;  /* 0x000000000e087348 */ /* 0x000fea0003c00000 */
[----:B------:R0:W1:Y:S02]  /*c370*/  SHFL.DOWN P6, R39, R13, R28, R29 ;  /* 0x0800001c0d277389 */ /* 0x00006400000c001d */
[----:B01----:R-:W-:Y:S05]  /*c380*/  ENDCOLLECTIVE ;  /* 0x000000000000791b */ /* 0x003fea0003800000 */
.L_x_505:
[----:B------:R-:W-:Y:S01]  /*c390*/  IMAD.MOV.U32 R28, RZ, RZ, 0x8 ;  /* 0x00000008ff1c7424 */ /* 0x000fe200078e00ff */
[----:B------:R-:W-:-:S04]  /*c3a0*/  ISETP.GT.AND P6, PT, R43, R29, PT ;  /* 0x0000001d2b00720c */ /* 0x000fc80003fc4270 */
[----:B------:R-:W-:-:S05]  /*c3b0*/  SEL R39, R39, RZ, !P6 ;  /* 0x000000ff27277207 */ /* 0x000fca0007000000 */
[----:B------:R-:W-:-:S07]  /*c3c0*/  IMAD.IADD R13, R53, 0x1, R39 ;  /* 0x00000001350d7824 */ /* 0x000fce00078e0227 */
[----:B------:R-:W-:Y:S05]  /*c3d0*/  WARPSYNC.COLLECTIVE R14, `(.L_x_506) ;  /* 0x000000000e087348 */ /* 0x000fea0003c00000 */
[----:B------:R0:W1:Y:S02]  /*c3e0*/  SHFL.DOWN P6, R39, R13, R28, R29 ;  /* 0x0800001c0d277389 */ /* 0x00006400000c001d */
[----:B01----:R-:W-:Y:S05]  /*c3f0*/  ENDCOLLECTIVE ;  /* 0x000000000000791b */ /* 0x003fea0003800000 */
.L_x_506:
        /* <DEDUP_REMOVED lines=8> */
.L_x_507:
[----:B------:R-:W-:-:S04]  /*c480*/  ISETP.GT.AND P6, PT, R51, R29, PT ;  /* 0x0000001d3300720c */ /* 0x000fc80003fc4270 */
[----:B------:R-:W-:Y:S02]  /*c490*/  SEL R39, R39, RZ, !P6 ;  /* 0x000000ff27277207 */ /* 0x000fe40007000000 */
[----:B------:R-:W-:Y:S02]  /*c4a0*/  ISETP.NE.AND P6, PT, R12, 0x65, PT ;  /* 0x000000650c00780c */ /* 0x000fe40003fc5270 */
[----:B------:R-:W-:-:S11]  /*c4b0*/  IADD3 R47, PT, PT, R53, R39, R47 ;  /* 0x00000027352f7210 */ /* 0x000fd60007ffe02f */
[----:B------:R-:W-:Y:S05]  /*c4c0*/  WARPSYNC.COLLECTIVE R14, `(.L_x_508) ;  /* 0x000000000e087348 */ /* 0x000fea0003c00000 */
[----:B------:R-:W-:Y:S01]  /*c4d0*/  VOTE.ALL P6, P6 ;  /* 0x0000000000ff7806 */ /* 0x000fe200030c0000 */
[----:B------:R-:W-:-:S12]  /*c4e0*/  ENDCOLLECTIVE ;  /* 0x000000000000791b */ /* 0x000fd80003800000 */
.L_x_508:
[----:B------:R-:W-:Y:S05]  /*c4f0*/  BRA `(.L_x_509) ;  /* 0xffffffcc00ec7947 */ /* 0x000fea000383ffff */
.L_x_510:
        /* <DEDUP_REMOVED lines=16> */
.L_x_734:


//--------------------- .text._ZN3cub18CUB_300001_SM_10006detail4scan23DeviceCompactInitKernelINS0_13ScanTileStateIiLb1EEEPlEEvT_iT0_ --------------------------
	.section	.text._ZN3cub18CUB_300001_SM_10006detail4scan23DeviceCompactInitKernelINS0_13ScanTileStateIiLb1EEEPlEEvT_iT0_,"ax",@progbits
	.align	128
        .global         _ZN3cub18CUB_300001_SM_10006detail4scan23DeviceCompactInitKernelINS0_13ScanTileStateIiLb1EEEPlEEvT_iT0_
        .type           _ZN3cub18CUB_300001_SM_10006detail4scan23DeviceCompactInitKernelINS0_13ScanTileStateIiLb1EEEPlEEvT_iT0_,@function
        .size           _ZN3cub18CUB_300001_SM_10006detail4scan23DeviceCompactInitKernelINS0_13ScanTileStateIiLb1EEEPlEEvT_iT0_,(.L_x_735 - _ZN3cub18CUB_300001_SM_10006detail4scan23DeviceCompactInitKernelINS0_13ScanTileStateIiLb1EEEPlEEvT_iT0_)
        .other          _ZN3cub18CUB_300001_SM_10006detail4scan23DeviceCompactInitKernelINS0_13ScanTileStateIiLb1EEEPlEEvT_iT0_,@"STO_CUDA_ENTRY STV_DEFAULT"
_ZN3cub18CUB_300001_SM_10006detail4scan23DeviceCompactInitKernelINS0_13ScanTileStateIiLb1EEEPlEEvT_iT0_:
.text._ZN3cub18CUB_300001_SM_10006detail4scan23DeviceCompactInitKernelINS0_13ScanTileStateIiLb1EEEPlEEvT_iT0_:
[----:B------:R-:W-:Y:S01]  /*0000*/  LDC R1, c[0x0][0x37c] ;  /* 0x0000df00ff017b82 */ /* 0x000fe20000000800 */
[----:B------:R-:W0:Y:S07]  /*0010*/  S2R R0, SR_TID.X ;  /* 0x0000000000007919 */ /* 0x000e2e0000002100 */
[----:B------:R-:W1:Y:S01]  /*0020*/  S2UR UR6, SR_CTAID.X ;  /* 0x00000000000679c3 */ /* 0x000e620000002500 */
[----:B------:R-:W2:Y:S07]  /*0030*/  LDCU UR4, c[0x0][0x388] ;  /* 0x00007100ff0477ac */ /* 0x000eae0008000800 */
[----:B------:R-:W1:Y:S01]  /*0040*/  LDC R7, c[0x0][0x360] ;  /* 0x0000d800ff077b82 */ /* 0x000e620000000800 */
[C---:B0-----:R-:W-:Y:S01]  /*0050*/  ISETP.GT.U32.AND P0, PT, R0.reuse, 0x1f, PT ;  /* 0x0000001f0000780c */ /* 0x041fe20003f04070 */
[----:B-1----:R-:W-:Y:S01]  /*0060*/  IMAD R7, R7, UR6, R0 ;  /* 0x0000000607077c24 */ /* 0x002fe2000f8e0200 */
[----:B------:R-:W-:-:S02]  /*0070*/  LOP3.LUT P2, RZ, R0, UR6, RZ, 0xfc, !PT ;  /* 0x0000000600ff7c12 */ /* 0x000fc4000f84fcff */
[----:B------:R-:W-:Y:S02]  /*0080*/  ISETP.NE.OR P0, PT, RZ, UR6, P0 ;  /* 0x00000006ff007c0c */ /* 0x000fe40008705670 */
[----:B--2---:R-:W-:Y:S01]  /*0090*/  ISETP.GE.AND P1, PT, R7, UR4, PT ;  /* 0x0000000407007c0c */ /* 0x004fe2000bf26270 */
[----:B------:R-:W0:Y:S10]  /*00a0*/  LDCU.64 UR4, c[0x0][0x358] ;  /* 0x00006b00ff0477ac */ /* 0x000e340008000a00 */
[----:B------:R-:W1:Y:S02]  /*00b0*/  @!P0 LDC.64 R4, c[0x0][0x380] ;  /* 0x0000e000ff048b82 */ /* 0x000e640000000a00 */
[----:B------:R-:W-:-:S06]  /*00c0*/  @!P1 MOV R6, 0x63 ;  /* 0x0000006300069802 */ /* 0x000fcc0000000f00 */
[----:B------:R-:W2:Y:S01]  /*00d0*/  @!P1 LDC.64 R2, c[0x0][0x380] ;  /* 0x0000e000ff029b82 */ /* 0x000ea20000000a00 */
[----:B-1----:R-:W-:-:S04]  /*00e0*/  @!P0 IMAD.WIDE.U32 R4, R0, 0x8, R4 ;  /* 0x0000000800048825 */ /* 0x002fc800078e0004 */
[----:B--2---:R-:W-:-:S04]  /*00f0*/  @!P1 IMAD.WIDE R2, R7, 0x8, R2 ;  /* 0x0000000807029825 */ /* 0x004fc800078e0202 */
[----:B------:R-:W-:-:S05]  /*0100*/  IMAD.MOV.U32 R7, RZ, RZ, RZ ;  /* 0x000000ffff077224 */ /* 0x000fca00078e00ff */
[----:B0-----:R0:W-:Y:S04]  /*0110*/  @!P1 STG.E.64 desc[UR4][R2.64+0x100], R6 ;  /* 0x0001000602009986 */ /* 0x0011e8000c101b04 */
[----:B------:R0:W-:Y:S01]  /*0120*/  @!P0 STG.E.64 desc[UR4][R4.64], RZ ;  /* 0x000000ff04008986 */ /* 0x0001e2000c101b04 */
[----:B------:R-:W-:Y:S05]  /*0130*/  @P2 EXIT ;  /* 0x000000000000294d */ /* 0x000fea0003800000 */
[----:B0-----:R-:W0:Y:S02]  /*0140*/  LDC.64 R2, c[0x0][0x390] ;  /* 0x0000e400ff027b82 */ /* 0x001e240000000a00 */
[----:B0-----:R-:W-:Y:S01]  /*0150*/  STG.E.64 desc[UR4][R2.64], RZ ;  /* 0x000000ff02007986 */ /* 0x001fe2000c101b04 */
[----:B------:R-:W-:Y:S05]  /*0160*/  EXIT ;  /* 0x000000000000794d */ /* 0x000fea0003800000 */
.L_x_511:
        /* <DEDUP_REMOVED lines=9> */
.L_x_735:


//--------------------- .text._ZN3cub18CUB_300001_SM_10006detail6reduce28DeviceReduceSingleTileKernelINS2_10policy_hubIlyN4cuda3std3__44plusIlEEE10Policy1000EPlSC_iS9_llNS7_10__identityEEEvT0_T1_T2_T3_T4_T6_ --------------------------
	.section	.text._ZN3cub18CUB_300001_SM_10006detail6reduce28DeviceReduceSingleTileKernelINS2_10policy_hubIlyN4cuda3std3__44plusIlEEE10Policy1000EPlSC_iS9_llNS7_10__identityEEEvT0_T1_T2_T3_T4_T6_,"ax",@progbits
	.align	128
        .global         _ZN3cub18CUB_300001_SM_10006detail6reduce28DeviceReduceSingleTileKernelINS2_10policy_hubIlyN4cuda3std3__44plusIlEEE10Policy1000EPlSC_iS9_llNS7_10__identityEEEvT0_T1_T2_T3_T4_T6_
        .type           _ZN3cub18CUB_300001_SM_10006detail6reduce28DeviceReduceSingleTileKernelINS2_10policy_hubIlyN4cuda3std3__44plusIlEEE10Policy1000EPlSC_iS9_llNS7_10__identityEEEvT0_T1_T2_T3_T4_T6_,@function
        .size           _ZN3cub18CUB_300001_SM_10006detail6reduce28DeviceReduceSingleTileKernelINS2_10policy_hubIlyN4cuda3std3__44plusIlEEE10Policy1000EPlSC_iS9_llNS7_10__identityEEEvT0_T1_T2_T3_T4_T6_,(.L_x_736 - _ZN3cub18CUB_300001_SM_10006detail6reduce28DeviceReduceSingleTileKernelINS2_10policy_hubIlyN4cuda3std3__44plusIlEEE10Policy1000EPlSC_iS9_llNS7_10__identityEEEvT0_T1_T2_T3_T4_T6_)
        .other          _ZN3cub18CUB_300001_SM_10006detail6reduce28DeviceReduceSingleTileKernelINS2_10policy_hubIlyN4cuda3std3__44plusIlEEE10Policy1000EPlSC_iS9_llNS7_10__identityEEEvT0_T1_T2_T3_T4_T6_,@"STO_CUDA_ENTRY STV_DEFAULT"
_ZN3cub18CUB_300001_SM_10006detail6reduce28DeviceReduceSingleTileKernelINS2_10policy_hubIlyN4cuda3std3__44plusIlEEE10Policy1000EPlSC_iS9_llNS7_10__identityEEEvT0_T1_T2_T3_T4_T6_:
.text._ZN3cub18CUB_300001_SM_10006detail6reduce28DeviceReduceSingleTileKernelINS2_10policy_hubIlyN4cuda3std3__44plusIlEEE10Policy1000EPlSC_iS9_llNS7_10__identityEEEvT0_T1_T2_T3_T4_T6_:
[----:B------:R-:W-:Y:S01]  /*0000*/  LDC R1, c[0x0][0x37c] ;  /* 0x0000df00ff017b82 */ /* 0x000fe20000000800 */
[----:B------:R-:W0:Y:S01]  /*0010*/  LDCU UR4, c[0x0][0x390] ;  /* 0x00007200ff0477ac */ /* 0x000e220008000800 */
[----:B------:R-:W1:Y:S01]  /*0020*/  LDCU.64 UR6, c[0x0][0x358] ;  /* 0x00006b00ff0677ac */ /* 0x000e620008000a00 */
[----:B0-----:R-:W-:-:S05]  /*0030*/  IMAD.U32 R4, RZ, RZ, UR4 ;  /* 0x00000004ff047e24 */ /* 0x001fca000f8e00ff */
[----:B------:R-:W-:-:S13]  /*0040*/  ISETP.NE.AND P0, PT, R4, RZ, PT ;  /* 0x000000ff0400720c */ /* 0x000fda0003f05270 */
[----:B-1----:R-:W-:Y:S05]  /*0050*/  @P0 BRA `(.L_x_512) ;  /* 0x00000000001c0947 */ /* 0x002fea0003800000 */
[----:B------:R-:W0:Y:S02]  /*0060*/  S2R R0, SR_TID.X ;  /* 0x0000000000007919 */ /* 0x000e240000002100 */
[----:B0-----:R-:W-:-:S13]  /*0070*/  ISETP.NE.AND P0, PT, R0, RZ, PT ;  /* 0x000000ff0000720c */ /* 0x001fda0003f05270 */
[----:B------:R-:W-:Y:S05]  /*0080*/  @P0 EXIT ;  /* 0x000000000000094d */ /* 0x000fea0003800000 */
[----:B------:R-:W0:Y:S08]  /*0090*/  LDC.64 R2, c[0x0][0x388] ;  /* 0x0000e200ff027b82 */ /* 0x000e300000000a00 */
[----:B------:R-:W0:Y:S02]  /*00a0*/  LDC.64 R4, c[0x0][0x398] ;  /* 0x0000e600ff047b82 */ /* 0x000e240000000a00 */
[----:B0-----:R-:W-:Y:S01]  /*00b0*/  STG.E.64 desc[UR6][R2.64], R4 ;  /* 0x0000000402007986 */ /* 0x001fe2000c101b06 */
[----:B------:R-:W-:Y:S05]  /*00c0*/  EXIT ;  /* 0x000000000000794d */ /* 0x000fea0003800000 */
.L_x_512:
[----:B------:R-:W-:Y:S01]  /*00d0*/  ISETP.GT.AND P0, PT, R4, 0xdff, PT ;  /* 0x00000dff0400780c */ /* 0x000fe20003f04270 */
[----:B------:R-:W-:-:S12]  /*00e0*/  BSSY.RECONVERGENT B0, `(.L_x_513) ;  /* 0x0000256000007945 */ /* 0x000fd80003800200 */
[----:B------:R-:W-:Y:S05]  /*00f0*/  @P0 BRA `(.L_x_514) ;  /* 0x00000014004c0947 */ /* 0x000fea0003800000 */
[----:B------:R-:W0:Y:S01]  /*0100*/  S2R R5, SR_TID.X ;  /* 0x0000000000057919 */ /* 0x000e220000002100 */
[----:B------:R-:W-:Y:S01]  /*0110*/  BSSY.RECONVERGENT B1, `(.L_x_515) ;  /* 0x0000009000017945 */ /* 0x000fe20003800200 */
[----:B------:R-:W-:Y:S02]  /*0120*/  CS2R R2, SRZ ;  /* 0x0000000000027805 */ /* 0x000fe4000001ff00 */
[----:B0-----:R-:W-:Y:S01]  /*0130*/  ISETP.GE.AND P0, PT, R5, R4, PT ;  /* 0x000000040500720c */ /* 0x001fe20003f06270 */
[----:B------:R-:W-:-:S12]  /*0140*/  IMAD.MOV.U32 R7, RZ, RZ, R5 ;  /* 0x000000ffff077224 */ /* 0x000fd800078e0005 */
[----:B------:R-:W-:Y:S05]  /*0150*/  @P0 BRA `(.L_x_516) ;  /* 0x0000000000100947 */ /* 0x000fea0003800000 */
[----:B------:R-:W0:Y:S02]  /*0160*/  LDC.64 R2, c[0x0][0x380] ;  /* 0x0000e000ff027b82 */ /* 0x000e240000000a00 */
[----:B0-----:R-:W-:-:S06]  /*0170*/  IMAD.WIDE.U32 R2, R5, 0x8, R2 ;  /* 0x0000000805027825 */ /* 0x001fcc00078e0002 */
[----:B------:R-:W5:Y:S01]  /*0180*/  LDG.E.64.CONSTANT R2, desc[UR6][R2.64] ;  /* 0x0000000602027981 */ /* 0x000f62000c1e9b00 */
[----:B------:R-:W-:-:S07]  /*0190*/  VIADD R7, R5, 0x200 ;  /* 0x0000020005077836 */ /* 0x000fce0000000000 */
.L_x_516:
[----:B------:R-:W-:Y:S05]  /*01a0*/  BSYNC.RECONVERGENT B1 ;  /* 0x0000000000017941 */ /* 0x000fea0003800200 */
.L_x_515:
[----:B------:R-:W-:Y:S01]  /*01b0*/  ISETP.GE.AND P0, PT, R7, R4, PT ;  /* 0x000000040700720c */ /* 0x000fe20003f06270 */
[----:B------:R-:W-:-:S12]  /*01c0*/  BSSY.RECONVERGENT B1, `(.L_x_517) ;  /* 0x0000077000017945 */ /* 0x000fd80003800200 */
[----:B------:R-:W-:Y:S05]  /*01d0*/  @P0 BRA `(.L_x_518) ;  /* 0x0000000400d40947 */ /* 0x000fea0003800000 */
[----:B------:R-:W-:Y:S01]  /*01e0*/  LOP3.LUT R9, RZ, R7, RZ, 0x33, !PT ;  /* 0x00000007ff097212 */ /* 0x000fe200078e33ff */
[----:B------:R-:W-:Y:S04]  /*01f0*/  BSSY.RECONVERGENT B2, `(.L_x_519) ;  /* 0x0000018000027945 */ /* 0x000fe80003800200 */
[----:B------:R-:W-:-:S05]  /*0200*/  IMAD.IADD R0, R9, 0x1, R4 ;  /* 0x0000000109007824 */ /* 0x000fca00078e0204 */
[C---:B------:R-:W-:Y:S02]  /*0210*/  LOP3.LUT R6, R0.reuse, 0x600, RZ, 0xc0, !PT ;  /* 0x0000060000067812 */ /* 0x040fe400078ec0ff */
[----:B------:R-:W-:Y:S02]  /*0220*/  ISETP.GE.U32.AND P1, PT, R0, 0x600, PT ;  /* 0x000006000000780c */ /* 0x000fe40003f26070 */
[----:B------:R-:W-:-:S13]  /*0230*/  ISETP.NE.AND P0, PT, R6, 0x600, PT ;  /* 0x000006000600780c */ /* 0x000fda0003f05270 */
[----:B------:R-:W-:Y:S05]  /*0240*/  @!P0 BRA `(.L_x_520) ;  /* 0x0000000000488947 */ /* 0x000fea0003800000 */
[----:B------:R-:W0:Y:S01]  /*0250*/  LDC.64 R8, c[0x0][0x380] ;  /* 0x0000e000ff087b82 */ /* 0x000e220000000a00 */
[----:B------:R-:W-:-:S04]  /*0260*/  LEA.HI R0, R0, 0x1, RZ, 0x17 ;  /* 0x0000000100007811 */ /* 0x000fc800078fb8ff */
[----:B------:R-:W-:-:S05]  /*0270*/  LOP3.LUT R0, R0, 0x3, RZ, 0xc0, !PT ;  /* 0x0000000300007812 */ /* 0x000fca00078ec0ff */
[----:B------:R-:W-:Y:S02]  /*0280*/  IMAD.MOV R0, RZ, RZ, -R0 ;  /* 0x000000ffff007224 */ /* 0x000fe400078e0a00 */
[----:B0-----:R-:W-:-:S04]  /*0290*/  IMAD.WIDE.U32 R8, R7, 0x8, R8 ;  /* 0x0000000807087825 */ /* 0x001fc800078e0008 */
[----:B------:R-:W-:Y:S02]  /*02a0*/  IMAD.MOV.U32 R6, RZ, RZ, R8 ;  /* 0x000000ffff067224 */ /* 0x000fe400078e0008 */
[----:B------:R-:W-:-:S07]  /*02b0*/  IMAD.MOV.U32 R11, RZ, RZ, R9 ;  /* 0x000000ffff0b7224 */ /* 0x000fce00078e0009 */
.L_x_521:
[----:B------:R-:W-:Y:S02]  /*02c0*/  IMAD.MOV.U32 R8, RZ, RZ, R6 ;  /* 0x000000ffff087224 */ /* 0x000fe400078e0006 */
[----:B------:R-:W-:-:S06]  /*02d0*/  IMAD.MOV.U32 R9, RZ, RZ, R11 ;  /* 0x000000ffff097224 */ /* 0x000fcc00078e000b */
[----:B------:R-:W2:Y:S01]  /*02e0*/  LDG.E.64.CONSTANT R8, desc[UR6][R8.64] ;  /* 0x0000000608087981 */ /* 0x000ea2000c1e9b00 */
[----:B------:R-:W-:Y:S01]  /*02f0*/  VIADD R0, R0, 0x1 ;  /* 0x0000000100007836 */ /* 0x000fe20000000000 */
[----:B------:R-:W-:Y:S01]  /*0300*/  IADD3 R6, P3, PT, R6, 0x1000, RZ ;  /* 0x0000100006067810 */ /* 0x000fe20007f7e0ff */
[----:B------:R-:W-:-:S03]  /*0310*/  VIADD R7, R7, 0x200 ;  /* 0x0000020007077836 */ /* 0x000fc60000000000 */
[----:B------:R-:W-:Y:S01]  /*0320*/  ISETP.NE.AND P0, PT, R0, RZ, PT ;  /* 0x000000ff0000720c */ /* 0x000fe20003f05270 */
[----:B------:R-:W-:Y:S01]  /*0330*/  IMAD.X R11, RZ, RZ, R11, P3 ;  /* 0x000000ffff0b7224 */ /* 0x000fe200018e060b */
[----:B--2--5:R-:W-:-:S05]  /*0340*/  IADD3 R2, P2, PT, R8, R2, RZ ;  /* 0x0000000208027210 */ /* 0x024fca0007f5e0ff */
[----:B------:R-:W-:-:S06]  /*0350*/  IMAD.X R3, R9, 0x1, R3, P2 ;  /* 0x0000000109037824 */ /* 0x000fcc00010e0603 */
[----:B------:R-:W-:Y:S05]  /*0360*/  @P0 BRA `(.L_x_521) ;  /* 0xfffffffc00d40947 */ /* 0x000fea000383ffff */
.L_x_520:
[----:B------:R-:W-:Y:S05]  /*0370*/  BSYNC.RECONVERGENT B2 ;  /* 0x0000000000027941 */ /* 0x000fea0003800200 */
.L_x_519:
[----:B------:R-:W-:Y:S05]  /*0380*/  @!P1 BRA `(.L_x_518) ;  /* 0x0000000400689947 */ /* 0x000fea0003800000 */
[----:B------:R-:W-:Y:S01]  /*0390*/  IMAD.IADD R0, R4, 0x1, -R7 ;  /* 0x0000000104007824 */ /* 0x000fe200078e0a07 */
[----:B------:R-:W-:Y:S01]  /*03a0*/  BSSY.RECONVERGENT B2, `(.L_x_522) ;  /* 0x0000031000027945 */ /* 0x000fe20003800200 */
[----:B------:R-:W-:-:S03]  /*03b0*/  PLOP3.LUT P0, PT, PT, PT, PT, 0x80, 0x8 ;  /* 0x000000000008781c */ /* 0x000fc60003f0f070 */
[----:B------:R-:W-:-:S13]  /*03c0*/  ISETP.GT.AND P1, PT, R0, 0x1800, PT ;  /* 0x000018000000780c */ /* 0x000fda0003f24270 */
[----:B------:R-:W-:Y:S05]  /*03d0*/  @!P1 BRA `(.L_x_523) ;  /* 0x0000000000b49947 */ /* 0x000fea0003800000 */
[----:B------:R-:W-:Y:S01]  /*03e0*/  PLOP3.LUT P0, PT, PT, PT, PT, 0x8, 0x80 ;  /* 0x000000000080781c */ /* 0x000fe20003f0e170 */
[----:B------:R-:W-:-:S12]  /*03f0*/  VIADD R0, R4, 0xffffe800 ;  /* 0xffffe80004007836 */ /* 0x000fd80000000000 */
.L_x_524:
[----:B------:R-:W0:Y:S01]  /*0400*/  LDC.64 R44, c[0x0][0x380] ;  /* 0x0000e000ff2c7b82 */ /* 0x000e220000000a00 */
[C---:B------:R-:W-:Y:S02]  /*0410*/  VIADD R41, R7.reuse, 0x800 ;  /* 0x0000080007297836 */ /* 0x040fe40000000000 */
[C---:B------:R-:W-:Y:S02]  /*0420*/  VIADD R43, R7.reuse, 0x1000 ;  /* 0x00001000072b7836 */ /* 0x040fe40000000000 */
[----:B0-----:R-:W-:-:S05]  /*0430*/  IMAD.WIDE R28, R7, 0x8, R44 ;  /* 0x00000008071c7825 */ /* 0x001fca00078e022c */
[----:B------:R-:W2:Y:S01]  /*0440*/  LDG.E.64.CONSTANT R8, desc[UR6][R28.64] ;  /* 0x000000061c087981 */ /* 0x000ea2000c1e9b00 */
[----:B------:R-:W-:-:S03]  /*0450*/  IMAD.WIDE R40, R41, 0x8, R44 ;  /* 0x0000000829287825 */ /* 0x000fc600078e022c */
[----:B------:R-:W2:Y:S04]  /*0460*/  LDG.E.64.CONSTANT R10, desc[UR6][R28.64+0x1000] ;  /* 0x001000061c0a7981 */ /* 0x000ea8000c1e9b00 */
[----:B------:R-:W3:Y:S04]  /*0470*/  LDG.E.64.CONSTANT R12, desc[UR6][R28.64+0x2000] ;  /* 0x002000061c0c7981 */ /* 0x000ee8000c1e9b00 */
[----:B------:R-:W3:Y:S01]  /*0480*/  LDG.E.64.CONSTANT R14, desc[UR6][R28.64+0x3000] ;  /* 0x003000061c0e7981 */ /* 0x000ee2000c1e9b00 */
[----:B------:R-:W-:-:S03]  /*0490*/  IMAD.WIDE R42, R43, 0x8, R44 ;  /* 0x000000082b2a7825 */ /* 0x000fc600078e022c */
[----:B------:R-:W4:Y:S04]  /*04a0*/  LDG.E.64.CONSTANT R16, desc[UR6][R40.64] ;  /* 0x0000000628107981 */ /* 0x000f28000c1e9b00 */
[----:B------:R-:W4:Y:S04]  /*04b0*/  LDG.E.64.CONSTANT R18, desc[UR6][R40.64+0x1000] ;  /* 0x0010000628127981 */ /* 0x000f28000c1e9b00 */
[----:B------:R-:W4:Y:S04]  /*04c0*/  LDG.E.64.CONSTANT R20, desc[UR6][R40.64+0x2000] ;  /* 0x0020000628147981 */ /* 0x000f28000c1e9b00 */
[----:B------:R2:W4:Y:S01]  /*04d0*/  LDG.E.64.CONSTANT R26, desc[UR6][R40.64+0x3000] ;  /* 0x00300006281a7981 */ /* 0x000522000c1e9b00 */
[----:B------:R-:W-:-:S03]  /*04e0*/  VIADD R31, R7, 0x1800 ;  /* 0x00001800071f7836 */ /* 0x000fc60000000000 */
[----:B------:R-:W4:Y:S04]  /*04f0*/  LDG.E.64.CONSTANT R24, desc[UR6][R42.64] ;  /* 0x000000062a187981 */ /* 0x000f28000c1e9b00 */
[----:B------:R-:W4:Y:S01]  /*0500*/  LDG.E.64.CONSTANT R22, desc[UR6][R42.64+0x1000] ;  /* 0x001000062a167981 */ /* 0x000f22000c1e9b00 */
[----:B------:R-:W-:-:S03]  /*0510*/  IMAD.WIDE R44, R31, 0x8, R44 ;  /* 0x000000081f2c7825 */ /* 0x000fc600078e022c */
[----:B------:R-:W4:Y:S04]  /*0520*/  LDG.E.64.CONSTANT R28, desc[UR6][R42.64+0x2000] ;  /* 0x002000062a1c7981 */ /* 0x000f28000c1e9b00 */
[----:B------:R-:W4:Y:S04]  /*0530*/  LDG.E.64.CONSTANT R36, desc[UR6][R42.64+0x3000] ;  /* 0x003000062a247981 */ /* 0x000f28000c1e9b00 */
[----:B------:R-:W4:Y:S04]  /*0540*/  LDG.E.64.CONSTANT R34, desc[UR6][R44.64] ;  /* 0x000000062c227981 */ /* 0x000f28000c1e9b00 */
[----:B------:R-:W4:Y:S04]  /*0550*/  LDG.E.64.CONSTANT R32, desc[UR6][R44.64+0x1000] ;  /* 0x001000062c207981 */ /* 0x000f28000c1e9b00 */
[----:B------:R-:W4:Y:S04]  /*0560*/  LDG.E.64.CONSTANT R30, desc[UR6][R44.64+0x2000] ;  /* 0x002000062c1e7981 */ /* 0x000f28000c1e9b00 */
[----:B------:R-:W4:Y:S01]  /*0570*/  LDG.E.64.CONSTANT R38, desc[UR6][R44.64+0x3000] ;  /* 0x003000062c267981 */ /* 0x000f22000c1e9b00 */
[----:B------:R-:W-:Y:S01]  /*0580*/  VIADD R7, R7, 0x2000 ;  /* 0x0000200007077836 */ /* 0x000fe20000000000 */
[----:B--2--5:R-:W-:-:S04]  /*0590*/  IADD3 R41, P1, P2, R10, R8, R2 ;  /* 0x000000080a297210 */ /* 0x024fc80007a3e002 */
[----:B------:R-:W-:Y:S02]  /*05a0*/  IADD3.X R9, PT, PT, R11, R9, R3, P1, P2 ;  /* 0x000000090b097210 */ /* 0x000fe40000fe4403 */
[----:B---3--:R-:W-:-:S04]  /*05b0*/  IADD3 R41, P3, P4, R14, R12, R41 ;  /* 0x0000000c0e297210 */ /* 0x008fc80007c7e029 */
[----:B------:R-:W-:Y:S02]  /*05c0*/  IADD3.X R13, PT, PT, R15, R13, R9, P3, P4 ;  /* 0x0000000d0f0d7210 */ /* 0x000fe40001fe8409 */
[----:B----4-:R-:W-:-:S04]  /*05d0*/  IADD3 R3, P1, P2, R18, R16, R41 ;  /* 0x0000001012037210 */ /* 0x010fc80007a3e029 */
[----:B------:R-:W-:Y:S02]  /*05e0*/  IADD3.X R17, PT, PT, R19, R17, R13, P1, P2 ;  /* 0x0000001113117210 */ /* 0x000fe40000fe440d */
[----:B------:R-:W-:-:S04]  /*05f0*/  IADD3 R3, P3, P4, R26, R20, R3 ;  /* 0x000000141a037210 */ /* 0x000fc80007c7e003 */
[----:B------:R-:W-:Y:S02]  /*0600*/  IADD3.X R21, PT, PT, R27, R21, R17, P3, P4 ;  /* 0x000000151b157210 */ /* 0x000fe40001fe8411 */
[----:B------:R-:W-:-:S04]  /*0610*/  IADD3 R3, P1, P2, R22, R24, R3 ;  /* 0x0000001816037210 */ /* 0x000fc80007a3e003 */
[----:B------:R-:W-:Y:S02]  /*0620*/  IADD3.X R23, PT, PT, R23, R25, R21, P1, P2 ;  /* 0x0000001917177210 */ /* 0x000fe40000fe4415 */
[----:B------:R-:W-:-:S04]  /*0630*/  IADD3 R3, P3, P4, R36, R28, R3 ;  /* 0x0000001c24037210 */ /* 0x000fc80007c7e003 */
[----:B------:R-:W-:Y:S02]  /*0640*/  IADD3.X R29, PT, PT, R37, R29, R23, P3, P4 ;  /* 0x0000001d251d7210 */ /* 0x000fe40001fe8417 */
[----:B------:R-:W-:Y:S02]  /*0650*/  ISETP.GE.AND P3, PT, R7, R0, PT ;  /* 0x000000000700720c */ /* 0x000fe40003f66270 */
[----:B------:R-:W-:-:S04]  /*0660*/  IADD3 R3, P2, P1, R32, R34, R3 ;  /* 0x0000002220037210 */ /* 0x000fc8000795e003 */
[----:B------:R-:W-:Y:S02]  /*0670*/  IADD3 R2, P4, P5, R38, R30, R3 ;  /* 0x0000001e26027210 */ /* 0x000fe40007d9e003 */
[----:B------:R-:W-:-:S04]  /*0680*/  IADD3.X R3, PT, PT, R33, R35, R29, P2, P1 ;  /* 0x0000002321037210 */ /* 0x000fc800017e241d */
[----:B------:R-:W-:Y:S01]  /*0690*/  IADD3.X R3, PT, PT, R39, R31, R3, P4, P5 ;  /* 0x0000001f27037210 */ /* 0x000fe200027ea403 */
[----:B------:R-:W-:Y:S06]  /*06a0*/  @!P3 BRA `(.L_x_524) ;  /* 0xfffffffc0054b947 */ /* 0x000fec000383ffff */
.L_x_523:
[----:B------:R-:W-:Y:S05]  /*06b0*/  BSYNC.RECONVERGENT B2 ;  /* 0x0000000000027941 */ /* 0x000fea0003800200 */
.L_x_522:
[----:B------:R-:W-:Y:S01]  /*06c0*/  IMAD.IADD R0, R4, 0x1, -R7 ;  /* 0x0000000104007824 */ /* 0x000fe200078e0a07 */
[----:B------:R-:W-:Y:S04]  /*06d0*/  BSSY.RECONVERGENT B2, `(.L_x_525) ;  /* 0x0000019000027945 */ /* 0x000fe80003800200 */
[----:B------:R-:W-:-:S13]  /*06e0*/  ISETP.GT.AND P1, PT, R0, 0x800, PT ;  /* 0x000008000000780c */ /* 0x000fda0003f24270 */
[----:B------:R-:W-:Y:S05]  /*06f0*/  @!P1 BRA `(.L_x_526) ;  /* 0x0000000000589947 */ /* 0x000fea0003800000 */
[----:B------:R-:W0:Y:S01]  /*0700*/  LDC.64 R18, c[0x0][0x380] ;  /* 0x0000e000ff127b82 */ /* 0x000e220000000a00 */
[C---:B------:R-:W-:Y:S02]  /*0710*/  VIADD R15, R7.reuse, 0x800 ;  /* 0x00000800070f7836 */ /* 0x040fe40000000000 */
[----:B0-----:R-:W-:-:S05]  /*0720*/  IMAD.WIDE R8, R7, 0x8, R18 ;  /* 0x0000000807087825 */ /* 0x001fca00078e0212 */
[----:B------:R-:W2:Y:S01]  /*0730*/  LDG.E.64.CONSTANT R10, desc[UR6][R8.64] ;  /* 0x00000006080a7981 */ /* 0x000ea2000c1e9b00 */
[----:B------:R-:W-:-:S03]  /*0740*/  IMAD.WIDE R18, R15, 0x8, R18 ;  /* 0x000000080f127825 */ /* 0x000fc600078e0212 */
[----:B------:R-:W2:Y:S04]  /*0750*/  LDG.E.64.CONSTANT R12, desc[UR6][R8.64+0x1000] ;  /* 0x00100006080c7981 */ /* 0x000ea8000c1e9b00 */
[----:B------:R-:W3:Y:S04]  /*0760*/  LDG.E.64.CONSTANT R14, desc[UR6][R8.64+0x2000] ;  /* 0x00200006080e7981 */ /* 0x000ee8000c1e9b00 */
[----:B------:R-:W3:Y:S04]  /*0770*/  LDG.E.64.CONSTANT R16, desc[UR6][R8.64+0x3000] ;  /* 0x0030000608107981 */ /* 0x000ee8000c1e9b00 */
[----:B------:R-:W4:Y:S04]  /*0780*/  LDG.E.64.CONSTANT R20, desc[UR6][R18.64] ;  /* 0x0000000612147981 */ /* 0x000f28000c1e9b00 */
[----:B------:R-:W4:Y:S04]  /*0790*/  LDG.E.64.CONSTANT R22, desc[UR6][R18.64+0x1000] ;  /* 0x0010000612167981 */ /* 0x000f28000c1e9b00 */
[----:B------:R-:W4:Y:S04]  /*07a0*/  LDG.E.64.CONSTANT R24, desc[UR6][R18.64+0x2000] ;  /* 0x0020000612187981 */ /* 0x000f28000c1e9b00 */
[----:B------:R-:W4:Y:S01]  /*07b0*/  LDG.E.64.CONSTANT R26, desc[UR6][R18.64+0x3000] ;  /* 0x00300006121a7981 */ /* 0x000f22000c1e9b00 */
[----:B------:R-:W-:Y:S01]  /*07c0*/  VIADD R7, R7, 0x1000 ;  /* 0x0000100007077836 */ /* 0x000fe20000000000 */
[----:B--2--5:R-:W-:-:S04]  /*07d0*/  IADD3 R29, P0, P1, R12, R10, R2 ;  /* 0x0000000a0c1d7210 */ /* 0x024fc8000791e002 */
[----:B------:R-:W-:Y:S02]  /*07e0*/  IADD3.X R11, PT, PT, R13, R11, R3, P0, P1 ;  /* 0x0000000b0d0b7210 */ /* 0x000fe400007e2403 */
[----:B------:R-:W-:Y:S02]  /*07f0*/  PLOP3.LUT P0, PT, PT, PT, PT, 0x8, 0x80 ;  /* 0x000000000080781c */ /* 0x000fe40003f0e170 */
[----:B---3--:R-:W-:-:S04]  /*0800*/  IADD3 R29, P2, P3, R16, R14, R29 ;  /* 0x0000000e101d7210 */ /* 0x008fc80007b5e01d */
[----:B------:R-:W-:Y:S02]  /*0810*/  IADD3.X R15, PT, PT, R17, R15, R11, P2, P3 ;  /* 0x0000000f110f7210 */ /* 0x000fe400017e640b */
[----:B----4-:R-:W-:-:S04]  /*0820*/  IADD3 R3, P1, P4, R22, R20, R29 ;  /* 0x0000001416037210 */ /* 0x010fc80007c3e01d */
[----:B------:R-:W-:Y:S02]  /*0830*/  IADD3 R2, P2, P3, R26, R24, R3 ;  /* 0x000000181a027210 */ /* 0x000fe40007b5e003 */
[----:B------:R-:W-:-:S04]  /*0840*/  IADD3.X R3, PT, PT, R23, R21, R15, P1, P4 ;  /* 0x0000001517037210 */ /* 0x000fc80000fe840f */
[----:B------:R-:W-:-:S07]  /*0850*/  IADD3.X R3, PT, PT, R27, R25, R3, P2, P3 ;  /* 0x000000191b037210 */ /* 0x000fce00017e6403 */
.L_x_526:
[----:B------:R-:W-:Y:S05]  /*0860*/  BSYNC.RECONVERGENT B2 ;  /* 0x0000000000027941 */ /* 0x000fea0003800200 */
.L_x_525:
[----:B------:R-:W-:-:S13]  /*0870*/  ISETP.LT.OR P0, PT, R7, R4, P0 ;  /* 0x000000040700720c */ /* 0x000fda0000701670 */
[----:B------:R-:W-:Y:S05]  /*0880*/  @!P0 BRA `(.L_x_518) ;  /* 0x0000000000288947 */ /* 0x000fea0003800000 */
[----:B------:R-:W0:Y:S02]  /*0890*/  LDC.64 R8, c[0x0][0x380] ;  /* 0x0000e000ff087b82 */ /* 0x000e240000000a00 */
[----:B0-----:R-:W-:-:S05]  /*08a0*/  IMAD.WIDE R6, R7, 0x8, R8 ;  /* 0x0000000807067825 */ /* 0x001fca00078e0208 */
[----:B------:R-:W2:Y:S04]  /*08b0*/  LDG.E.64.CONSTANT R8, desc[UR6][R6.64] ;  /* 0x0000000606087981 */ /* 0x000ea8000c1e9b00 */
[----:B------:R-:W2:Y:S04]  /*08c0*/  LDG.E.64.CONSTANT R10, desc[UR6][R6.64+0x1000] ;  /* 0x00100006060a7981 */ /* 0x000ea8000c1e9b00 */
[----:B------:R-:W3:Y:S04]  /*08d0*/  LDG.E.64.CONSTANT R12, desc[UR6][R6.64+0x2000] ;  /* 0x00200006060c7981 */ /* 0x000ee8000c1e9b00 */
[----:B------:R-:W3:Y:S01]  /*08e0*/  LDG.E.64.CONSTANT R14, desc[UR6][R6.64+0x3000] ;  /* 0x00300006060e7981 */ /* 0x000ee2000c1e9b00 */
[----:B--2--5:R-:W-:-:S04]  /*08f0*/  IADD3 R17, P0, P1, R10, R8, R2 ;  /* 0x000000080a117210 */ /* 0x024fc8000791e002 */
[----:B------:R-:W-:Y:S02]  /*0900*/  IADD3.X R3, PT, PT, R11, R9, R3, P0, P1 ;  /* 0x000000090b037210 */ /* 0x000fe400007e2403 */
[----:B---3--:R-:W-:-:S04]  /*0910*/  IADD3 R2, P2, P3, R14, R12, R17 ;  /* 0x0000000c0e027210 */ /* 0x008fc80007b5e011 */
[----:B------:R-:W-:-:S09]  /*0920*/  IADD3.X R3, PT, PT, R15, R13, R3, P2, P3 ;  /* 0x0000000d0f037210 */ /* 0x000fd200017e6403 */
.L_x_518:
[----:B------:R-:W-:Y:S05]  /*0930*/  BSYNC.RECONVERGENT B1 ;  /* 0x0000000000017941 */ /* 0x000fea0003800200 */
.L_x_517:
[----:B------:R-:W-:-:S13]  /*0940*/  ISETP.GE.AND P0, PT, R4, 0x200, PT ;  /* 0x000002000400780c */ /* 0x000fda0003f06270 */
[----:B------:R-:W-:Y:S05]  /*0950*/  @!P0 BRA `(.L_x_527) ;  /* 0x00000004002c8947 */ /* 0x000fea0003800000 */
[----:B------:R-:W0:Y:S01]  /*0960*/  S2R R8, SR_LANEID ;  /* 0x0000000000087919 */ /* 0x000e220000000000 */
[----:B-----5:R-:W1:Y:S04]  /*0970*/  SHFL.DOWN PT, R0, R2, 0x1, 0x1f ;  /* 0x08201f0002007f89 */ /* 0x020e6800000e0000 */
[----:B------:R-:W2:Y:S01]  /*0980*/  SHFL.DOWN PT, R4, R3, 0x1, 0x1f ;  /* 0x08201f0003047f89 */ /* 0x000ea200000e0000 */
[----:B0-----:R-:W-:-:S04]  /*0990*/  ISETP.GT.AND P0, PT, R8, 0x1e, PT ;  /* 0x0000001e0800780c */ /* 0x001fc80003f04270 */
[----:B-1----:R-:W-:Y:S02]  /*09a0*/  SEL R9, R0, RZ, !P0 ;  /* 0x000000ff00097207 */ /* 0x002fe40004000000 */
[----:B--2---:R-:W-:Y:S02]  /*09b0*/  SEL R4, R4, RZ, !P0 ;  /* 0x000000ff04047207 */ /* 0x004fe40004000000 */
[----:B------:R-:W-:-:S05]  /*09c0*/  IADD3 R9, P0, PT, R2, R9, RZ ;  /* 0x0000000902097210 */ /* 0x000fca0007f1e0ff */
[----:B------:R-:W-:Y:S01]  /*09d0*/  IMAD.X R6, R3, 0x1, R4, P0 ;  /* 0x0000000103067824 */ /* 0x000fe200000e0604 */
[----:B------:R-:W0:Y:S01]  /*09e0*/  SHFL.DOWN PT, R0, R9, 0x2, 0x1f ;  /* 0x08401f0009007f89 */ /* 0x000e2200000e0000 */
[----:B------:R-:W-:-:S03]  /*09f0*/  ISETP.GT.AND P0, PT, R8, 0x1d, PT ;  /* 0x0000001d0800780c */ /* 0x000fc60003f04270 */
[----:B------:R-:W1:Y:S01]  /*0a00*/  SHFL.DOWN PT, R4, R6, 0x2, 0x1f ;  /* 0x08401f0006047f89 */ /* 0x000e6200000e0000 */
[----:B0-----:R-:W-:-:S04]  /*0a10*/  SEL R0, R0, RZ, !P0 ;  /* 0x000000ff00007207 */ /* 0x001fc80004000000 */
[----:B------:R-:W-:Y:S02]  /*0a20*/  IADD3 R7, P1, PT, R0, R9, RZ ;  /* 0x0000000900077210 */ /* 0x000fe40007f3e0ff */
[----:B-1----:R-:W-:Y:S02]  /*0a30*/  SEL R3, R4, RZ, !P0 ;  /* 0x000000ff04037207 */ /* 0x002fe40004000000 */
[----:B------:R-:W-:Y:S01]  /*0a40*/  ISETP.GT.AND P0, PT, R8, 0x1b, PT ;  /* 0x0000001b0800780c */ /* 0x000fe20003f04270 */
[----:B------:R-:W0:Y:S02]  /*0a50*/  SHFL.DOWN PT, R0, R7, 0x4, 0x1f ;  /* 0x08801f0007007f89 */ /* 0x000e2400000e0000 */
[----:B------:R-:W-:-:S05]  /*0a60*/  IMAD.X R3, R3, 0x1, R6, P1 ;  /* 0x0000000103037824 */ /* 0x000fca00008e0606 */
[----:B------:R-:W1:Y:S01]  /*0a70*/  SHFL.DOWN PT, R2, R3, 0x4, 0x1f ;  /* 0x08801f0003027f89 */ /* 0x000e6200000e0000 */
[----:B0-----:R-:W-:-:S04]  /*0a80*/  SEL R0, R0, RZ, !P0 ;  /* 0x000000ff00007207 */ /* 0x001fc80004000000 */
[----:B------:R-:W-:Y:S02]  /*0a90*/  IADD3 R11, P1, PT, R0, R7, RZ ;  /* 0x00000007000b7210 */ /* 0x000fe40007f3e0ff */
[----:B-1----:R-:W-:-:S03]  /*0aa0*/  SEL R2, R2, RZ, !P0 ;  /* 0x000000ff02027207 */ /* 0x002fc60004000000 */
[----:B------:R-:W0:Y:S01]  /*0ab0*/  SHFL.DOWN PT, R0, R11, 0x8, 0x1f ;  /* 0x09001f000b007f89 */ /* 0x000e2200000e0000 */
[----:B------:R-:W-:Y:S01]  /*0ac0*/  ISETP.GT.AND P0, PT, R8, 0x17, PT ;  /* 0x000000170800780c */ /* 0x000fe20003f04270 */
[----:B------:R-:W-:Y:S01]  /*0ad0*/  IMAD.X R13, R2, 0x1, R3, P1 ;  /* 0x00000001020d7824 */ /* 0x000fe200008e0603 */
[----:B------:R-:W-:-:S04]  /*0ae0*/  ISETP.NE.AND P1, PT, R8, RZ, PT ;  /* 0x000000ff0800720c */ /* 0x000fc80003f25270 */
[----:B------:R-:W1:Y:S09]  /*0af0*/  SHFL.DOWN PT, R2, R13, 0x8, 0x1f ;  /* 0x09001f000d027f89 */ /* 0x000e7200000e0000 */
[----:B------:R-:W2:Y:S01]  /*0b00*/  @!P1 S2R R7, SR_CgaCtaId ;  /* 0x0000000000079919 */ /* 0x000ea20000008800 */
[----:B0-----:R-:W-:-:S04]  /*0b10*/  SEL R0, R0, RZ, !P0 ;  /* 0x000000ff00007207 */ /* 0x001fc80004000000 */
[----:B------:R-:W-:Y:S02]  /*0b20*/  IADD3 R9, P2, PT, R0, R11, RZ ;  /* 0x0000000b00097210 */ /* 0x000fe40007f5e0ff */
[----:B-1----:R-:W-:-:S03]  /*0b30*/  SEL R2, R2, RZ, !P0 ;  /* 0x000000ff02027207 */ /* 0x002fc60004000000 */
[----:B------:R-:W0:Y:S01]  /*0b40*/  SHFL.DOWN PT, R0, R9, 0x10, 0x1f ;  /* 0x0a001f0009007f89 */ /* 0x000e2200000e0000 */
[----:B------:R-:W-:Y:S01]  /*0b50*/  ISETP.GT.AND P0, PT, R8, 0xf, PT ;  /* 0x0000000f0800780c */ /* 0x000fe20003f04270 */
[----:B------:R-:W-:Y:S01]  /*0b60*/  IMAD.X R6, R2, 0x1, R13, P2 ;  /* 0x0000000102067824 */ /* 0x000fe200010e060d */
[----:B------:R-:W-:-:S04]  /*0b70*/  @!P1 MOV R2, 0x400 ;  /* 0x0000040000029802 */ /* 0x000fc80000000f00 */
[----:B------:R-:W1:Y:S01]  /*0b80*/  SHFL.DOWN PT, R3, R6, 0x10, 0x1f ;  /* 0x0a001f0006037f89 */ /* 0x000e6200000e0000 */
[----:B--2---:R-:W-:Y:S02]  /*0b90*/  @!P1 LEA R7, R7, R2, 0x18 ;  /* 0x0000000207079211 */ /* 0x004fe400078ec0ff */
[----:B0-----:R-:W-:Y:S02]  /*0ba0*/  SEL R4, R0, RZ, !P0 ;  /* 0x000000ff00047207 */ /* 0x001fe40004000000 */
[----:B------:R-:W-:Y:S02]  /*0bb0*/  @!P1 SHF.R.U32.HI R0, RZ, 0x2, R5 ;  /* 0x00000002ff009819 */ /* 0x000fe40000011605 */
[----:B------:R-:W-:Y:S02]  /*0bc0*/  IADD3 R2, P2, PT, R4, R9, RZ ;  /* 0x0000000904027210 */ /* 0x000fe40007f5e0ff */
[----:B------:R-:W-:Y:S02]  /*0bd0*/  @!P1 LOP3.LUT R0, R0, 0xf8, RZ, 0xc0, !PT ;  /* 0x000000f800009812 */ /* 0x000fe400078ec0ff */
[----:B-1----:R-:W-:-:S02]  /*0be0*/  SEL R3, R3, RZ, !P0 ;  /* 0x000000ff03037207 */ /* 0x002fc40004000000 */
[----:B------:R-:W-:Y:S01]  /*0bf0*/  ISETP.NE.AND P0, PT, R5, RZ, PT ;  /* 0x000000ff0500720c */ /* 0x000fe20003f05270 */
[----:B------:R-:W-:Y:S02]  /*0c00*/  @!P1 IMAD.IADD R7, R0, 0x1, R7 ;  /* 0x0000000100079824 */ /* 0x000fe400078e0207 */
[----:B------:R-:W-:-:S05]  /*0c10*/  IMAD.X R3, R3, 0x1, R6, P2 ;  /* 0x0000000103037824 */ /* 0x000fca00010e0606 */
[----:B------:R2:W-:Y:S01]  /*0c20*/  @!P1 STS.64 [R7+0x10], R2 ;  /* 0x0000100207009388 */ /* 0x0005e20000000a00 */
[----:B------:R-:W-:Y:S06]  /*0c30*/  BAR.SYNC.DEFER_BLOCKING 0x0 ;  /* 0x0000000000007b1d */ /* 0x000fec0000010000 */
[----:B------:R-:W-:Y:S05]  /*0c40*/  @P0 BRA `(.L_x_528) ;  /* 0x00000018007c0947 */ /* 0x000fea0003800000 */
[----:B------:R-:W0:Y:S01]  /*0c50*/  S2UR UR5, SR_CgaCtaId ;  /* 0x00000000000579c3 */ /* 0x000e220000008800 */
[----:B------:R-:W-:Y:S02]  /*0c60*/  UMOV UR4, 0x400 ;  /* 0x0000040000047882 */ /* 0x000fe40000000000 */
[----:B0-----:R-:W-:-:S09]  /*0c70*/  ULEA UR4, UR5, UR4, 0x18 ;  /* 0x0000000405047291 */ /* 0x001fd2000f8ec0ff */
[----:B------:R-:W-:Y:S04]  /*0c80*/  LDS.64 R32, [UR4+0x18] ;  /* 0x00001804ff207984 */ /* 0x000fe80008000a00 */
[----:B------:R-:W0:Y:S04]  /*0c90*/  LDS.128 R28, [UR4+0x20] ;  /* 0x00002004ff1c7984 */ /* 0x000e280008000c00 */
[----:B------:R-:W1:Y:S04]  /*0ca0*/  LDS.128 R24, [UR4+0x30] ;  /* 0x00003004ff187984 */ /* 0x000e680008000c00 */
[----:B------:R-:W3:Y:S04]  /*0cb0*/  LDS.128 R20, [UR4+0x40] ;  /* 0x00004004ff147984 */ /* 0x000ee80008000c00 */
[----:B------:R-:W4:Y:S04]  /*0cc0*/  LDS.128 R16, [UR4+0x50] ;  /* 0x00005004ff107984 */ /* 0x000f280008000c00 */
[----:B------:R-:W5:Y:S04]  /*0cd0*/  LDS.128 R12, [UR4+0x60] ;  /* 0x00006004ff0c7984 */ /* 0x000f680008000c00 */
[----:B------:R-:W5:Y:S04]  /*0ce0*/  LDS.128 R8, [UR4+0x70] ;  /* 0x00007004ff087984 */ /* 0x000f680008000c00 */
[----:B--2---:R-:W2:Y:S01]  /*0cf0*/  LDS.128 R4, [UR4+0x80] ;  /* 0x00008004ff047984 */ /* 0x004ea20008000c00 */
[----:B0-----:R-:W-:-:S04]  /*0d00*/  IADD3 R35, P1, P2, R28, R32, R2 ;  /* 0x000000201c237210 */ /* 0x001fc80007a3e002 */
[----:B-1----:R-:W-:Y:S02]  /*0d10*/  IADD3 R35, P3, P4, R24, R35, R30 ;  /* 0x0000002318237210 */ /* 0x002fe40007c7e01e */
[----:B------:R-:W-:Y:S02]  /*0d20*/  IADD3.X R29, PT, PT, R29, R33, R3, P1, P2 ;  /* 0x000000211d1d7210 */ /* 0x000fe40000fe4403 */
[----:B---3--:R-:W-:Y:S02]  /*0d30*/  IADD3 R3, P1, P2, R20, R35, R26 ;  /* 0x0000002314037210 */ /* 0x008fe40007a3e01a */
[----:B------:R-:W-:Y:S02]  /*0d40*/  IADD3.X R25, PT, PT, R25, R29, R31, P3, P4 ;  /* 0x0000001d19197210 */ /* 0x000fe40001fe841f */
[----:B----4-:R-:W-:Y:S02]  /*0d50*/  IADD3 R3, P3, P4, R16, R3, R22 ;  /* 0x0000000310037210 */ /* 0x010fe40007c7e016 */
[----:B------:R-:W-:-:S02]  /*0d60*/  IADD3.X R21, PT, PT, R21, R25, R27, P1, P2 ;  /* 0x0000001915157210 */ /* 0x000fc40000fe441b */
[----:B-----5:R-:W-:Y:S02]  /*0d70*/  IADD3 R3, P1, P2, R12, R3, R18 ;  /* 0x000000030c037210 */ /* 0x020fe40007a3e012 */
[----:B------:R-:W-:Y:S02]  /*0d80*/  IADD3.X R17, PT, PT, R17, R21, R23, P3, P4 ;  /* 0x0000001511117210 */ /* 0x000fe40001fe8417 */
[----:B------:R-:W-:Y:S02]  /*0d90*/  IADD3 R3, P3, P4, R8, R3, R14 ;  /* 0x0000000308037210 */ /* 0x000fe40007c7e00e */
[----:B------:R-:W-:Y:S02]  /*0da0*/  IADD3.X R13, PT, PT, R13, R17, R19, P1, P2 ;  /* 0x000000110d0d7210 */ /* 0x000fe40000fe4413 */
[----:B--2---:R-:W-:Y:S02]  /*0db0*/  IADD3 R3, P1, P2, R4, R3, R10 ;  /* 0x0000000304037210 */ /* 0x004fe40007a3e00a */
[----:B------:R-:W-:-:S02]  /*0dc0*/  IADD3.X R9, PT, PT, R9, R13, R15, P3, P4 ;  /* 0x0000000d09097210 */ /* 0x000fc40001fe840f */
[----:B------:R-:W-:Y:S02]  /*0dd0*/  IADD3 R2, P3, PT, R3, R6, RZ ;  /* 0x0000000603027210 */ /* 0x000fe40007f7e0ff */
[----:B------:R-:W-:-:S05]  /*0de0*/  IADD3.X R3, PT, PT, R5, R9, R11, P1, P2 ;  /* 0x0000000905037210 */ /* 0x000fca0000fe440b */
[----:B------:R-:W-:Y:S01]  /*0df0*/  IMAD.X R3, R3, 0x1, R7, P3 ;  /* 0x0000000103037824 */ /* 0x000fe200018e0607 */
[----:B------:R-:W-:Y:S06]  /*0e00*/  BRA `(.L_x_528) ;  /* 0x00000018000c7947 */ /* 0x000fec0003800000 */
.L_x_527:
[----:B------:R-:W-:Y:S01]  /*0e10*/  LOP3.LUT R0, R5, 0x3e0, RZ, 0xc0, !PT ;  /* 0x000003e005007812 */ /* 0x000fe200078ec0ff */
[----:B------:R-:W0:Y:S03]  /*0e20*/  S2R R12, SR_LANEID ;  /* 0x00000000000c7919 */ /* 0x000e260000000000 */
[----:B------:R-:W-:Y:S01]  /*0e30*/  LOP3.LUT R9, RZ, R0, RZ, 0x33, !PT ;  /* 0x00000000ff097212 */ /* 0x000fe200078e33ff */
[----:B------:R-:W-:-:S04]  /*0e40*/  VIADD R7, R0, 0x20 ;  /* 0x0000002000077836 */ /* 0x000fc80000000000 */
[----:B------:R-:W-:Y:S01]  /*0e50*/  IMAD.IADD R9, R9, 0x1, R4 ;  /* 0x0000000109097824 */ /* 0x000fe200078e0204 */
[----:B------:R-:W-:-:S04]  /*0e60*/  ISETP.GT.AND P0, PT, R7, R4, PT ;  /* 0x000000040700720c */ /* 0x000fc80003f04270 */
[----:B------:R-:W-:-:S05]  /*0e70*/  SEL R9, R9, 0x1f, P0 ;  /* 0x0000001f09097807 */ /* 0x000fca0000000000 */
[----:B-----5:R-:W1:Y:S04]  /*0e80*/  SHFL.DOWN PT, R0, R2, 0x1, R9 ;  /* 0x0820000002007989 */ /* 0x020e6800000e0009 */
[----:B------:R-:W2:Y:S01]  /*0e90*/  SHFL.DOWN PT, R6, R3, 0x1, R9 ;  /* 0x0820000003067989 */ /* 0x000ea200000e0009 */
[C---:B0-----:R-:W-:Y:S01]  /*0ea0*/  ISETP.GE.AND P0, PT, R12.reuse, R9, PT ;  /* 0x000000090c00720c */ /* 0x041fe20003f06270 */
[C---:B------:R-:W-:Y:S01]  /*0eb0*/  VIADD R8, R12.reuse, 0x2 ;  /* 0x000000020c087836 */ /* 0x040fe20000000000 */
[----:B------:R-:W-:Y:S02]  /*0ec0*/  ISETP.NE.AND P2, PT, R12, RZ, PT ;  /* 0x000000ff0c00720c */ /* 0x000fe40003f45270 */
[----:B-1----:R-:W-:Y:S02]  /*0ed0*/  SEL R7, R0, RZ, !P0 ;  /* 0x000000ff00077207 */ /* 0x002fe40004000000 */
[----:B--2---:R-:W-:-:S02]  /*0ee0*/  SEL R6, R6, RZ, !P0 ;  /* 0x000000ff06067207 */ /* 0x004fc40004000000 */
[----:B------:R-:W-:-:S05]  /*0ef0*/  IADD3 R7, P0, PT, R2, R7, RZ ;  /* 0x0000000702077210 */ /* 0x000fca0007f1e0ff */
[----:B------:R-:W-:Y:S01]  /*0f00*/  IMAD.X R11, R3, 0x1, R6, P0 ;  /* 0x00000001030b7824 */ /* 0x000fe200000e0606 */
[----:B------:R-:W0:Y:S01]  /*0f10*/  SHFL.DOWN PT, R0, R7, 0x2, R9 ;  /* 0x0840000007007989 */ /* 0x000e2200000e0009 */
[----:B------:R-:W-:-:S03]  /*0f20*/  ISETP.GT.AND P0, PT, R8, R9, PT ;  /* 0x000000090800720c */ /* 0x000fc60003f04270 */
[----:B------:R-:W1:Y:S01]  /*0f30*/  SHFL.DOWN PT, R6, R11, 0x2, R9 ;  /* 0x084000000b067989 */ /* 0x000e6200000e0009 */
[----:B0-----:R-:W-:-:S04]  /*0f40*/  SEL R0, R0, RZ, !P0 ;  /* 0x000000ff00007207 */ /* 0x001fc80004000000 */
[----:B------:R-:W-:Y:S02]  /*0f50*/  IADD3 R8, P1, PT, R0, R7, RZ ;  /* 0x0000000700087210 */ /* 0x000fe40007f3e0ff */
[----:B-1----:R-:W-:-:S03]  /*0f60*/  SEL R6, R6, RZ, !P0 ;  /* 0x000000ff06067207 */ /* 0x002fc60004000000 */
[----:B------:R-:W0:Y:S02]  /*0f70*/  SHFL.DOWN PT, R0, R8, 0x4, R9 ;  /* 0x0880000008007989 */ /* 0x000e2400000e0009 */
[----:B------:R-:W-:Y:S02]  /*0f80*/  IMAD.X R10, R6, 0x1, R11, P1 ;  /* 0x00000001060a7824 */ /* 0x000fe400008e060b */
[----:B------:R-:W-:Y:S01]  /*0f90*/  VIADD R6, R12, 0x4 ;  /* 0x000000040c067836 */ /* 0x000fe20000000000 */
[----:B------:R-:W1:Y:S02]  /*0fa0*/  @!P2 S2R R11, SR_CgaCtaId ;  /* 0x00000000000ba919 */ /* 0x000e640000008800 */
[----:B------:R-:W2:Y:S02]  /*0fb0*/  SHFL.DOWN PT, R2, R10, 0x4, R9 ;  /* 0x088000000a027989 */ /* 0x000ea400000e0009 */
[----:B------:R-:W-:Y:S01]  /*0fc0*/  ISETP.GT.AND P0, PT, R6, R9, PT ;  /* 0x000000090600720c */ /* 0x000fe20003f04270 */
[----:B------:R-:W-:-:S03]  /*0fd0*/  VIADD R6, R12, 0x8 ;  /* 0x000000080c067836 */ /* 0x000fc60000000000 */
[----:B0-----:R-:W-:-:S04]  /*0fe0*/  SEL R0, R0, RZ, !P0 ;  /* 0x000000ff00007207 */ /* 0x001fc80004000000 */
[----:B------:R-:W-:Y:S02]  /*0ff0*/  IADD3 R3, P1, PT, R0, R8, RZ ;  /* 0x0000000800037210 */ /* 0x000fe40007f3e0ff */
[----:B--2---:R-:W-:-:S03]  /*1000*/  SEL R2, R2, RZ, !P0 ;  /* 0x000000ff02027207 */ /* 0x004fc60004000000 */
[----:B------:R-:W0:Y:S01]  /*1010*/  SHFL.DOWN PT, R0, R3, 0x8, R9 ;  /* 0x0900000003007989 */ /* 0x000e2200000e0009 */
[----:B------:R-:W-:Y:S01]  /*1020*/  ISETP.GT.AND P0, PT, R6, R9, PT ;  /* 0x000000090600720c */ /* 0x000fe20003f04270 */
[----:B------:R-:W-:-:S05]  /*1030*/  IMAD.X R7, R2, 0x1, R10, P1 ;  /* 0x0000000102077824 */ /* 0x000fca00008e060a */
[----:B------:R-:W2:Y:S01]  /*1040*/  SHFL.DOWN PT, R2, R7, 0x8, R9 ;  /* 0x0900000007027989 */ /* 0x000ea200000e0009 */
[----:B0-----:R-:W-:-:S04]  /*1050*/  SEL R0, R0, RZ, !P0 ;  /* 0x000000ff00007207 */ /* 0x001fc80004000000 */
[----:B------:R-:W-:Y:S02]  /*1060*/  IADD3 R6, P1, PT, R0, R3, RZ ;  /* 0x0000000300067210 */ /* 0x000fe40007f3e0ff */
[----:B--2---:R-:W-:-:S03]  /*1070*/  SEL R2, R2, RZ, !P0 ;  /* 0x000000ff02027207 */ /* 0x004fc60004000000 */
[----:B------:R-:W0:Y:S02]  /*1080*/  SHFL.DOWN PT, R0, R6, 0x10, R9 ;  /* 0x0a00000006007989 */ /* 0x000e2400000e0009 */
[----:B------:R-:W-:Y:S01]  /*1090*/  IMAD.X R8, R2, 0x1, R7, P1 ;  /* 0x0000000102087824 */ /* 0x000fe200008e0607 */
[----:B------:R-:W-:Y:S01]  /*10a0*/  @!P2 SHF.R.U32.HI R7, RZ, 0x2, R5 ;  /* 0x00000002ff07a819 */ /* 0x000fe20000011605 */
[----:B------:R-:W-:-:S03]  /*10b0*/  VIADD R2, R12, 0x10 ;  /* 0x000000100c027836 */ /* 0x000fc60000000000 */
[----:B------:R-:W2:Y:S01]  /*10c0*/  SHFL.DOWN PT, R3, R8, 0x10, R9 ;  /* 0x0a00000008037989 */ /* 0x000ea200000e0009 */
[----:B------:R-:W-:Y:S02]  /*10d0*/  @!P2 LOP3.LUT R7, R7, 0xf8, RZ, 0xc0, !PT ;  /* 0x000000f80707a812 */ /* 0x000fe400078ec0ff */
[----:B------:R-:W-:Y:S02]  /*10e0*/  ISETP.GT.AND P0, PT, R2, R9, PT ;  /* 0x000000090200720c */ /* 0x000fe40003f04270 */
[----:B------:R-:W-:-:S04]  /*10f0*/  @!P2 MOV R2, 0x400 ;  /* 0x000004000002a802 */ /* 0x000fc80000000f00 */
[----:B-1----:R-:W-:-:S05]  /*1100*/  @!P2 LEA R10, R11, R2, 0x18 ;  /* 0x000000020b0aa211 */ /* 0x002fca00078ec0ff */
[----:B------:R-:W-:Y:S01]  /*1110*/  @!P2 IMAD.IADD R7, R7, 0x1, R10 ;  /* 0x000000010707a824 */ /* 0x000fe200078e020a */
[----:B0-----:R-:W-:-:S04]  /*1120*/  SEL R0, R0, RZ, !P0 ;  /* 0x000000ff00007207 */ /* 0x001fc80004000000 */
[----:B------:R-:W-:Y:S02]  /*1130*/  IADD3 R2, P1, PT, R0, R6, RZ ;  /* 0x0000000600027210 */ /* 0x000fe40007f3e0ff */
[----:B--2---:R-:W-:Y:S02]  /*1140*/  SEL R3, R3, RZ, !P0 ;  /* 0x000000ff03037207 */ /* 0x004fe40004000000 */
[----:B------:R-:W-:-:S03]  /*1150*/  ISETP.NE.AND P0, PT, R5, RZ, PT ;  /* 0x000000ff0500720c */ /* 0x000fc60003f05270 */
[----:B------:R-:W-:-:S05]  /*1160*/  IMAD.X R3, R3, 0x1, R8, P1 ;  /* 0x0000000103037824 */ /* 0x000fca00008e0608 */
[----:B------:R1:W-:Y:S01]  /*1170*/  @!P2 STS.64 [R7+0x10], R2 ;  /* 0x000010020700a388 */ /* 0x0003e20000000a00 */
[----:B------:R-:W-:Y:S06]  /*1180*/  BAR.SYNC.DEFER_BLOCKING 0x0 ;  /* 0x0000000000007b1d */ /* 0x000fec0000010000 */
[----:B------:R-:W-:Y:S05]  /*1190*/  @P0 BRA `(.L_x_528) ;  /* 0x0000001400280947 */ /* 0x000fea0003800000 */
[----:B------:R-:W0:Y:S01]  /*11a0*/  S2UR UR5, SR_CgaCtaId ;  /* 0x00000000000579c3 */ /* 0x000e220000008800 */
[----:B------:R-:W-:Y:S01]  /*11b0*/  UMOV UR4, 0x400 ;  /* 0x0000040000047882 */ /* 0x000fe20000000000 */
[C---:B------:R-:W-:Y:S02]  /*11c0*/  ISETP.GT.AND P2, PT, R4.reuse, 0x40, PT ;  /* 0x000000400400780c */ /* 0x040fe40003f44270 */
[C---:B------:R-:W-:Y:S02]  /*11d0*/  ISETP.GT.AND P1, PT, R4.reuse, 0x20, PT ;  /* 0x000000200400780c */ /* 0x040fe40003f24270 */
[C---:B------:R-:W-:Y:S02]  /*11e0*/  ISETP.GT.AND P5, PT, R4.reuse, 0x180, PT ;  /* 0x000001800400780c */ /* 0x040fe40003fa4270 */
[----:B------:R-:W-:Y:S01]  /*11f0*/  ISETP.GT.AND P6, PT, R4, 0x1a0, PT ;  /* 0x000001a00400780c */ /* 0x000fe20003fc4270 */
[----:B0-----:R-:W-:-:S09]  /*1200*/  ULEA UR4, UR5, UR4, 0x18 ;  /* 0x0000000405047291 */ /* 0x001fd2000f8ec0ff */
[----:B------:R-:W0:Y:S04]  /*1210*/  LDS.128 R8, [UR4+0x20] ;  /* 0x00002004ff087984 */ /* 0x000e280008000c00 */
[----:B-1----:R-:W1:Y:S04]  /*1220*/  LDS.64 R6, [UR4+0x18] ;  /* 0x00001804ff067984 */ /* 0x002e680008000a00 */
[----:B------:R-:W2:Y:S04]  /*1230*/  LDS.128 R12, [UR4+0x30] ;  /* 0x00003004ff0c7984 */ /* 0x000ea80008000c00 */
[----:B------:R-:W3:Y:S04]  /*1240*/  LDS.128 R16, [UR4+0x40] ;  /* 0x00004004ff107984 */ /* 0x000ee80008000c00 */
[----:B------:R-:W4:Y:S04]  /*1250*/  LDS.128 R20, [UR4+0x50] ;  /* 0x00005004ff147984 */ /* 0x000f280008000c00 */
[----:B------:R-:W5:Y:S04]  /*1260*/  LDS.128 R24, [UR4+0x60] ;  /* 0x00006004ff187984 */ /* 0x000f680008000c00 */
[----:B------:R-:W5:Y:S04]  /*1270*/  LDS.128 R32, [UR4+0x70] ;  /* 0x00007004ff207984 */ /* 0x000f680008000c00 */
[----:B------:R-:W5:Y:S01]  /*1280*/  LDS.128 R28, [UR4+0x80] ;  /* 0x00008004ff1c7984 */ /* 0x000f620008000c00 */
[----:B0-----:R-:W-:-:S02]  /*1290*/  SEL R5, R8, RZ, P2 ;  /* 0x000000ff08057207 */ /* 0x001fc40001000000 */
[----:B------:R-:W-:Y:S02]  /*12a0*/  SEL R8, R9, RZ, P2 ;  /* 0x000000ff09087207 */ /* 0x000fe40001000000 */
[----:B-1----:R-:W-:Y:S02]  /*12b0*/  SEL R0, R6, RZ, P1 ;  /* 0x000000ff06007207 */ /* 0x002fe40000800000 */
[----:B------:R-:W-:Y:S02]  /*12c0*/  SEL R7, R7, RZ, P1 ;  /* 0x000000ff07077207 */ /* 0x000fe40000800000 */
[C---:B------:R-:W-:Y:S02]  /*12d0*/  ISETP.GT.AND P1, PT, R4.reuse, 0x60, PT ;  /* 0x000000600400780c */ /* 0x040fe40003f24270 */
[----:B------:R-:W-:Y:S02]  /*12e0*/  ISETP.GT.AND P2, PT, R4, 0x80, PT ;  /* 0x000000800400780c */ /* 0x000fe40003f44270 */
[----:B------:R-:W-:-:S02]  /*12f0*/  IADD3 R0, P3, P4, R5, R0, R2 ;  /* 0x0000000005007210 */ /* 0x000fc40007c7e002 */
[----:B------:R-:W-:Y:S02]  /*1300*/  SEL R5, R10, RZ, P1 ;  /* 0x000000ff0a057207 */ /* 0x000fe40000800000 */
[----:B------:R-:W-:Y:S02]  /*1310*/  SEL R11, R11, RZ, P1 ;  /* 0x000000ff0b0b7207 */ /* 0x000fe40000800000 */
[----:B--2---:R-:W-:Y:S02]  /*1320*/  SEL R2, R12, RZ, P2 ;  /* 0x000000ff0c027207 */ /* 0x004fe40001000000 */
[----:B------:R-:W-:Y:S02]  /*1330*/  SEL R6, R13, RZ, P2 ;  /* 0x000000ff0d067207 */ /* 0x000fe40001000000 */
[C---:B------:R-:W-:Y:S02]  /*1340*/  ISETP.GT.AND P1, PT, R4.reuse, 0xa0, PT ;  /* 0x000000a00400780c */ /* 0x040fe40003f24270 */
[----:B------:R-:W-:-:S02]  /*1350*/  ISETP.GT.AND P2, PT, R4, 0xc0, PT ;  /* 0x000000c00400780c */ /* 0x000fc40003f44270 */
[----:B------:R-:W-:Y:S02]  /*1360*/  IADD3.X R7, PT, PT, R8, R7, R3, P3, P4 ;  /* 0x0000000708077210 */ /* 0x000fe40001fe8403 */
[----:B------:R-:W-:Y:S02]  /*1370*/  IADD3 R2, P3, P4, R2, R0, R5 ;  /* 0x0000000002027210 */ /* 0x000fe40007c7e005 */
[----:B------:R-:W-:Y:S02]  /*1380*/  SEL R3, R14, RZ, P1 ;  /* 0x000000ff0e037207 */ /* 0x000fe40000800000 */
[----:B---3--:R-:W-:Y:S02]  /*1390*/  SEL R0, R16, RZ, P2 ;  /* 0x000000ff10007207 */ /* 0x008fe40001000000 */
[----:B------:R-:W-:Y:S02]  /*13a0*/  SEL R14, R15, RZ, P1 ;  /* 0x000000ff0f0e7207 */ /* 0x000fe40000800000 */
[----:B------:R-:W-:-:S02]  /*13b0*/  ISETP.GT.AND P1, PT, R4, 0xe0, PT ;  /* 0x000000e00400780c */ /* 0x000fc40003f24270 */
[----:B------:R-:W-:Y:S02]  /*13c0*/  IADD3.X R6, PT, PT, R6, R7, R11, P3, P4 ;  /* 0x0000000706067210 */ /* 0x000fe40001fe840b */
[----:B------:R-:W-:Y:S02]  /*13d0*/  SEL R5, R17, RZ, P2 ;  /* 0x000000ff11057207 */ /* 0x000fe40001000000 */
[----:B------:R-:W-:Y:S02]  /*13e0*/  IADD3 R0, P3, P4, R0, R2, R3 ;  /* 0x0000000200007210 */ /* 0x000fe40007c7e003 */
[----:B------:R-:W-:Y:S02]  /*13f0*/  ISETP.GT.AND P2, PT, R4, 0x100, PT ;  /* 0x000001000400780c */ /* 0x000fe40003f44270 */
[----:B------:R-:W-:Y:S02]  /*1400*/  SEL R3, R18, RZ, P1 ;  /* 0x000000ff12037207 */ /* 0x000fe40000800000 */
[----:B------:R-:W-:-:S02]  /*1410*/  SEL R19, R19, RZ, P1 ;  /* 0x000000ff13137207 */ /* 0x000fc40000800000 */
[----:B------:R-:W-:Y:S02]  /*1420*/  ISETP.GT.AND P1, PT, R4, 0x120, PT ;  /* 0x000001200400780c */ /* 0x000fe40003f24270 */
[----:B------:R-:W-:Y:S02]  /*1430*/  IADD3.X R5, PT, PT, R5, R6, R14, P3, P4 ;  /* 0x0000000605057210 */ /* 0x000fe40001fe840e */
[----:B----4-:R-:W-:Y:S02]  /*1440*/  SEL R2, R20, RZ, P2 ;  /* 0x000000ff14027207 */ /* 0x010fe40001000000 */
[----:B------:R-:W-:Y:S02]  /*1450*/  SEL R6, R21, RZ, P2 ;  /* 0x000000ff15067207 */ /* 0x000fe40001000000 */
[----:B------:R-:W-:Y:S02]  /*1460*/  ISETP.GT.AND P2, PT, R4, 0x140, PT ;  /* 0x000001400400780c */ /* 0x000fe40003f44270 */
[----:B------:R-:W-:-:S02]  /*1470*/  SEL R7, R22, RZ, P1 ;  /* 0x000000ff16077207 */ /* 0x000fc40000800000 */
[----:B------:R-:W-:Y:S02]  /*1480*/  SEL R22, R23, RZ, P1 ;  /* 0x000000ff17167207 */ /* 0x000fe40000800000 */
[----:B------:R-:W-:Y:S02]  /*1490*/  IADD3 R2, P3, P4, R2, R0, R3 ;  /* 0x0000000002027210 */ /* 0x000fe40007c7e003 */
[----:B------:R-:W-:Y:S02]  /*14a0*/  ISETP.GT.AND P1, PT, R4, 0x160, PT ;  /* 0x000001600400780c */ /* 0x000fe40003f24270 */
[----:B-----5:R-:W-:Y:S02]  /*14b0*/  SEL R0, R24, RZ, P2 ;  /* 0x000000ff18007207 */ /* 0x020fe40001000000 */
[----:B------:R-:W-:Y:S02]  /*14c0*/  IADD3.X R6, PT, PT, R6, R5, R19, P3, P4 ;  /* 0x0000000506067210 */ /* 0x000fe40001fe8413 */
[----:B------:R-:W-:-:S02]  /*14d0*/  SEL R3, R26, RZ, P1 ;  /* 0x000000ff1a037207 */ /* 0x000fc40000800000 */
[----:B------:R-:W-:Y:S02]  /*14e0*/  SEL R27, R27, RZ, P1 ;  /* 0x000000ff1b1b7207 */ /* 0x000fe40000800000 */
[----:B------:R-:W-:Y:S02]  /*14f0*/  SEL R5, R25, RZ, P2 ;  /* 0x000000ff19057207 */ /* 0x000fe40001000000 */
[----:B------:R-:W-:Y:S02]  /*1500*/  IADD3 R0, P1, P3, R0, R2, R7 ;  /* 0x0000000200007210 */ /* 0x000fe40007b3e007 */
[----:B------:R-:W-:Y:S02]  /*1510*/  SEL R2, R32, RZ, P5 ;  /* 0x000000ff20027207 */ /* 0x000fe40002800000 */
[----:B------:R-:W-:Y:S02]  /*1520*/  ISETP.GT.AND P2, PT, R4, 0x1c0, PT ;  /* 0x000001c00400780c */ /* 0x000fe40003f44270 */
[----:B------:R-:W-:-:S02]  /*1530*/  IADD3.X R5, PT, PT, R5, R6, R22, P1, P3 ;  /* 0x0000000605057210 */ /* 0x000fc40000fe6416 */
[----:B------:R-:W-:Y:S02]  /*1540*/  IADD3 R2, P3, P4, R2, R0, R3 ;  /* 0x0000000002027210 */ /* 0x000fe40007c7e003 */
[----:B------:R-:W-:Y:S02]  /*1550*/  SEL R0, R34, RZ, P6 ;  /* 0x000000ff22007207 */ /* 0x000fe40003000000 */
[----:B------:R-:W-:Y:S02]  /*1560*/  SEL R3, R28, RZ, P2 ;  /* 0x000000ff1c037207 */ /* 0x000fe40001000000 */
[----:B------:R-:W-:Y:S02]  /*1570*/  ISETP.GT.AND P1, PT, R4, 0x1e0, PT ;  /* 0x000001e00400780c */ /* 0x000fe40003f24270 */
[----:B------:R-:W-:Y:S02]  /*1580*/  SEL R4, R33, RZ, P5 ;  /* 0x000000ff21047207 */ /* 0x000fe40002800000 */
[----:B------:R-:W-:-:S02]  /*1590*/  SEL R35, R35, RZ, P6 ;  /* 0x000000ff23237207 */ /* 0x000fc40003000000 */
[----:B------:R-:W-:Y:S02]  /*15a0*/  IADD3 R3, P5, P6, R3, R2, R0 ;  /* 0x0000000203037210 */ /* 0x000fe40007ebe000 */
[----:B------:R-:W-:Y:S02]  /*15b0*/  SEL R2, R30, RZ, P1 ;  /* 0x000000ff1e027207 */ /* 0x000fe40000800000 */
[----:B------:R-:W-:Y:S02]  /*15c0*/  IADD3.X R4, PT, PT, R4, R5, R27, P3, P4 ;  /* 0x0000000504047210 */ /* 0x000fe40001fe841b */
[----:B------:R-:W-:Y:S02]  /*15d0*/  SEL R0, R29, RZ, P2 ;  /* 0x000000ff1d007207 */ /* 0x000fe40001000000 */
[----:B------:R-:W-:Y:S02]  /*15e0*/  IADD3 R2, P2, PT, R2, R3, RZ ;  /* 0x0000000302027210 */ /* 0x000fe40007f5e0ff */
[----:B------:R-:W-:-:S02]  /*15f0*/  SEL R3, R31, RZ, P1 ;  /* 0x000000ff1f037207 */ /* 0x000fc40000800000 */
[----:B------:R-:W-:-:S05]  /*1600*/  IADD3.X R0, PT, PT, R0, R4, R35, P5, P6 ;  /* 0x0000000400007210 */ /* 0x000fca0002fec423 */
[----:B------:R-:W-:Y:S01]  /*1610*/  IMAD.X R3, R3, 0x1, R0, P2 ;  /* 0x0000000103037824 */ /* 0x000fe200010e0600 */
[----:B------:R-:W-:Y:S06]  /*1620*/  BRA `(.L_x_528) ;  /* 0x0000001000047947 */ /* 0x000fec0003800000 */
.L_x_514:
[----:B------:R-:W0:Y:S01]  /*1630*/  S2R R39, SR_TID.X ;  /* 0x0000000000277919 */ /* 0x000e220000002100 */
[----:B------:R-:W1:Y:S02]  /*1640*/  LDCU.64 UR4, c[0x0][0x380] ;  /* 0x00007000ff0477ac */ /* 0x000e640008000a00 */
[----:B-1----:R-:W-:Y:S02]  /*1650*/  IMAD.U32 R2, RZ, RZ, UR4 ;  /* 0x00000004ff027e24 */ /* 0x002fe4000f8e00ff */
[----:B------:R-:W-:Y:S02]  /*1660*/  IMAD.U32 R3, RZ, RZ, UR5 ;  /* 0x00000005ff037e24 */ /* 0x000fe4000f8e00ff */
[----:B0-----:R-:W-:-:S05]  /*1670*/  IMAD.WIDE.U32 R18, R39, 0x8, R2 ;  /* 0x0000000827127825 */ /* 0x001fca00078e0002 */
[----:B------:R-:W2:Y:S04]  /*1680*/  LDG.E.64.CONSTANT R20, desc[UR6][R18.64] ;  /* 0x0000000612147981 */ /* 0x000ea8000c1e9b00 */
[----:B------:R-:W2:Y:S04]  /*1690*/  LDG.E.64.CONSTANT R6, desc[UR6][R18.64+0x1000] ;  /* 0x0010000612067981 */ /* 0x000ea8000c1e9b00 */
[----:B------:R-:W2:Y:S04]  /*16a0*/  LDG.E.64.CONSTANT R8, desc[UR6][R18.64+0x2000] ;  /* 0x0020000612087981 */ /* 0x000ea8000c1e9b00 */
[----:B------:R-:W3:Y:S04]  /*16b0*/  LDG.E.64.CONSTANT R10, desc[UR6][R18.64+0x3000] ;  /* 0x00300006120a7981 */ /* 0x000ee8000c1e9b00 */
[----:B------:R-:W3:Y:S04]  /*16c0*/  LDG.E.64.CONSTANT R12, desc[UR6][R18.64+0x4000] ;  /* 0x00400006120c7981 */ /* 0x000ee8000c1e9b00 */
[----:B------:R-:W4:Y:S04]  /*16d0*/  LDG.E.64.CONSTANT R14, desc[UR6][R18.64+0x5000] ;  /* 0x00500006120e7981 */ /* 0x000f28000c1e9b00 */
[----:B------:R-:W4:Y:S01]  /*16e0*/  LDG.E.64.CONSTANT R16, desc[UR6][R18.64+0x6000] ;  /* 0x0060000612107981 */ /* 0x000f22000c1e9b00 */
[----:B------:R-:W-:Y:S01]  /*16f0*/  UMOV UR4, 0xe00 ;  /* 0x00000e0000047882 */ /* 0x000fe20000000000 */
[----:B--2---:R-:W-:-:S04]  /*1700*/  IADD3 R43, P0, P1, R8, R6, R20 ;  /* 0x00000006082b7210 */ /* 0x004fc8000791e014 */
[----:B------:R-:W-:Y:S02]  /*1710*/  IADD3.X R7, PT, PT, R9, R7, R21, P0, P1 ;  /* 0x0000000709077210 */ /* 0x000fe400007e2415 */
[----:B------:R-:W-:Y:S02]  /*1720*/  ISETP.GE.U32.AND P0, PT, R4, 0x1c00, PT ;  /* 0x00001c000400780c */ /* 0x000fe40003f06070 */
[----:B---3--:R-:W-:-:S04]  /*1730*/  IADD3 R43, P2, P3, R12, R10, R43 ;  /* 0x0000000a0c2b7210 */ /* 0x008fc80007b5e02b */
[----:B------:R-:W-:Y:S02]  /*1740*/  IADD3.X R11, PT, PT, R13, R11, R7, P2, P3 ;  /* 0x0000000b0d0b7210 */ /* 0x000fe400017e6407 */
[----:B----4-:R-:W-:-:S04]  /*1750*/  IADD3 R43, P1, P4, R16, R14, R43 ;  /* 0x0000000e102b7210 */ /* 0x010fc80007c3e02b */
[----:B------:R-:W-:Y:S01]  /*1760*/  IADD3.X R41, PT, PT, R17, R15, R11, P1, P4 ;  /* 0x0000000f11297210 */ /* 0x000fe20000fe840b */
[----:B------:R-:W-:Y:S08]  /*1770*/  @!P0 BRA `(.L_x_529) ;  /* 0x0000000000708947 */ /* 0x000ff00003800000 */
[----:B------:R-:W0:Y:S01]  /*1780*/  LDC R20, c[0x0][0x390] ;  /* 0x0000e400ff147b82 */ /* 0x000e220000000800 */
[----:B------:R-:W-:Y:S01]  /*1790*/  VIADD R21, R4, 0xfffff200 ;  /* 0xfffff20004157836 */ /* 0x000fe20000000000 */
[----:B------:R-:W-:-:S06]  /*17a0*/  UMOV UR4, 0xe00 ;  /* 0x00000e0000047882 */ /* 0x000fcc0000000000 */
[----:B------:R-:W1:Y:S02]  /*17b0*/  LDC.64 R2, c[0x0][0x380] ;  /* 0x0000e000ff027b82 */ /* 0x000e640000000a00 */
.L_x_531:
[----:B------:R-:W-:-:S04]  /*17c0*/  VIADD R7, R39, UR4 ;  /* 0x0000000427077c36 */ /* 0x000fc80008000000 */
[----:B-1----:R-:W-:-:S05]  /*17d0*/  IMAD.WIDE.U32 R6, R7, 0x8, R2 ;  /* 0x0000000807067825 */ /* 0x002fca00078e0002 */
[----:B------:R-:W2:Y:S04]  /*17e0*/  LDG.E.64.CONSTANT R4, desc[UR6][R6.64] ;  /* 0x0000000606047981 */ /* 0x000ea8000c1e9b00 */
[----:B------:R-:W2:Y:S04]  /*17f0*/  LDG.E.64.CONSTANT R8, desc[UR6][R6.64+0x1000] ;  /* 0x0010000606087981 */ /* 0x000ea8000c1e9b00 */
[----:B------:R-:W3:Y:S04]  /*1800*/  LDG.E.64.CONSTANT R10, desc[UR6][R6.64+0x2000] ;  /* 0x00200006060a7981 */ /* 0x000ee8000c1e9b00 */
[----:B------:R-:W3:Y:S04]  /*1810*/  LDG.E.64.CONSTANT R12, desc[UR6][R6.64+0x3000] ;  /* 0x00300006060c7981 */ /* 0x000ee8000c1e9b00 */
[----:B------:R-:W4:Y:S04]  /*1820*/  LDG.E.64.CONSTANT R14, desc[UR6][R6.64+0x4000] ;  /* 0x00400006060e7981 */ /* 0x000f28000c1e9b00 */
[----:B------:R-:W4:Y:S04]  /*1830*/  LDG.E.64.CONSTANT R16, desc[UR6][R6.64+0x5000] ;  /* 0x0050000606107981 */ /* 0x000f28000c1e9b00 */
[----:B------:R-:W5:Y:S01]  /*1840*/  LDG.E.64.CONSTANT R18, desc[UR6][R6.64+0x6000] ;  /* 0x0060000606127981 */ /* 0x000f62000c1e9b00 */
[----:B--2---:R-:W-:Y:S01]  /*1850*/  IADD3 R43, P0, P1, R8, R4, R43 ;  /* 0x00000004082b7210 */ /* 0x004fe2000791e02b */
[----:B0-----:R-:W-:-:S03]  /*1860*/  IMAD.MOV.U32 R4, RZ, RZ, R20 ;  /* 0x000000ffff047224 */ /* 0x001fc600078e0014 */
[----:B------:R-:W-:Y:S01]  /*1870*/  IADD3.X R5, PT, PT, R9, R5, R41, P0, P1 ;  /* 0x0000000509057210 */ /* 0x000fe200007e2429 */
[----:B------:R-:W-:Y:S01]  /*1880*/  VIADD R0, R4, -UR4 ;  /* 0x8000000404007c36 */ /* 0x000fe20008000000 */
[----:B---3--:R-:W-:-:S04]  /*1890*/  IADD3 R43, P2, P3, R12, R10, R43 ;  /* 0x0000000a0c2b7210 */ /* 0x008fc80007b5e02b */
[----:B------:R-:W-:Y:S02]  /*18a0*/  ISETP.GE.AND P0, PT, R0, 0xe00, PT ;  /* 0x00000e000000780c */ /* 0x000fe40003f06270 */
[----:B------:R-:W-:Y:S02]  /*18b0*/  IADD3.X R11, PT, PT, R13, R11, R5, P2, P3 ;  /* 0x0000000b0d0b7210 */ /* 0x000fe400017e6405 */
[----:B----4-:R-:W-:-:S04]  /*18c0*/  IADD3 R43, P1, P4, R16, R14, R43 ;  /* 0x0000000e102b7210 */ /* 0x010fc80007c3e02b */
[----:B-----5:R-:W-:Y:S02]  /*18d0*/  IADD3 R43, P2, PT, R18, R43, RZ ;  /* 0x0000002b122b7210 */ /* 0x020fe40007f5e0ff */
[----:B------:R-:W-:-:S05]  /*18e0*/  IADD3.X R15, PT, PT, R17, R15, R11, P1, P4 ;  /* 0x0000000f110f7210 */ /* 0x000fca0000fe840b */
[----:B------:R-:W-:Y:S01]  /*18f0*/  IMAD.X R41, R19, 0x1, R15, P2 ;  /* 0x0000000113297824 */ /* 0x000fe200010e060f */
[----:B------:R-:W-:Y:S06]  /*1900*/  @!P0 BRA `(.L_x_530) ;  /* 0x0000000800248947 */ /* 0x000fec0003800000 */
[----:B------:R-:W-:-:S06]  /*1910*/  UIADD3 UR4, UPT, UPT, UR4, 0xe00, URZ ;  /* 0x00000e0004047890 */ /* 0x000fcc000fffe0ff */
[----:B------:R-:W-:-:S13]  /*1920*/  ISETP.LT.AND P0, PT, R21, UR4, PT ;  /* 0x0000000415007c0c */ /* 0x000fda000bf01270 */
[----:B------:R-:W-:Y:S05]  /*1930*/  @!P0 BRA `(.L_x_531) ;  /* 0xfffffffc00a08947 */ /* 0x000fea000383ffff */
.L_x_529:
[----:B------:R-:W-:-:S13]  /*1940*/  ISETP.LE.AND P0, PT, R4, UR4, PT ;  /* 0x0000000404007c0c */ /* 0x000fda000bf03270 */
[----:B------:R-:W-:Y:S05]  /*1950*/  @P0 BRA `(.L_x_530) ;  /* 0x0000000800100947 */ /* 0x000fea0003800000 */
[----:B------:R-:W-:Y:S01]  /*1960*/  VIADD R0, R4, -UR4 ;  /* 0x8000000404007c36 */ /* 0x000fe20008000000 */
[----:B------:R-:W-:Y:S04]  /*1970*/  BSSY.RECONVERGENT B1, `(.L_x_530) ;  /* 0x0000082000017945 */ /* 0x000fe80003800200 */
[----:B------:R-:W-:-:S13]  /*1980*/  ISETP.GE.AND P0, PT, R39, R0, PT ;  /* 0x000000002700720c */ /* 0x000fda0003f06270 */
[----:B------:R-:W-:Y:S05]  /*1990*/  @P0 BRA `(.L_x_532) ;  /* 0x0000000400fc0947 */ /* 0x000fea0003800000 */
[----:B------:R-:W-:Y:S01]  /*19a0*/  LOP3.LUT R5, RZ, R39, RZ, 0x33, !PT ;  /* 0x00000027ff057212 */ /* 0x000fe200078e33ff */
[----:B------:R-:W-:Y:S01]  /*19b0*/  BSSY.RECONVERGENT B2, `(.L_x_533) ;  /* 0x0000015000027945 */ /* 0x000fe20003800200 */
[----:B------:R-:W-:Y:S02]  /*19c0*/  IMAD.MOV.U32 R45, RZ, RZ, R39 ;  /* 0x000000ffff2d7224 */ /* 0x000fe400078e0027 */
[----:B------:R-:W-:-:S04]  /*19d0*/  IADD3 R4, PT, PT, R4, -UR4, R5 ;  /* 0x8000000404047c10 */ /* 0x000fc8000fffe005 */
[C---:B------:R-:W-:Y:S02]  /*19e0*/  LOP3.LUT R5, R4.reuse, 0x600, RZ, 0xc0, !PT ;  /* 0x0000060004057812 */ /* 0x040fe400078ec0ff */
[----:B------:R-:W-:Y:S02]  /*19f0*/  ISETP.GE.U32.AND P1, PT, R4, 0x600, PT ;  /* 0x000006000400780c */ /* 0x000fe40003f26070 */
[----:B------:R-:W-:-:S13]  /*1a00*/  ISETP.NE.AND P0, PT, R5, 0x600, PT ;  /* 0x000006000500780c */ /* 0x000fda0003f05270 */
[----:B------:R-:W-:Y:S05]  /*1a10*/  @!P0 BRA `(.L_x_534) ;  /* 0x0000000000388947 */ /* 0x000fea0003800000 */
[----:B------:R-:W-:Y:S01]  /*1a20*/  LEA.HI R4, R4, 0x1, RZ, 0x17 ;  /* 0x0000000104047811 */ /* 0x000fe200078fb8ff */
[----:B------:R-:W-:Y:S02]  /*1a30*/  VIADD R7, R39, UR4 ;  /* 0x0000000427077c36 */ /* 0x000fe40008000000 */
[----:B------:R-:W-:Y:S01]  /*1a40*/  IMAD.MOV.U32 R45, RZ, RZ, R39 ;  /* 0x000000ffff2d7224 */ /* 0x000fe200078e0027 */
[----:B------:R-:W-:-:S05]  /*1a50*/  LOP3.LUT R4, R4, 0x3, RZ, 0xc0, !PT ;  /* 0x0000000304047812 */ /* 0x000fca00078ec0ff */
[----:B------:R-:W-:-:S07]  /*1a60*/  IMAD.MOV R6, RZ, RZ, -R4 ;  /* 0x000000ffff067224 */ /* 0x000fce00078e0a04 */
.L_x_535:
[----:B------:R-:W-:-:S06]  /*1a70*/  IMAD.WIDE.U32 R4, R7, 0x8, R2 ;  /* 0x0000000807047825 */ /* 0x000fcc00078e0002 */
[----:B------:R-:W2:Y:S01]  /*1a80*/  LDG.E.64.CONSTANT R4, desc[UR6][R4.64] ;  /* 0x0000000604047981 */ /* 0x000ea2000c1e9b00 */
[----:B------:R-:W-:Y:S02]  /*1a90*/  VIADD R6, R6, 0x1 ;  /* 0x0000000106067836 */ /* 0x000fe40000000000 */
[----:B------:R-:W-:Y:S02]  /*1aa0*/  VIADD R45, R45, 0x200 ;  /* 0x000002002d2d7836 */ /* 0x000fe40000000000 */
[----:B------:R-:W-:Y:S01]  /*1ab0*/  VIADD R7, R7, 0x200 ;  /* 0x0000020007077836 */ /* 0x000fe20000000000 */
[----:B------:R-:W-:Y:S02]  /*1ac0*/  ISETP.NE.AND P0, PT, R6, RZ, PT ;  /* 0x000000ff0600720c */ /* 0x000fe40003f05270 */
[----:B--2---:R-:W-:-:S05]  /*1ad0*/  IADD3 R43, P2, PT, R4, R43, RZ ;  /* 0x0000002b042b7210 */ /* 0x004fca0007f5e0ff */
[----:B------:R-:W-:-:S06]  /*1ae0*/  IMAD.X R41, R5, 0x1, R41, P2 ;  /* 0x0000000105297824 */ /* 0x000fcc00010e0629 */
[----:B------:R-:W-:Y:S05]  /*1af0*/  @P0 BRA `(.L_x_535) ;  /* 0xfffffffc00dc0947 */ /* 0x000fea000383ffff */
.L_x_534:
[----:B------:R-:W-:Y:S05]  /*1b00*/  BSYNC.RECONVERGENT B2 ;  /* 0x0000000000027941 */ /* 0x000fea0003800200 */
.L_x_533:
[----:B------:R-:W-:Y:S05]  /*1b10*/  @!P1 BRA `(.L_x_532) ;  /* 0x00000004009c9947 */ /* 0x000fea0003800000 */
[----:B------:R-:W0:Y:S01]  /*1b20*/  LDCU.64 UR8, c[0x0][0x380] ;  /* 0x00007000ff0877ac */ /* 0x000e220008000a00 */
[----:B------:R-:W-:Y:S01]  /*1b30*/  IMAD.IADD R7, R0, 0x1, -R45 ;  /* 0x0000000100077824 */ /* 0x000fe200078e0a2d */
[C---:B------:R-:W-:Y:S01]  /*1b40*/  IADD3 R4, P0, PT, R45.reuse, UR4, RZ ;  /* 0x000000042d047c10 */ /* 0x040fe2000ff1e0ff */
[----:B------:R-:W-:Y:S01]  /*1b50*/  BSSY.RECONVERGENT B2, `(.L_x_536) ;  /* 0x0000039000027945 */ /* 0x000fe20003800200 */
[----:B------:R-:W-:Y:S02]  /*1b60*/  VIADD R38, R45, UR4 ;  /* 0x000000042d267c36 */ /* 0x000fe40008000000 */
[----:B------:R-:W-:Y:S01]  /*1b70*/  ISETP.GT.AND P1, PT, R7, 0x1800, PT ;  /* 0x000018000700780c */ /* 0x000fe20003f24270 */
[----:B------:R-:W-:Y:S01]  /*1b80*/  IMAD.X R5, RZ, RZ, RZ, P0 ;  /* 0x000000ffff057224 */ /* 0x000fe200000e06ff */
[----:B0-----:R-:W-:-:S04]  /*1b90*/  LEA R6, P0, R4, UR8, 0x3 ;  /* 0x0000000804067c11 */ /* 0x001fc8000f8018ff */
[----:B------:R-:W-:Y:S02]  /*1ba0*/  LEA.HI.X R4, R4, UR9, R5, 0x3, P0 ;  /* 0x0000000904047c11 */ /* 0x000fe400080f1c05 */
[----:B------:R-:W-:-:S05]  /*1bb0*/  IADD3 R6, P0, PT, R6, 0x2000, RZ ;  /* 0x0000200006067810 */ /* 0x000fca0007f1e0ff */
[----:B------:R-:W-:Y:S01]  /*1bc0*/  IMAD.X R7, RZ, RZ, R4, P0 ;  /* 0x000000ffff077224 */ /* 0x000fe200000e0604 */
[----:B------:R-:W-:Y:S01]  /*1bd0*/  PLOP3.LUT P0, PT, PT, PT, PT, 0x80, 0x8 ;  /* 0x000000000008781c */ /* 0x000fe20003f0f070 */
[----:B------:R-:W-:-:S12]  /*1be0*/  @!P1 BRA `(.L_x_537) ;  /* 0x0000000000bc9947 */ /* 0x000fd80003800000 */
[----:B------:R-:W-:Y:S01]  /*1bf0*/  PLOP3.LUT P0, PT, PT, PT, PT, 0x8, 0x80 ;  /* 0x000000000080781c */ /* 0x000fe20003f0e170 */
[----:B------:R-:W-:-:S12]  /*1c00*/  VIADD R40, R0, 0xffffe800 ;  /* 0xffffe80000287836 */ /* 0x000fd80000000000 */
.L_x_538:
[C-C-:B------:R-:W-:Y:S01]  /*1c10*/  IMAD.WIDE.U32 R8, R38.reuse, 0x8, R2.reuse ;  /* 0x0000000826087825 */ /* 0x140fe200078e0002 */
[----:B------:R-:W2:Y:S03]  /*1c20*/  LDG.E.64.CONSTANT R4, desc[UR6][R6.64+-0x1000] ;  /* 0xfff0000606047981 */ /* 0x000ea6000c1e9b00 */
[----:B------:R-:W-:Y:S01]  /*1c30*/  VIADD R25, R38, 0x800 ;  /* 0x0000080026197836 */ /* 0x000fe20000000000 */
[----:B------:R-:W3:Y:S04]  /*1c40*/  LDG.E.64.CONSTANT R10, desc[UR6][R6.64] ;  /* 0x00000006060a7981 */ /* 0x000ee8000c1e9b00 */
[----:B------:R-:W2:Y:S01]  /*1c50*/  LDG.E.64.CONSTANT R8, desc[UR6][R8.64] ;  /* 0x0000000608087981 */ /* 0x000ea2000c1e9b00 */
[----:B------:R-:W-:-:S03]  /*1c60*/  IMAD.WIDE.U32 R24, R25, 0x8, R2 ;  /* 0x0000000819187825 */ /* 0x000fc600078e0002 */
[----:B------:R-:W3:Y:S01]  /*1c70*/  LDG.E.64.CONSTANT R26, desc[UR6][R6.64+0x1000] ;  /* 0x00100006061a7981 */ /* 0x000ee2000c1e9b00 */
[----:B------:R-:W-:-:S03]  /*1c80*/  VIADD R17, R38, 0x1000 ;  /* 0x0000100026117836 */ /* 0x000fc60000000000 */
[----:B------:R-:W4:Y:S01]  /*1c90*/  LDG.E.64.CONSTANT R22, desc[UR6][R6.64+0x3000] ;  /* 0x0030000606167981 */ /* 0x000f22000c1e9b00 */
[----:B------:R-:W-:-:S03]  /*1ca0*/  IMAD.WIDE.U32 R16, R17, 0x8, R2 ;  /* 0x0000000811107825 */ /* 0x000fc600078e0002 */
[----:B------:R-:W4:Y:S04]  /*1cb0*/  LDG.E.64.CONSTANT R24, desc[UR6][R24.64] ;  /* 0x0000000618187981 */ /* 0x000f28000c1e9b00 */
[----:B------:R-:W5:Y:S04]  /*1cc0*/  LDG.E.64.CONSTANT R20, desc[UR6][R6.64+0x4000] ;  /* 0x0040000606147981 */ /* 0x000f68000c1e9b00 */
[----:B------:R-:W5:Y:S04]  /*1cd0*/  LDG.E.64.CONSTANT R18, desc[UR6][R6.64+0x5000] ;  /* 0x0050000606127981 */ /* 0x000f68000c1e9b00 */
[----:B------:R-:W5:Y:S04]  /*1ce0*/  LDG.E.64.CONSTANT R14, desc[UR6][R6.64+0x7000] ;  /* 0x00700006060e7981 */ /* 0x000f68000c1e9b00 */
[----:B------:R-:W5:Y:S01]  /*1cf0*/  LDG.E.64.CONSTANT R16, desc[UR6][R16.64] ;  /* 0x0000000610107981 */ /* 0x000f62000c1e9b00 */
[----:B------:R-:W-:-:S03]  /*1d00*/  VIADD R33, R38, 0x1800 ;  /* 0x0000180026217836 */ /* 0x000fc60000000000 */
[----:B------:R-:W5:Y:S04]  /*1d10*/  LDG.E.64.CONSTANT R12, desc[UR6][R6.64+0x8000] ;  /* 0x00800006060c7981 */ /* 0x000f68000c1e9b00 */
[----:B------:R-:W5:Y:S01]  /*1d20*/  LDG.E.64.CONSTANT R28, desc[UR6][R6.64+0x9000] ;  /* 0x00900006061c7981 */ /* 0x000f62000c1e9b00 */
[----:B------:R-:W-:-:S03]  /*1d30*/  IMAD.WIDE.U32 R32, R33, 0x8, R2 ;  /* 0x0000000821207825 */ /* 0x000fc600078e0002 */
[----:B------:R-:W5:Y:S04]  /*1d40*/  LDG.E.64.CONSTANT R30, desc[UR6][R6.64+0xb000] ;  /* 0x00b00006061e7981 */ /* 0x000f68000c1e9b00 */
[----:B------:R-:W5:Y:S04]  /*1d50*/  LDG.E.64.CONSTANT R32, desc[UR6][R32.64] ;  /* 0x0000000620207981 */ /* 0x000f68000c1e9b00 */
[----:B------:R-:W5:Y:S04]  /*1d60*/  LDG.E.64.CONSTANT R34, desc[UR6][R6.64+0xc000] ;  /* 0x00c0000606227981 */ /* 0x000f68000c1e9b00 */
[----:B------:R0:W5:Y:S01]  /*1d70*/  LDG.E.64.CONSTANT R36, desc[UR6][R6.64+0xd000] ;  /* 0x00d0000606247981 */ /* 0x000162000c1e9b00 */
[----:B------:R-:W-:-:S02]  /*1d80*/  VIADD R45, R45, 0x2000 ;  /* 0x000020002d2d7836 */ /* 0x000fc40000000000 */
[----:B------:R-:W-:Y:S01]  /*1d90*/  VIADD R38, R38, 0x2000 ;  /* 0x0000200026267836 */ /* 0x000fe20000000000 */
[----:B0-----:R-:W-:-:S05]  /*1da0*/  IADD3 R6, P6, PT, R6, 0x10000, RZ ;  /* 0x0001000006067810 */ /* 0x001fca0007fde0ff */
[----:B------:R-:W-:Y:S01]  /*1db0*/  IMAD.X R7, RZ, RZ, R7, P6 ;  /* 0x000000ffff077224 */ /* 0x000fe200030e0607 */
[----:B--2---:R-:W-:-:S04]  /*1dc0*/  IADD3 R43, P1, P2, R4, R8, R43 ;  /* 0x00000008042b7210 */ /* 0x004fc80007a3e02b */
[----:B---3--:R-:W-:Y:S02]  /*1dd0*/  IADD3 R43, P3, P4, R26, R10, R43 ;  /* 0x0000000a1a2b7210 */ /* 0x008fe40007c7e02b */
[----:B------:R-:W-:-:S04]  /*1de0*/  IADD3.X R5, PT, PT, R5, R9, R41, P1, P2 ;  /* 0x0000000905057210 */ /* 0x000fc80000fe4429 */
[----:B------:R-:W-:Y:S02]  /*1df0*/  IADD3.X R11, PT, PT, R27, R11, R5, P3, P4 ;  /* 0x0000000b1b0b7210 */ /* 0x000fe40001fe8405 */
[----:B----4-:R-:W-:-:S04]  /*1e00*/  IADD3 R43, P1, P2, R22, R24, R43 ;  /* 0x00000018162b7210 */ /* 0x010fc80007a3e02b */
[----:B------:R-:W-:Y:S02]  /*1e10*/  IADD3.X R23, PT, PT, R23, R25, R11, P1, P2 ;  /* 0x0000001917177210 */ /* 0x000fe40000fe440b */
[----:B-----5:R-:W-:-:S04]  /*1e20*/  IADD3 R43, P3, P4, R18, R20, R43 ;  /* 0x00000014122b7210 */ /* 0x020fc80007c7e02b */
[----:B------:R-:W-:Y:S02]  /*1e30*/  IADD3.X R19, PT, PT, R19, R21, R23, P3, P4 ;  /* 0x0000001513137210 */ /* 0x000fe40001fe8417 */
[----:B------:R-:W-:-:S04]  /*1e40*/  IADD3 R43, P1, P2, R14, R16, R43 ;  /* 0x000000100e2b7210 */ /* 0x000fc80007a3e02b */
[----:B------:R-:W-:Y:S02]  /*1e50*/  IADD3.X R15, PT, PT, R15, R17, R19, P1, P2 ;  /* 0x000000110f0f7210 */ /* 0x000fe40000fe4413 */
[----:B------:R-:W-:-:S04]  /*1e60*/  IADD3 R43, P3, P4, R28, R12, R43 ;  /* 0x0000000c1c2b7210 */ /* 0x000fc80007c7e02b */
[----:B------:R-:W-:Y:S02]  /*1e70*/  IADD3.X R13, PT, PT, R29, R13, R15, P3, P4 ;  /* 0x0000000d1d0d7210 */ /* 0x000fe40001fe840f */
[----:B------:R-:W-:Y:S02]  /*1e80*/  ISETP.GE.AND P3, PT, R45, R40, PT ;  /* 0x000000282d00720c */ /* 0x000fe40003f66270 */
[----:B------:R-:W-:-:S04]  /*1e90*/  IADD3 R43, P2, P1, R30, R32, R43 ;  /* 0x000000201e2b7210 */ /* 0x000fc8000795e02b */
[----:B------:R-:W-:Y:S02]  /*1ea0*/  IADD3.X R31, PT, PT, R31, R33, R13, P2, P1 ;  /* 0x000000211f1f7210 */ /* 0x000fe400017e240d */
[----:B------:R-:W-:-:S04]  /*1eb0*/  IADD3 R43, P4, P5, R36, R34, R43 ;  /* 0x00000022242b7210 */ /* 0x000fc80007d9e02b */
[----:B------:R-:W-:Y:S01]  /*1ec0*/  IADD3.X R41, PT, PT, R37, R35, R31, P4, P5 ;  /* 0x0000002325297210 */ /* 0x000fe200027ea41f */
[----:B------:R-:W-:Y:S08]  /*1ed0*/  @!P3 BRA `(.L_x_538) ;  /* 0xfffffffc004cb947 */ /* 0x000ff0000383ffff */
.L_x_537:
[----:B------:R-:W-:Y:S05]  /*1ee0*/  BSYNC.RECONVERGENT B2 ;  /* 0x0000000000027941 */ /* 0x000fea0003800200 */
.L_x_536:
[----:B------:R-:W-:Y:S01]  /*1ef0*/  IMAD.IADD R4, R0, 0x1, -R45 ;  /* 0x0000000100047824 */ /* 0x000fe200078e0a2d */
[----:B------:R-:W-:Y:S04]  /*1f00*/  BSSY.RECONVERGENT B2, `(.L_x_539) ;  /* 0x000001d000027945 */ /* 0x000fe80003800200 */
[----:B------:R-:W-:-:S13]  /*1f10*/  ISETP.GT.AND P1, PT, R4, 0x800, PT ;  /* 0x000008000400780c */ /* 0x000fda0003f24270 */
[----:B------:R-:W-:Y:S05]  /*1f20*/  @!P1 BRA `(.L_x_540) ;  /* 0x0000000000689947 */ /* 0x000fea0003800000 */
[C-C-:B------:R-:W-:Y:S01]  /*1f30*/  IMAD.WIDE.U32 R10, R38.reuse, 0x8, R2.reuse ;  /* 0x00000008260a7825 */ /* 0x140fe200078e0002 */
[----:B------:R-:W2:Y:S03]  /*1f40*/  LDG.E.64.CONSTANT R12, desc[UR6][R6.64+-0x1000] ;  /* 0xfff00006060c7981 */ /* 0x000ea6000c1e9b00 */
[----:B------:R-:W-:Y:S01]  /*1f50*/  VIADD R19, R38, 0x800 ;  /* 0x0000080026137836 */ /* 0x000fe20000000000 */
[----:B------:R-:W3:Y:S04]  /*1f60*/  LDG.E.64.CONSTANT R14, desc[UR6][R6.64] ;  /* 0x00000006060e7981 */ /* 0x000ee8000c1e9b00 */
[----:B------:R-:W2:Y:S01]  /*1f70*/  LDG.E.64.CONSTANT R10, desc[UR6][R10.64] ;  /* 0x000000060a0a7981 */ /* 0x000ea2000c1e9b00 */
[----:B------:R-:W-:-:S03]  /*1f80*/  IMAD.WIDE.U32 R18, R19, 0x8, R2 ;  /* 0x0000000813127825 */ /* 0x000fc600078e0002 */
[----:B------:R-:W3:Y:S04]  /*1f90*/  LDG.E.64.CONSTANT R16, desc[UR6][R6.64+0x1000] ;  /* 0x0010000606107981 */ /* 0x000ee8000c1e9b00 */
[----:B------:R-:W4:Y:S04]  /*1fa0*/  LDG.E.64.CONSTANT R20, desc[UR6][R6.64+0x3000] ;  /* 0x0030000606147981 */ /* 0x000f28000c1e9b00 */
[----:B------:R-:W4:Y:S04]  /*1fb0*/  LDG.E.64.CONSTANT R18, desc[UR6][R18.64] ;  /* 0x0000000612127981 */ /* 0x000f28000c1e9b00 */
[----:B------:R-:W5:Y:S04]  /*1fc0*/  LDG.E.64.CONSTANT R4, desc[UR6][R6.64+0x4000] ;  /* 0x0040000606047981 */ /* 0x000f68000c1e9b00 */
[----:B------:R-:W5:Y:S01]  /*1fd0*/  LDG.E.64.CONSTANT R8, desc[UR6][R6.64+0x5000] ;  /* 0x0050000606087981 */ /* 0x000f62000c1e9b00 */
[----:B------:R-:W-:-:S02]  /*1fe0*/  VIADD R45, R45, 0x1000 ;  /* 0x000010002d2d7836 */ /* 0x000fc40000000000 */
[----:B------:R-:W-:Y:S01]  /*1ff0*/  VIADD R38, R38, 0x1000 ;  /* 0x0000100026267836 */ /* 0x000fe20000000000 */
[----:B--2---:R-:W-:-:S04]  /*2000*/  IADD3 R43, P0, P1, R12, R10, R43 ;  /* 0x0000000a0c2b7210 */ /* 0x004fc8000791e02b */
[----:B------:R-:W-:Y:S02]  /*2010*/  IADD3.X R13, PT, PT, R13, R11, R41, P0, P1 ;  /* 0x0000000b0d0d7210 */ /* 0x000fe400007e2429 */
[----:B---3--:R-:W-:Y:S02]  /*2020*/  IADD3 R43, P0, P1, R16, R14, R43 ;  /* 0x0000000e102b7210 */ /* 0x008fe4000791e02b */
[----:B------:R-:W-:Y:S02]  /*2030*/  IADD3 R10, P3, PT, R6, 0x8000, RZ ;  /* 0x00008000060a7810 */ /* 0x000fe40007f7e0ff */
[----:B------:R-:W-:Y:S02]  /*2040*/  IADD3.X R15, PT, PT, R17, R15, R13, P0, P1 ;  /* 0x0000000f110f7210 */ /* 0x000fe400007e240d */
[----:B----4-:R-:W-:Y:S01]  /*2050*/  IADD3 R43, P0, P1, R20, R18, R43 ;  /* 0x00000012142b7210 */ /* 0x010fe2000791e02b */
[----:B------:R-:W-:-:S03]  /*2060*/  IMAD.X R11, RZ, RZ, R7, P3 ;  /* 0x000000ffff0b7224 */ /* 0x000fc600018e0607 */
[----:B------:R-:W-:Y:S02]  /*2070*/  IADD3.X R21, PT, PT, R21, R19, R15, P0, P1 ;  /* 0x0000001315157210 */ /* 0x000fe400007e240f */
[----:B-----5:R-:W-:Y:S01]  /*2080*/  IADD3 R43, P1, P2, R8, R4, R43 ;  /* 0x00000004082b7210 */ /* 0x020fe20007a3e02b */
[----:B------:R-:W-:Y:S01]  /*2090*/  IMAD.MOV.U32 R6, RZ, RZ, R10 ;  /* 0x000000ffff067224 */ /* 0x000fe200078e000a */
[----:B------:R-:W-:Y:S01]  /*20a0*/  PLOP3.LUT P0, PT, PT, PT, PT, 0x8, 0x80 ;  /* 0x000000000080781c */ /* 0x000fe20003f0e170 */
[----:B------:R-:W-:Y:S01]  /*20b0*/  IMAD.MOV.U32 R7, RZ, RZ, R11 ;  /* 0x000000ffff077224 */ /* 0x000fe200078e000b */
[----:B------:R-:W-:-:S11]  /*20c0*/  IADD3.X R41, PT, PT, R9, R5, R21, P1, P2 ;  /* 0x0000000509297210 */ /* 0x000fd60000fe4415 */
.L_x_540:
[----:B------:R-:W-:Y:S05]  /*20d0*/  BSYNC.RECONVERGENT B2 ;  /* 0x0000000000027941 */ /* 0x000fea0003800200 */
.L_x_539:
[----:B------:R-:W-:-:S13]  /*20e0*/  ISETP.LT.OR P0, PT, R45, R0, P0 ;  /* 0x000000002d00720c */ /* 0x000fda0000701670 */
[----:B------:R-:W-:Y:S05]  /*20f0*/  @!P0 BRA `(.L_x_532) ;  /* 0x0000000000248947 */ /* 0x000fea0003800000 */
[----:B------:R-:W-:Y:S01]  /*2100*/  IMAD.WIDE.U32 R2, R38, 0x8, R2 ;  /* 0x0000000826027825 */ /* 0x000fe200078e0002 */
[----:B------:R-:W2:Y:S04]  /*2110*/  LDG.E.64.CONSTANT R4, desc[UR6][R6.64+-0x1000] ;  /* 0xfff0000606047981 */ /* 0x000ea8000c1e9b00 */
[----:B------:R-:W3:Y:S04]  /*2120*/  LDG.E.64.CONSTANT R8, desc[UR6][R6.64] ;  /* 0x0000000606087981 */ /* 0x000ee8000c1e9b00 */
[----:B------:R-:W2:Y:S04]  /*2130*/  LDG.E.64.CONSTANT R2, desc[UR6][R2.64] ;  /* 0x0000000602027981 */ /* 0x000ea8000c1e9b00 */
[----:B------:R-:W3:Y:S01]  /*2140*/  LDG.E.64.CONSTANT R10, desc[UR6][R6.64+0x1000] ;  /* 0x00100006060a7981 */ /* 0x000ee2000c1e9b00 */
[----:B--2---:R-:W-:-:S04]  /*2150*/  IADD3 R43, P0, P1, R4, R2, R43 ;  /* 0x00000002042b7210 */ /* 0x004fc8000791e02b */
[----:B---3--:R-:W-:Y:S02]  /*2160*/  IADD3 R43, P2, P3, R10, R8, R43 ;  /* 0x000000080a2b7210 */ /* 0x008fe40007b5e02b */
[----:B------:R-:W-:-:S04]  /*2170*/  IADD3.X R41, PT, PT, R5, R3, R41, P0, P1 ;  /* 0x0000000305297210 */ /* 0x000fc800007e2429 */
[----:B------:R-:W-:-:S07]  /*2180*/  IADD3.X R41, PT, PT, R11, R9, R41, P2, P3 ;  /* 0x000000090b297210 */ /* 0x000fce00017e6429 */
.L_x_532:
[----:B------:R-:W-:Y:S05]  /*2190*/  BSYNC.RECONVERGENT B1 ;  /* 0x0000000000017941 */ /* 0x000fea0003800200 */
.L_x_530:
[----:B------:R-:W0:Y:S01]  /*21a0*/  S2R R6, SR_LANEID ;  /* 0x0000000000067919 */ /* 0x000e220000000000 */
[----:B------:R-:W1:Y:S04]  /*21b0*/  SHFL.DOWN PT, R0, R43, 0x1, 0x1f ;  /* 0x08201f002b007f89 */ /* 0x000e6800000e0000 */
[----:B------:R-:W2:Y:S01]  /*21c0*/  SHFL.DOWN PT, R2, R41, 0x1, 0x1f ;  /* 0x08201f0029027f89 */ /* 0x000ea200000e0000 */
[C---:B0-----:R-:W-:Y:S02]  /*21d0*/  ISETP.GT.AND P0, PT, R6.reuse, 0x1e, PT ;  /* 0x0000001e0600780c */ /* 0x041fe40003f04270 */
[----:B------:R-:W-:Y:S02]  /*21e0*/  ISETP.GT.AND P1, PT, R6, 0x1d, PT ;  /* 0x0000001d0600780c */ /* 0x000fe40003f24270 */
[----:B-1----:R-:W-:-:S02]  /*21f0*/  SEL R0, R0, RZ, !P0 ;  /* 0x000000ff00007207 */ /* 0x002fc40004000000 */
[----:B--2---:R-:W-:Y:S02]  /*2200*/  SEL R2, R2, RZ, !P0 ;  /* 0x000000ff02027207 */ /* 0x004fe40004000000 */
[----:B------:R-:W-:Y:S02]  /*2210*/  IADD3 R7, P0, PT, R43, R0, RZ ;  /* 0x000000002b077210 */ /* 0x000fe40007f1e0ff */
[----:B------:R-:W-:-:S03]  /*2220*/  ISETP.NE.AND P2, PT, R6, RZ, PT ;  /* 0x000000ff0600720c */ /* 0x000fc60003f45270 */
[----:B------:R-:W-:Y:S01]  /*2230*/  IMAD.X R9, R41, 0x1, R2, P0 ;  /* 0x0000000129097824 */ /* 0x000fe200000e0602 */
[----:B------:R-:W0:Y:S04]  /*2240*/  SHFL.DOWN PT, R0, R7, 0x2, 0x1f ;  /* 0x08401f0007007f89 */ /* 0x000e2800000e0000 */
[----:B------:R-:W1:Y:S05]  /*2250*/  SHFL.DOWN PT, R2, R9, 0x2, 0x1f ;  /* 0x08401f0009027f89 */ /* 0x000e6a00000e0000 */
[----:B------:R-:W2:Y:S01]  /*2260*/  @!P2 S2R R11, SR_CgaCtaId ;  /* 0x00000000000ba919 */ /* 0x000ea20000008800 */
        /* <DEDUP_REMOVED lines=12> */
[----:B------:R-:W-:-:S05]  /*2330*/  IMAD.X R9, R2, 0x1, R5, P0 ;  /* 0x0000000102097824 */ /* 0x000fca00000e0605 */
[----:B------:R-:W1:Y:S01]  /*2340*/  SHFL.DOWN PT, R2, R9, 0x8, 0x1f ;  /* 0x09001f0009027f89 */ /* 0x000e6200000e0000 */
[----:B0-----:R-:W-:-:S04]  /*2350*/  SEL R0, R0, RZ, !P1 ;  /* 0x000000ff00007207 */ /* 0x001fc80004800000 */
[----:B------:R-:W-:Y:S02]  /*2360*/  IADD3 R5, P0, PT, R0, R7, RZ ;  /* 0x0000000700057210 */ /* 0x000fe40007f1e0ff */
[----:B-1----:R-:W-:-:S03]  /*2370*/  SEL R2, R2, RZ, !P1 ;  /* 0x000000ff02027207 */ /* 0x002fc60004800000 */
[----:B------:R-:W0:Y:S01]  /*2380*/  SHFL.DOWN PT, R0, R5, 0x10, 0x1f ;  /* 0x0a001f0005007f89 */ /* 0x000e2200000e0000 */
[----:B------:R-:W-:Y:S02]  /*2390*/  ISETP.GT.AND P1, PT, R6, 0xf, PT ;  /* 0x0000000f0600780c */ /* 0x000fe40003f24270 */
[----:B------:R-:W-:Y:S01]  /*23a0*/  @!P2 SHF.R.U32.HI R6, RZ, 0x2, R39 ;  /* 0x00000002ff06a819 */ /* 0x000fe20000011627 */
[----:B------:R-:W-:Y:S01]  /*23b0*/  IMAD.X R4, R2, 0x1, R9, P0 ;  /* 0x0000000102047824 */ /* 0x000fe200000e0609 */
[----:B------:R-:W-:Y:S02]  /*23c0*/  @!P2 MOV R2, 0x400 ;  /* 0x000004000002a802 */ /* 0x000fe40000000f00 */
[----:B------:R-:W-:Y:S02]  /*23d0*/  @!P2 LOP3.LUT R6, R6, 0xf8, RZ, 0xc0, !PT ;  /* 0x000000f80606a812 */ /* 0x000fe400078ec0ff */
[----:B------:R-:W1:Y:S01]  /*23e0*/  SHFL.DOWN PT, R3, R4, 0x10, 0x1f ;  /* 0x0a001f0004037f89 */ /* 0x000e6200000e0000 */
[----:B--2---:R-:W-:-:S05]  /*23f0*/  @!P2 LEA R11, R11, R2, 0x18 ;  /* 0x000000020b0ba211 */ /* 0x004fca00078ec0ff */
[----:B------:R-:W-:Y:S01]  /*2400*/  @!P2 IMAD.IADD R11, R6, 0x1, R11 ;  /* 0x00000001060ba824 */ /* 0x000fe200078e020b */
[----:B0-----:R-:W-:-:S04]  /*2410*/  SEL R0, R0, RZ, !P1 ;  /* 0x000000ff00007207 */ /* 0x001fc80004800000 */
[----:B------:R-:W-:Y:S02]  /*2420*/  IADD3 R2, P0, PT, R0, R5, RZ ;  /* 0x0000000500027210 */ /* 0x000fe40007f1e0ff */
[----:B-1----:R-:W-:-:S05]  /*2430*/  SEL R3, R3, RZ, !P1 ;  /* 0x000000ff03037207 */ /* 0x002fca0004800000 */
[----:B------:R-:W-:Y:S01]  /*2440*/  IMAD.X R3, R3, 0x1, R4, P0 ;  /* 0x0000000103037824 */ /* 0x000fe200000e0604 */
[----:B------:R-:W-:-:S04]  /*2450*/  ISETP.NE.AND P0, PT, R39, RZ, PT ;  /* 0x000000ff2700720c */ /* 0x000fc80003f05270 */
[----:B------:R0:W-:Y:S01]  /*2460*/  @!P2 STS.64 [R11+0x10], R2 ;  /* 0x000010020b00a388 */ /* 0x0001e20000000a00 */
[----:B------:R-:W-:Y:S08]  /*2470*/  BAR.SYNC.DEFER_BLOCKING 0x0 ;  /* 0x0000000000007b1d */ /* 0x000ff00000010000 */
[----:B------:R-:W-:Y:S05]  /*2480*/  @P0 BRA `(.L_x_528) ;  /* 0x00000000006c0947 */ /* 0x000fea0003800000 */
[----:B------:R-:W1:Y:S01]  /*2490*/  S2UR UR5, SR_CgaCtaId ;  /* 0x00000000000579c3 */ /* 0x000e620000008800 */
[----:B------:R-:W-:Y:S02]  /*24a0*/  UMOV UR4, 0x400 ;  /* 0x0000040000047882 */ /* 0x000fe40000000000 */
[----:B-1----:R-:W-:-:S09]  /*24b0*/  ULEA UR4, UR5, UR4, 0x18 ;  /* 0x0000000405047291 */ /* 0x002fd2000f8ec0ff */
[----:B------:R-:W-:Y:S04]  /*24c0*/  LDS.64 R32, [UR4+0x18] ;  /* 0x00001804ff207984 */ /* 0x000fe80008000a00 */
[----:B------:R-:W1:Y:S04]  /*24d0*/  LDS.128 R28, [UR4+0x20] ;  /* 0x00002004ff1c7984 */ /* 0x000e680008000c00 */
[----:B------:R-:W2:Y:S04]  /*24e0*/  LDS.128 R24, [UR4+0x30] ;  /* 0x00003004ff187984 */ /* 0x000ea80008000c00 */
[----:B------:R-:W3:Y:S04]  /*24f0*/  LDS.128 R20, [UR4+0x40] ;  /* 0x00004004ff147984 */ /* 0x000ee80008000c00 */
[----:B------:R-:W4:Y:S04]  /*2500*/  LDS.128 R16, [UR4+0x50] ;  /* 0x00005004ff107984 */ /* 0x000f280008000c00 */
[----:B------:R-:W5:Y:S04]  /*2510*/  LDS.128 R12, [UR4+0x60] ;  /* 0x00006004ff0c7984 */ /* 0x000f680008000c00 */
[----:B0-----:R-:W0:Y:S04]  /*2520*/  LDS.128 R8, [UR4+0x70] ;  /* 0x00007004ff087984 */ /* 0x001e280008000c00 */
[----:B------:R-:W0:Y:S01]  /*2530*/  LDS.128 R4, [UR4+0x80] ;  /* 0x00008004ff047984 */ /* 0x000e220008000c00 */
[----:B-1----:R-:W-:-:S04]  /*2540*/  IADD3 R35, P1, P2, R28, R32, R2 ;  /* 0x000000201c237210 */ /* 0x002fc80007a3e002 */
[----:B--2---:R-:W-:Y:S02]  /*2550*/  IADD3 R35, P3, P4, R24, R35, R30 ;  /* 0x0000002318237210 */ /* 0x004fe40007c7e01e */
[----:B------:R-:W-:Y:S02]  /*2560*/  IADD3.X R29, PT, PT, R29, R33, R3, P1, P2 ;  /* 0x000000211d1d7210 */ /* 0x000fe40000fe4403 */
[----:B---3--:R-:W-:Y:S02]  /*2570*/  IADD3 R3, P1, P2, R20, R35, R26 ;  /* 0x0000002314037210 */ /* 0x008fe40007a3e01a */
[----:B------:R-:W-:Y:S02]  /*2580*/  IADD3.X R25, PT, PT, R25, R29, R31, P3, P4 ;  /* 0x0000001d19197210 */ /* 0x000fe40001fe841f */
[----:B----4-:R-:W-:Y:S02]  /*2590*/  IADD3 R3, P3, P4, R16, R3, R22 ;  /* 0x0000000310037210 */ /* 0x010fe40007c7e016 */
[----:B------:R-:W-:-:S02]  /*25a0*/  IADD3.X R21, PT, PT, R21, R25, R27, P1, P2 ;  /* 0x0000001915157210 */ /* 0x000fc40000fe441b */
[----:B-----5:R-:W-:Y:S02]  /*25b0*/  IADD3 R3, P1, P2, R12, R3, R18 ;  /* 0x000000030c037210 */ /* 0x020fe40007a3e012 */
[----:B------:R-:W-:Y:S02]  /*25c0*/  IADD3.X R17, PT, PT, R17, R21, R23, P3, P4 ;  /* 0x0000001511117210 */ /* 0x000fe40001fe8417 */
[----:B0-----:R-:W-:Y:S02]  /*25d0*/  IADD3 R3, P3, P4, R8, R3, R14 ;  /* 0x0000000308037210 */ /* 0x001fe40007c7e00e */
[----:B------:R-:W-:Y:S02]  /*25e0*/  IADD3.X R13, PT, PT, R13, R17, R19, P1, P2 ;  /* 0x000000110d0d7210 */ /* 0x000fe40000fe4413 */
[----:B------:R-:W-:Y:S02]  /*25f0*/  IADD3 R3, P1, P2, R4, R3, R10 ;  /* 0x0000000304037210 */ /* 0x000fe40007a3e00a */
[----:B------:R-:W-:-:S02]  /*2600*/  IADD3.X R9, PT, PT, R9, R13, R15, P3, P4 ;  /* 0x0000000d09097210 */ /* 0x000fc40001fe840f */
[----:B------:R-:W-:Y:S02]  /*2610*/  IADD3 R2, P3, PT, R3, R6, RZ ;  /* 0x0000000603027210 */ /* 0x000fe40007f7e0ff */
[----:B------:R-:W-:-:S05]  /*2620*/  IADD3.X R3, PT, PT, R5, R9, R11, P1, P2 ;  /* 0x0000000905037210 */ /* 0x000fca0000fe440b */
[----:B------:R-:W-:-:S07]  /*2630*/  IMAD.X R3, R3, 0x1, R7, P3 ;  /* 0x0000000103037824 */ /* 0x000fce00018e0607 */
.L_x_528:
[----:B------:R-:W-:Y:S05]  /*2640*/  BSYNC.RECONVERGENT B0 ;  /* 0x0000000000007941 */ /* 0x000fea0003800200 */
.L_x_513:
[----:B------:R-:W-:Y:S05]  /*2650*/  @P0 EXIT ;  /* 0x000000000000094d */ /* 0x000fea0003800000 */
[----:B------:R-:W0:Y:S01]  /*2660*/  LDCU.64 UR4, c[0x0][0x398] ;  /* 0x00007300ff0477ac */ /* 0x000e220008000a00 */
[----:B------:R-:W3:Y:S01]  /*2670*/  LDC.64 R4, c[0x0][0x388] ;  /* 0x0000e200ff047b82 */ /* 0x000ee20000000a00 */
[----:B012---:R-:W-:-:S04]  /*2680*/  IADD3 R2, P0, PT, R2, UR4, RZ ;  /* 0x0000000402027c10 */ /* 0x007fc8000ff1e0ff */
[----:B------:R-:W-:-:S05]  /*2690*/  IADD3.X R3, PT, PT, R3, UR5, RZ, P0, !PT ;  /* 0x0000000503037c10 */ /* 0x000fca00087fe4ff */
[----:B---3--:R-:W-:Y:S01]  /*26a0*/  STG.E.64 desc[UR6][R4.64], R2 ;  /* 0x0000000204007986 */ /* 0x008fe2000c101b06 */
[----:B------:R-:W-:Y:S05]  /*26b0*/  EXIT ;  /* 0x000000000000794d */ /* 0x000fea0003800000 */
.L_x_541:
        /* <DEDUP_REMOVED lines=12> */
.L_x_736:


//--------------------- .text._ZN3cub18CUB_300001_SM_10006detail6reduce18DeviceReduceKernelINS2_10policy_hubIlyN4cuda3std3__44plusIlEEE10Policy1000EN6thrust24THRUST_300001_SM_1000_NS18transform_iteratorI16isNotZeroFunctorNSD_6detail15normal_iteratorINSD_10device_ptrIiEEEEllEEyS9_lNS7_10__identityEEEvT0_PT3_T1_NS0_13GridEvenShareISQ_EET2_T4_ --------------------------
	.section	.text._ZN3cub18CUB_300001_SM_10006detail6reduce18DeviceReduceKernelINS2_10policy_hubIlyN4cuda3std3__44plusIlEEE10Policy1000EN6thrust24THRUST_300001_SM_1000_NS18transform_iteratorI16isNotZeroFunctorNSD_6detail15normal_iteratorINSD_10device_ptrIiEEEEllEEyS9_lNS7_10__identityEEEvT0_PT3_T1_NS0_13GridEvenShareISQ_EET2_T4_,"ax",@progbits
	.align	128
        .global         _ZN3cub18CUB_300001_SM_10006detail6reduce18DeviceReduceKernelINS2_10policy_hubIlyN4cuda3std3__44plusIlEEE10Policy1000EN6thrust24THRUST_300001_SM_1000_NS18transform_iteratorI16isNotZeroFunctorNSD_6detail15normal_iteratorINSD_10device_ptrIiEEEEllEEyS9_lNS7_10__identityEEEvT0_PT3_T1_NS0_13GridEvenShareISQ_EET2_T4_
        .type           _ZN3cub18CUB_300001_SM_10006detail6reduce18DeviceReduceKernelINS2_10policy_hubIlyN4cuda3std3__44plusIlEEE10Policy1000EN6thrust24THRUST_300001_SM_1000_NS18transform_iteratorI16isNotZeroFunctorNSD_6detail15normal_iteratorINSD_10device_ptrIiEEEEllEEyS9_lNS7_10__identityEEEvT0_PT3_T1_NS0_13GridEvenShareISQ_EET2_T4_,@function
        .size           _ZN3cub18CUB_300001_SM_10006detail6reduce18DeviceReduceKernelINS2_10policy_hubIlyN4cuda3std3__44plusIlEEE10Policy1000EN6thrust24THRUST_300001_SM_1000_NS18transform_iteratorI16isNotZeroFunctorNSD_6detail15normal_iteratorINSD_10device_ptrIiEEEEllEEyS9_lNS7_10__identityEEEvT0_PT3_T1_NS0_13GridEvenShareISQ_EET2_T4_,(.L_x_737 - _ZN3cub18CUB_300001_SM_10006detail6reduce18DeviceReduceKernelINS2_10policy_hubIlyN4cuda3std3__44plusIlEEE10Policy1000EN6thrust24THRUST_300001_SM_1000_NS18transform_iteratorI16isNotZeroFunctorNSD_6detail15normal_iteratorINSD_10device_ptrIiEEEEllEEyS9_lNS7_10__identityEEEvT0_PT3_T1_NS0_13GridEvenShareISQ_EET2_T4_)
        .other          _ZN3cub18CUB_300001_SM_10006detail6reduce18DeviceReduceKernelINS2_10policy_hubIlyN4cuda3std3__44plusIlEEE10Policy1000EN6thrust24THRUST_300001_SM_1000_NS18transform_iteratorI16isNotZeroFunctorNSD_6detail15normal_iteratorINSD_10device_ptrIiEEEEllEEyS9_lNS7_10__identityEEEvT0_PT3_T1_NS0_13GridEvenShareISQ_EET2_T4_,@"STO_CUDA_ENTRY STV_DEFAULT"
_ZN3cub18CUB_300001_SM_10006detail6reduce18DeviceReduceKernelINS2_10policy_hubIlyN4cuda3std3__44plusIlEEE10Policy1000EN6thrust24THRUST_300001_SM_1000_NS18transform_iteratorI16isNotZeroFunctorNSD_6detail15normal_iteratorINSD_10device_ptrIiEEEEllEEyS9_lNS7_10__identityEEEvT0_PT3_T1_NS0_13GridEvenShareISQ_EET2_T4_:
.text._ZN3cub18CUB_300001_SM_10006detail6reduce18DeviceReduceKernelINS2_10policy_hubIlyN4cuda3std3__44plusIlEEE10Policy1000EN6thrust24THRUST_300001_SM_1000_NS18transform_iteratorI16isNotZeroFunctorNSD_6detail15normal_iteratorINSD_10device_ptrIiEEEEllEEyS9_lNS7_10__identityEEEvT0_PT3_T1_NS0_13GridEvenShareISQ_EET2_T4_:
[----:B------:R-:W-:Y:S01]  /*0000*/  LDC R1, c[0x0][0x37c] ;  /* 0x0000df00ff017b82 */ /* 0x000fe20000000800 */
[----:B------:R-:W0:Y:S01]  /*0010*/  S2R R0, SR_CTAID.X ;  /* 0x0000000000007919 */ /* 0x000e220000002500 */
[----:B------:R-:W1:Y:S01]  /*0020*/  LDCU.64 UR6, c[0x0][0x3c0] ;  /* 0x00007800ff0677ac */ /* 0x000e620008000a00 */
[----:B------:R-:W-:Y:S01]  /*0030*/  BSSY.RECONVERGENT B0, `(.L_x_542) ;  /* 0x000031b000007945 */ /* 0x000fe20003800200 */
[----:B------:R-:W2:Y:S01]  /*0040*/  LDCU UR4, c[0x0][0x3c8] ;  /* 0x00007900ff0477ac */ /* 0x000ea20008000800 */
[----:B------:R-:W3:Y:S01]  /*0050*/  LDCU.64 UR8, c[0x0][0x358] ;  /* 0x00006b00ff0877ac */ /* 0x000ee20008000a00 */
[----:B-1----:R-:W-:Y:S02]  /*0060*/  IMAD.U32 R2, RZ, RZ, UR6 ;  /* 0x00000006ff027e24 */ /* 0x002fe4000f8e00ff */
[----:B------:R-:W-:Y:S02]  /*0070*/  IMAD.U32 R3, RZ, RZ, UR7 ;  /* 0x00000007ff037e24 */ /* 0x000fe4000f8e00ff */
[----:B--2---:R-:W-:-:S04]  /*0080*/  IMAD.U32 R16, RZ, RZ, UR4 ;  /* 0x00000004ff107e24 */ /* 0x004fc8000f8e00ff */
[----:B------:R-:W-:Y:S02]  /*0090*/  IMAD R11, R16, 0xe00, RZ ;  /* 0x00000e00100b7824 */ /* 0x000fe400078e02ff */
[----:B0-----:R-:W-:-:S03]  /*00a0*/  IMAD R9, R0, 0xe00, RZ ;  /* 0x00000e0000097824 */ /* 0x001fc600078e02ff */
[----:B------:R-:W-:Y:S02]  /*00b0*/  SHF.R.S32.HI R8, RZ, 0x1f, R11 ;  /* 0x0000001fff087819 */ /* 0x000fe4000001140b */
[----:B------:R-:W-:-:S04]  /*00c0*/  IADD3 R18, P1, PT, -R9, R2, RZ ;  /* 0x0000000209127210 */ /* 0x000fc80007f3e1ff */
[----:B------:R-:W-:Y:S02]  /*00d0*/  ISETP.GT.U32.AND P0, PT, R18, 0xdff, PT ;  /* 0x00000dff1200780c */ /* 0x000fe40003f04070 */
[----:B------:R-:W-:-:S04]  /*00e0*/  IADD3.X R7, PT, PT, R3, -0x1, RZ, P1, !PT ;  /* 0xffffffff03077810 */ /* 0x000fc80000ffe4ff */
[----:B------:R-:W-:-:S13]  /*00f0*/  ISETP.GT.U32.AND.EX P0, PT, R7, RZ, PT, P0 ;  /* 0x000000ff0700720c */ /* 0x000fda0003f04100 */
[----:B---3--:R-:W-:Y:S05]  /*0100*/  @P0 BRA `(.L_x_543) ;  /* 0x00000018004c0947 */ /* 0x008fea0003800000 */
[----:B------:R-:W0:Y:S01]  /*0110*/  S2R R4, SR_TID.X ;  /* 0x0000000000047919 */ /* 0x000e220000002100 */
[----:B------:R-:W-:Y:S01]  /*0120*/  IMAD.IADD R28, R2, 0x1, -R9 ;  /* 0x00000001021c7824 */ /* 0x000fe200078e0a09 */
[----:B------:R-:W-:Y:S01]  /*0130*/  BSSY.RECONVERGENT B1, `(.L_x_544) ;  /* 0x000000e000017945 */ /* 0x000fe20003800200 */
[----:B------:R-:W-:Y:S02]  /*0140*/  IMAD.MOV.U32 R6, RZ, RZ, RZ ;  /* 0x000000ffff067224 */ /* 0x000fe400078e00ff */
[----:B------:R-:W-:Y:S01]  /*0150*/  IMAD.MOV.U32 R5, RZ, RZ, RZ ;  /* 0x000000ffff057224 */ /* 0x000fe200078e00ff */
[----:B0-----:R-:W-:Y:S01]  /*0160*/  ISETP.GE.AND P0, PT, R4, R28, PT ;  /* 0x0000001c0400720c */ /* 0x001fe20003f06270 */
[----:B------:R-:W-:-:S12]  /*0170*/  IMAD.MOV.U32 R8, RZ, RZ, R4 ;  /* 0x000000ffff087224 */ /* 0x000fd800078e0004 */
[----:B------:R-:W-:Y:S05]  /*0180*/  @P0 BRA `(.L_x_545) ;  /* 0x0000000000200947 */ /* 0x000fea0003800000 */
[----:B------:R-:W0:Y:S01]  /*0190*/  LDC.64 R10, c[0x0][0x380] ;  /* 0x0000e000ff0a7b82 */ /* 0x000e220000000a00 */
[----:B------:R-:W-:-:S04]  /*01a0*/  IMAD.IADD R3, R9, 0x1, R4 ;  /* 0x0000000109037824 */ /* 0x000fc800078e0204 */
[----:B0-----:R-:W-:-:S06]  /*01b0*/  IMAD.WIDE.U32 R10, R3, 0x4, R10 ;  /* 0x00000004030a7825 */ /* 0x001fcc00078e000a */
[----:B------:R-:W2:Y:S01]  /*01c0*/  LDG.E R10, desc[UR8][R10.64] ;  /* 0x000000080a0a7981 */ /* 0x000ea2000c1e1900 */
[----:B------:R-:W-:Y:S02]  /*01d0*/  VIADD R8, R4, 0x200 ;  /* 0x0000020004087836 */ /* 0x000fe40000000000 */
[----:B------:R-:W-:Y:S01]  /*01e0*/  IMAD.MOV.U32 R5, RZ, RZ, RZ ;  /* 0x000000ffff057224 */ /* 0x000fe200078e00ff */
[----:B--2---:R-:W-:-:S04]  /*01f0*/  ISETP.NE.AND P0, PT, R10, RZ, PT ;  /* 0x000000ff0a00720c */ /* 0x004fc80003f05270 */
[----:B------:R-:W-:-:S09]  /*0200*/  SEL R6, RZ, 0x1, !P0 ;  /* 0x00000001ff067807 */ /* 0x000fd20004000000 */
.L_x_545:
[----:B------:R-:W-:Y:S05]  /*0210*/  BSYNC.RECONVERGENT B1 ;  /* 0x0000000000017941 */ /* 0x000fea0003800200 */
.L_x_544:
[----:B------:R-:W-:Y:S01]  /*0220*/  ISETP.GE.AND P0, PT, R8, R28, PT ;  /* 0x0000001c0800720c */ /* 0x000fe20003f06270 */
[----:B------:R-:W-:-:S12]  /*0230*/  BSSY.RECONVERGENT B1, `(.L_x_546) ;  /* 0x00000b1000017945 */ /* 0x000fd80003800200 */
[----:B------:R-:W-:Y:S05]  /*0240*/  @P0 BRA `(.L_x_547) ;  /* 0x0000000800bc0947 */ /* 0x000fea0003800000 */
[----:B------:R-:W-:Y:S01]  /*0250*/  LOP3.LUT R3, RZ, R8, RZ, 0x33, !PT ;  /* 0x00000008ff037212 */ /* 0x000fe200078e33ff */
[----:B------:R-:W-:Y:S03]  /*0260*/  BSSY.RECONVERGENT B2, `(.L_x_548) ;  /* 0x0000055000027945 */ /* 0x000fe60003800200 */
[----:B------:R-:W-:-:S04]  /*0270*/  IADD3 R3, PT, PT, -R9, R2, R3 ;  /* 0x0000000209037210 */ /* 0x000fc80007ffe103 */
[C---:B------:R-:W-:Y:S02]  /*0280*/  ISETP.GE.U32.AND P1, PT, R3.reuse, 0x1e00, PT ;  /* 0x00001e000300780c */ /* 0x040fe40003f26070 */
[----:B------:R-:W-:-:S04]  /*0290*/  LEA.HI R7, R3, 0x1, RZ, 0x17 ;  /* 0x0000000103077811 */ /* 0x000fc800078fb8ff */
[----:B------:R-:W-:-:S04]  /*02a0*/  LOP3.LUT R24, R7, 0xf, RZ, 0xc0, !PT ;  /* 0x0000000f07187812 */ /* 0x000fc800078ec0ff */
[----:B------:R-:W-:-:S03]  /*02b0*/  ISETP.NE.AND P0, PT, R24, RZ, PT ;  /* 0x000000ff1800720c */ /* 0x000fc60003f05270 */
[----:B------:R-:W-:Y:S10]  /*02c0*/  @!P1 BRA `(.L_x_549) ;  /* 0x0000000400389947 */ /* 0x000ff40003800000 */
[----:B------:R-:W0:Y:S01]  /*02d0*/  LDCU.64 UR4, c[0x0][0x380] ;  /* 0x00007000ff0477ac */ /* 0x000e220008000a00 */
[----:B------:R-:W-:Y:S01]  /*02e0*/  IMAD.WIDE.U32 R2, R8, 0x4, RZ ;  /* 0x0000000408027825 */ /* 0x000fe200078e00ff */
[----:B------:R-:W-:-:S03]  /*02f0*/  LOP3.LUT R10, R7, 0xfffff0, RZ, 0xc0, !PT ;  /* 0x00fffff0070a7812 */ /* 0x000fc600078ec0ff */
[----:B------:R-:W-:-:S04]  /*0300*/  IMAD.WIDE.U32 R2, R0, 0x3800, R2 ;  /* 0x0000380000027825 */ /* 0x000fc800078e0002 */
[----:B------:R-:W-:Y:S01]  /*0310*/  IMAD.MOV R10, RZ, RZ, -R10 ;  /* 0x000000ffff0a7224 */ /* 0x000fe200078e0a0a */
[----:B0-----:R-:W-:-:S04]  /*0320*/  IADD3 R2, P1, PT, R2, UR4, RZ ;  /* 0x0000000402027c10 */ /* 0x001fc8000ff3e0ff */
[----:B------:R-:W-:-:S04]  /*0330*/  IADD3 R2, P2, PT, R2, 0x4000, RZ ;  /* 0x0000400002027810 */ /* 0x000fc80007f5e0ff */
[----:B------:R-:W-:-:S09]  /*0340*/  IADD3.X R3, PT, PT, RZ, UR5, R3, P2, P1 ;  /* 0x00000005ff037c10 */ /* 0x000fd200097e2403 */
.L_x_550:
        /* <DEDUP_REMOVED lines=13> */
[----:B--2---:R-:W-:-:S03]  /*0420*/  ISETP.NE.AND P1, PT, R12, RZ, PT ;  /* 0x000000ff0c00720c */ /* 0x004fc60003f25270 */
[----:B------:R-:W2:Y:S01]  /*0430*/  LDG.E R12, desc[UR8][R2.64+0x2800] ;  /* 0x00280008020c7981 */ /* 0x000ea2000c1e1900 */
[----:B---3--:R-:W-:Y:S02]  /*0440*/  ISETP.NE.AND P2, PT, R11, RZ, PT ;  /* 0x000000ff0b00720c */ /* 0x008fe40003f45270 */
[----:B------:R-:W-:Y:S02]  /*0450*/  SEL R11, RZ, 0x1, !P1 ;  /* 0x00000001ff0b7807 */ /* 0x000fe40004800000 */
[----:B------:R-:W-:-:S04]  /*0460*/  SEL R25, RZ, 0x1, !P2 ;  /* 0x00000001ff197807 */ /* 0x000fc80005000000 */
[----:B------:R-:W-:Y:S02]  /*0470*/  IADD3 R25, P5, P6, R25, R6, R11 ;  /* 0x0000000619197210 */ /* 0x000fe40007ebe00b */
[----:B------:R-:W3:Y:S04]  /*0480*/  LDG.E R6, desc[UR8][R2.64+0x3800] ;  /* 0x0038000802067981 */ /* 0x000ee8000c1e1900 */
[----:B------:R-:W3:Y:S01]  /*0490*/  LDG.E R11, desc[UR8][R2.64+0x3000] ;  /* 0x00300008020b7981 */ /* 0x000ee2000c1e1900 */
[----:B----4-:R-:W-:Y:S02]  /*04a0*/  ISETP.NE.AND P1, PT, R21, RZ, PT ;  /* 0x000000ff1500720c */ /* 0x010fe40003f25270 */
[----:B-----5:R-:W-:Y:S02]  /*04b0*/  ISETP.NE.AND P2, PT, R22, RZ, PT ;  /* 0x000000ff1600720c */ /* 0x020fe40003f45270 */
[----:B------:R-:W-:-:S02]  /*04c0*/  SEL R21, RZ, 0x1, !P1 ;  /* 0x00000001ff157807 */ /* 0x000fc40004800000 */
[----:B------:R-:W-:Y:S02]  /*04d0*/  SEL R22, RZ, 0x1, !P2 ;  /* 0x00000001ff167807 */ /* 0x000fe40005000000 */
[----:B------:R-:W-:Y:S02]  /*04e0*/  ISETP.NE.AND P3, PT, R23, RZ, PT ;  /* 0x000000ff1700720c */ /* 0x000fe40003f65270 */
[----:B------:R-:W-:Y:S02]  /*04f0*/  ISETP.NE.AND P4, PT, R20, RZ, PT ;  /* 0x000000ff1400720c */ /* 0x000fe40003f85270 */
[----:B------:R-:W-:Y:S02]  /*0500*/  IADD3 R22, P2, P1, R22, R25, R21 ;  /* 0x0000001916167210 */ /* 0x000fe4000795e015 */
[----:B------:R-:W-:Y:S02]  /*0510*/  SEL R21, RZ, 0x1, !P3 ;  /* 0x00000001ff157807 */ /* 0x000fe40005800000 */
[----:B------:R-:W-:-:S02]  /*0520*/  SEL R20, RZ, 0x1, !P4 ;  /* 0x00000001ff147807 */ /* 0x000fc40006000000 */
[----:B------:R-:W-:Y:S02]  /*0530*/  ISETP.NE.AND P3, PT, R19, RZ, PT ;  /* 0x000000ff1300720c */ /* 0x000fe40003f65270 */
[----:B------:R-:W-:Y:S02]  /*0540*/  ISETP.NE.AND P4, PT, R18, RZ, PT ;  /* 0x000000ff1200720c */ /* 0x000fe40003f85270 */
[----:B------:R-:W-:Y:S02]  /*0550*/  IADD3.X R23, PT, PT, RZ, R5, RZ, P5, P6 ;  /* 0x00000005ff177210 */ /* 0x000fe40002fec4ff */
        /* <DEDUP_REMOVED lines=14> */
[----:B------:R-:W-:-:S02]  /*0640*/  ISETP.NE.AND P3, PT, R13, RZ, PT ;  /* 0x000000ff0d00720c */ /* 0x000fc40003f65270 */
[----:B------:R-:W-:Y:S01]  /*0650*/  SEL R14, RZ, 0x1, !P4 ;  /* 0x00000001ff0e7807 */ /* 0x000fe20006000000 */
[----:B------:R-:W-:Y:S01]  /*0660*/  VIADD R10, R10, 0x10 ;  /* 0x000000100a0a7836 */ /* 0x000fe20000000000 */
[----:B------:R-:W-:Y:S02]  /*0670*/  IADD3.X R16, PT, PT, RZ, R18, RZ, P2, P1 ;  /* 0x00000012ff107210 */ /* 0x000fe400017e24ff */
[----:B------:R-:W-:Y:S02]  /*0680*/  IADD3 R13, P2, P1, R5, R15, R14 ;  /* 0x0000000f050d7210 */ /* 0x000fe4000795e00e */
[----:B------:R-:W-:Y:S01]  /*0690*/  IADD3.X R14, PT, PT, RZ, R16, RZ, P5, P6 ;  /* 0x00000010ff0e7210 */ /* 0x000fe20002fec4ff */
[----:B------:R-:W-:Y:S01]  /*06a0*/  VIADD R8, R8, 0x2000 ;  /* 0x0000200008087836 */ /* 0x000fe20000000000 */
[----:B--2---:R-:W-:Y:S02]  /*06b0*/  ISETP.NE.AND P4, PT, R12, RZ, PT ;  /* 0x000000ff0c00720c */ /* 0x004fe40003f85270 */
[----:B------:R-:W-:-:S02]  /*06c0*/  SEL R12, RZ, 0x1, !P3 ;  /* 0x00000001ff0c7807 */ /* 0x000fc40005800000 */
[----:B------:R-:W-:Y:S02]  /*06d0*/  SEL R5, RZ, 0x1, !P4 ;  /* 0x00000001ff057807 */ /* 0x000fe40006000000 */
[----:B---3--:R-:W-:-:S04]  /*06e0*/  ISETP.NE.AND P3, PT, R6, RZ, PT ;  /* 0x000000ff0600720c */ /* 0x008fc80003f65270 */
[----:B------:R-:W-:Y:S02]  /*06f0*/  SEL R6, RZ, 0x1, !P3 ;  /* 0x00000001ff067807 */ /* 0x000fe40005800000 */
[----:B------:R-:W-:Y:S02]  /*0700*/  ISETP.NE.AND P3, PT, R10, RZ, PT ;  /* 0x000000ff0a00720c */ /* 0x000fe40003f65270 */
[----:B------:R-:W-:Y:S02]  /*0710*/  ISETP.NE.AND P4, PT, R11, RZ, PT ;  /* 0x000000ff0b00720c */ /* 0x000fe40003f85270 */
[----:B------:R-:W-:Y:S02]  /*0720*/  IADD3 R11, P5, P6, R5, R13, R12 ;  /* 0x0000000d050b7210 */ /* 0x000fe40007ebe00c */
[----:B------:R-:W-:Y:S02]  /*0730*/  SEL R5, RZ, 0x1, !P4 ;  /* 0x00000001ff057807 */ /* 0x000fe40006000000 */
[----:B------:R-:W-:-:S02]  /*0740*/  IADD3.X R12, PT, PT, RZ, R14, RZ, P2, P1 ;  /* 0x0000000eff0c7210 */ /* 0x000fc400017e24ff */
[----:B------:R-:W-:Y:S02]  /*0750*/  IADD3 R6, P1, P2, R6, R11, R5 ;  /* 0x0000000b06067210 */ /* 0x000fe40007a3e005 */
[----:B------:R-:W-:Y:S02]  /*0760*/  IADD3 R2, P4, PT, R2, 0x8000, RZ ;  /* 0x0000800002027810 */ /* 0x000fe40007f9e0ff */
[----:B------:R-:W-:-:S03]  /*0770*/  IADD3.X R5, PT, PT, RZ, R12, RZ, P5, P6 ;  /* 0x0000000cff057210 */ /* 0x000fc60002fec4ff */
[----:B------:R-:W-:Y:S01]  /*0780*/  IMAD.X R3, RZ, RZ, R3, P4 ;  /* 0x000000ffff037224 */ /* 0x000fe200020e0603 */
[----:B------:R-:W-:Y:S01]  /*0790*/  IADD3.X R5, PT, PT, RZ, R5, RZ, P1, P2 ;  /* 0x00000005ff057210 */ /* 0x000fe20000fe44ff */
[----:B------:R-:W-:Y:S06]  /*07a0*/  @P3 BRA `(.L_x_550) ;  /* 0xfffffff800e83947 */ /* 0x000fec000383ffff */
.L_x_549:
[----:B------:R-:W-:Y:S05]  /*07b0*/  BSYNC.RECONVERGENT B2 ;  /* 0x0000000000027941 */ /* 0x000fea0003800200 */
.L_x_548:
[----:B------:R-:W-:Y:S05]  /*07c0*/  @!P0 BRA `(.L_x_547) ;  /* 0x00000004005c8947 */ /* 0x000fea0003800000 */
[----:B------:R-:W-:Y:S01]  /*07d0*/  ISETP.GE.U32.AND P1, PT, R24, 0x8, PT ;  /* 0x000000081800780c */ /* 0x000fe20003f26070 */
[----:B------:R-:W-:Y:S01]  /*07e0*/  BSSY.RECONVERGENT B2, `(.L_x_551) ;  /* 0x000002a000027945 */ /* 0x000fe20003800200 */
[----:B------:R-:W-:-:S04]  /*07f0*/  LOP3.LUT R17, R7, 0x7, RZ, 0xc0, !PT ;  /* 0x0000000707117812 */ /* 0x000fc800078ec0ff */
[----:B------:R-:W-:-:S07]  /*0800*/  ISETP.NE.AND P0, PT, R17, RZ, PT ;  /* 0x000000ff1100720c */ /* 0x000fce0003f05270 */
[----:B------:R-:W-:Y:S06]  /*0810*/  @!P1 BRA `(.L_x_552) ;  /* 0x0000000000989947 */ /* 0x000fec0003800000 */
[----:B------:R-:W0:Y:S01]  /*0820*/  LDCU.64 UR4, c[0x0][0x380] ;  /* 0x00007000ff0477ac */ /* 0x000e220008000a00 */
[----:B------:R-:W-:-:S04]  /*0830*/  IADD3 R3, P1, PT, R9, R8, RZ ;  /* 0x0000000809037210 */ /* 0x000fc80007f3e0ff */
[----:B------:R-:W-:Y:S02]  /*0840*/  LEA.HI.X.SX32 R10, R8, RZ, 0x1, P1 ;  /* 0x000000ff080a7211 */ /* 0x000fe400008f0eff */
[----:B0-----:R-:W-:-:S04]  /*0850*/  LEA R2, P1, R3, UR4, 0x2 ;  /* 0x0000000403027c11 */ /* 0x001fc8000f8210ff */
        /* <DEDUP_REMOVED lines=8> */
[----:B------:R0:W5:Y:S01]  /*08e0*/  LDG.E R16, desc[UR8][R2.64+0x3800] ;  /* 0x0038000802107981 */ /* 0x000162000c1e1900 */
[----:B------:R-:W-:Y:S01]  /*08f0*/  VIADD R8, R8, 0x1000 ;  /* 0x0000100008087836 */ /* 0x000fe20000000000 */
[----:B--2---:R-:W-:-:S02]  /*0900*/  ISETP.NE.AND P1, PT, R18, RZ, PT ;  /* 0x000000ff1200720c */ /* 0x004fc40003f25270 */
[----:B---3--:R-:W-:Y:S02]  /*0910*/  ISETP.NE.AND P2, PT, R10, RZ, PT ;  /* 0x000000ff0a00720c */ /* 0x008fe40003f45270 */
[----:B------:R-:W-:Y:S02]  /*0920*/  SEL R10, RZ, 0x1, !P1 ;  /* 0x00000001ff0a7807 */ /* 0x000fe40004800000 */
[----:B------:R-:W-:Y:S02]  /*0930*/  SEL R19, RZ, 0x1, !P2 ;  /* 0x00000001ff137807 */ /* 0x000fe40005000000 */
[----:B----4-:R-:W-:Y:S02]  /*0940*/  ISETP.NE.AND P1, PT, R11, RZ, PT ;  /* 0x000000ff0b00720c */ /* 0x010fe40003f25270 */
[----:B-----5:R-:W-:Y:S02]  /*0950*/  ISETP.NE.AND P2, PT, R12, RZ, PT ;  /* 0x000000ff0c00720c */ /* 0x020fe40003f45270 */
[----:B------:R-:W-:-:S02]  /*0960*/  IADD3 R10, P5, P6, R19, R6, R10 ;  /* 0x00000006130a7210 */ /* 0x000fc40007ebe00a */
[----:B------:R-:W-:Y:S02]  /*0970*/  SEL R11, RZ, 0x1, !P1 ;  /* 0x00000001ff0b7807 */ /* 0x000fe40004800000 */
[----:B------:R-:W-:Y:S02]  /*0980*/  SEL R6, RZ, 0x1, !P2 ;  /* 0x00000001ff067807 */ /* 0x000fe40005000000 */
[----:B------:R-:W-:Y:S02]  /*0990*/  ISETP.NE.AND P3, PT, R13, RZ, PT ;  /* 0x000000ff0d00720c */ /* 0x000fe40003f65270 */
[----:B------:R-:W-:Y:S02]  /*09a0*/  ISETP.NE.AND P4, PT, R14, RZ, PT ;  /* 0x000000ff0e00720c */ /* 0x000fe40003f85270 */
[----:B------:R-:W-:Y:S02]  /*09b0*/  IADD3 R6, P1, P2, R6, R10, R11 ;  /* 0x0000000a06067210 */ /* 0x000fe40007a3e00b */
[----:B0-----:R-:W-:-:S02]  /*09c0*/  SEL R3, RZ, 0x1, !P3 ;  /* 0x00000001ff037807 */ /* 0x001fc40005800000 */
[----:B------:R-:W-:Y:S02]  /*09d0*/  SEL R2, RZ, 0x1, !P4 ;  /* 0x00000001ff027807 */ /* 0x000fe40006000000 */
[----:B------:R-:W-:Y:S02]  /*09e0*/  ISETP.NE.AND P4, PT, R15, RZ, PT ;  /* 0x000000ff0f00720c */ /* 0x000fe40003f85270 */
[----:B------:R-:W-:Y:S02]  /*09f0*/  ISETP.NE.AND P3, PT, R16, RZ, PT ;  /* 0x000000ff1000720c */ /* 0x000fe40003f65270 */
[----:B------:R-:W-:Y:S02]  /*0a00*/  IADD3.X R5, PT, PT, RZ, R5, RZ, P5, P6 ;  /* 0x00000005ff057210 */ /* 0x000fe40002fec4ff */
[----:B------:R-:W-:Y:S02]  /*0a10*/  IADD3 R2, P5, P6, R2, R6, R3 ;  /* 0x0000000602027210 */ /* 0x000fe40007ebe003 */
[----:B------:R-:W-:-:S02]  /*0a20*/  SEL R3, RZ, 0x1, !P4 ;  /* 0x00000001ff037807 */ /* 0x000fc40006000000 */
[----:B------:R-:W-:Y:S02]  /*0a30*/  SEL R6, RZ, 0x1, !P3 ;  /* 0x00000001ff067807 */ /* 0x000fe40005800000 */
[----:B------:R-:W-:Y:S02]  /*0a40*/  IADD3.X R5, PT, PT, RZ, R5, RZ, P1, P2 ;  /* 0x00000005ff057210 */ /* 0x000fe40000fe44ff */
[----:B------:R-:W-:Y:S02]  /*0a50*/  IADD3 R6, P1, P2, R6, R2, R3 ;  /* 0x0000000206067210 */ /* 0x000fe40007a3e003 */
[----:B------:R-:W-:-:S04]  /*0a60*/  IADD3.X R5, PT, PT, RZ, R5, RZ, P5, P6 ;  /* 0x00000005ff057210 */ /* 0x000fc80002fec4ff */
[----:B------:R-:W-:-:S07]  /*0a70*/  IADD3.X R5, PT, PT, RZ, R5, RZ, P1, P2 ;  /* 0x00000005ff057210 */ /* 0x000fce0000fe44ff */
.L_x_552:
[----:B------:R-:W-:Y:S05]  /*0a80*/  BSYNC.RECONVERGENT B2 ;  /* 0x0000000000027941 */ /* 0x000fea0003800200 */
.L_x_551:
        /* <DEDUP_REMOVED lines=14> */
[----:B------:R-:W5:Y:S01]  /*0b70*/  LDG.E R11, desc[UR8][R2.64+0x1800] ;  /* 0x00180008020b7981 */ /* 0x000f62000c1e1900 */
[----:B------:R-:W-:Y:S01]  /*0b80*/  VIADD R8, R8, 0x800 ;  /* 0x0000080008087836 */ /* 0x000fe20000000000 */
[----:B--2---:R-:W-:-:S02]  /*0b90*/  ISETP.NE.AND P1, PT, R12, RZ, PT ;  /* 0x000000ff0c00720c */ /* 0x004fc40003f25270 */
[----:B---3--:R-:W-:Y:S02]  /*0ba0*/  ISETP.NE.AND P2, PT, R9, RZ, PT ;  /* 0x000000ff0900720c */ /* 0x008fe40003f45270 */
[----:B------:R-:W-:Y:S02]  /*0bb0*/  SEL R9, RZ, 0x1, !P1 ;  /* 0x00000001ff097807 */ /* 0x000fe40004800000 */
[----:B----4-:R-:W-:Y:S02]  /*0bc0*/  ISETP.NE.AND P3, PT, R10, RZ, PT ;  /* 0x000000ff0a00720c */ /* 0x010fe40003f65270 */
[----:B------:R-:W-:Y:S02]  /*0bd0*/  SEL R10, RZ, 0x1, !P2 ;  /* 0x00000001ff0a7807 */ /* 0x000fe40005000000 */
[----:B-----5:R-:W-:Y:S02]  /*0be0*/  ISETP.NE.AND P4, PT, R11, RZ, PT ;  /* 0x000000ff0b00720c */ /* 0x020fe40003f85270 */
[----:B------:R-:W-:-:S02]  /*0bf0*/  SEL R11, RZ, 0x1, !P3 ;  /* 0x00000001ff0b7807 */ /* 0x000fc40005800000 */
[----:B------:R-:W-:Y:S02]  /*0c00*/  SEL R12, RZ, 0x1, !P4 ;  /* 0x00000001ff0c7807 */ /* 0x000fe40006000000 */
[----:B------:R-:W-:-:S04]  /*0c10*/  IADD3 R6, P1, P2, R10, R6, R9 ;  /* 0x000000060a067210 */ /* 0x000fc80007a3e009 */
[----:B------:R-:W-:Y:S02]  /*0c20*/  IADD3 R6, P3, P4, R12, R6, R11 ;  /* 0x000000060c067210 */ /* 0x000fe40007c7e00b */
[----:B------:R-:W-:-:S04]  /*0c30*/  IADD3.X R5, PT, PT, RZ, R5, RZ, P1, P2 ;  /* 0x00000005ff057210 */ /* 0x000fc80000fe44ff */
[----:B------:R-:W-:-:S07]  /*0c40*/  IADD3.X R5, PT, PT, RZ, R5, RZ, P3, P4 ;  /* 0x00000005ff057210 */ /* 0x000fce0001fe84ff */
.L_x_554:
[----:B------:R-:W-:Y:S05]  /*0c50*/  BSYNC.RECONVERGENT B2 ;  /* 0x0000000000027941 */ /* 0x000fea0003800200 */
.L_x_553:
[----:B------:R-:W-:Y:S05]  /*0c60*/  @!P0 BRA `(.L_x_547) ;  /* 0x0000000000348947 */ /* 0x000fea0003800000 */
[----:B------:R-:W0:Y:S01]  /*0c70*/  LDC.64 R2, c[0x0][0x380] ;  /* 0x0000e000ff027b82 */ /* 0x000e220000000a00 */
[----:B------:R-:W-:Y:S02]  /*0c80*/  IMAD.MOV R7, RZ, RZ, -R7 ;  /* 0x000000ffff077224 */ /* 0x000fe400078e0a07 */
[----:B0-----:R-:W-:-:S07]  /*0c90*/  IMAD.WIDE.U32 R2, R0, 0x3800, R2 ;  /* 0x0000380000027825 */ /* 0x001fce00078e0002 */
.L_x_555:
[----:B------:R-:W-:-:S06]  /*0ca0*/  IMAD.WIDE R10, R8, 0x4, R2 ;  /* 0x00000004080a7825 */ /* 0x000fcc00078e0202 */
[----:B------:R-:W2:Y:S01]  /*0cb0*/  LDG.E R10, desc[UR8][R10.64] ;  /* 0x000000080a0a7981 */ /* 0x000ea2000c1e1900 */
[----:B------:R-:W-:Y:S02]  /*0cc0*/  VIADD R7, R7, 0x1 ;  /* 0x0000000107077836 */ /* 0x000fe40000000000 */
[----:B------:R-:W-:Y:S01]  /*0cd0*/  VIADD R8, R8, 0x200 ;  /* 0x0000020008087836 */ /* 0x000fe20000000000 */
[----:B--2---:R-:W-:-:S04]  /*0ce0*/  ISETP.NE.AND P0, PT, R10, RZ, PT ;  /* 0x000000ff0a00720c */ /* 0x004fc80003f05270 */
[----:B------:R-:W-:Y:S02]  /*0cf0*/  SEL R9, RZ, 0x1, !P0 ;  /* 0x00000001ff097807 */ /* 0x000fe40004000000 */
[----:B------:R-:W-:Y:S02]  /*0d00*/  ISETP.NE.AND P0, PT, R7, RZ, PT ;  /* 0x000000ff0700720c */ /* 0x000fe40003f05270 */
[----:B------:R-:W-:-:S05]  /*0d10*/  IADD3 R6, P1, PT, R6, R9, RZ ;  /* 0x0000000906067210 */ /* 0x000fca0007f3e0ff */
[----:B------:R-:W-:-:S06]  /*0d20*/  IMAD.X R5, RZ, RZ, R5, P1 ;  /* 0x000000ffff057224 */ /* 0x000fcc00008e0605 */
[----:B------:R-:W-:Y:S05]  /*0d30*/  @P0 BRA `(.L_x_555) ;  /* 0xfffffffc00d80947 */ /* 0x000fea000383ffff */
.L_x_547:
[----:B------:R-:W-:Y:S05]  /*0d40*/  BSYNC.RECONVERGENT B1 ;  /* 0x0000000000017941 */ /* 0x000fea0003800200 */
.L_x_546:
[----:B------:R-:W-:-:S13]  /*0d50*/  ISETP.GE.AND P0, PT, R28, 0x200, PT ;  /* 0x000002001c00780c */ /* 0x000fda0003f06270 */
[----:B------:R-:W-:Y:S05]  /*0d60*/  @!P0 BRA `(.L_x_556) ;  /* 0x00000004002c8947 */ /* 0x000fea0003800000 */
[----:B------:R-:W0:Y:S01]  /*0d70*/  S2R R10, SR_LANEID ;  /* 0x00000000000a7919 */ /* 0x000e220000000000 */
[----:B------:R-:W1:Y:S04]  /*0d80*/  SHFL.DOWN PT, R2, R6, 0x1, 0x1f ;  /* 0x08201f0006027f89 */ /* 0x000e6800000e0000 */
        /* <DEDUP_REMOVED lines=20> */
[C---:B------:R-:W-:Y:S01]  /*0ed0*/  ISETP.GT.AND P0, PT, R10.reuse, 0x17, PT ;  /* 0x000000170a00780c */ /* 0x040fe20003f04270 */
[----:B------:R-:W-:Y:S01]  /*0ee0*/  IMAD.X R6, R3, 0x1, R8, P1 ;  /* 0x0000000103067824 */ /* 0x000fe200008e0608 */
[----:B------:R-:W-:-:S04]  /*0ef0*/  ISETP.NE.AND P1, PT, R10, RZ, PT ;  /* 0x000000ff0a00720c */ /* 0x000fc80003f25270 */
[----:B------:R-:W1:Y:S09]  /*0f00*/  SHFL.DOWN PT, R3, R6, 0x8, 0x1f ;  /* 0x09001f0006037f89 */ /* 0x000e7200000e0000 */
[----:B------:R-:W2:Y:S01]  /*0f10*/  @!P1 S2R R7, SR_CgaCtaId ;  /* 0x0000000000079919 */ /* 0x000ea20000008800 */
[----:B0-----:R-:W-:-:S04]  /*0f20*/  SEL R2, R2, RZ, !P0 ;  /* 0x000000ff02027207 */ /* 0x001fc80004000000 */
[----:B------:R-:W-:Y:S02]  /*0f30*/  IADD3 R9, P2, PT, R2, R5, RZ ;  /* 0x0000000502097210 */ /* 0x000fe40007f5e0ff */
[----:B------:R-:W-:Y:S02]  /*0f40*/  @!P1 SHF.R.U32.HI R5, RZ, 0x2, R4 ;  /* 0x00000002ff059819 */ /* 0x000fe40000011604 */
[----:B-1----:R-:W-:Y:S01]  /*0f50*/  SEL R3, R3, RZ, !P0 ;  /* 0x000000ff03037207 */ /* 0x002fe20004000000 */
[----:B------:R-:W0:Y:S01]  /*0f60*/  SHFL.DOWN PT, R2, R9, 0x10, 0x1f ;  /* 0x0a001f0009027f89 */ /* 0x000e2200000e0000 */
[----:B------:R-:W-:Y:S02]  /*0f70*/  ISETP.GT.AND P0, PT, R10, 0xf, PT ;  /* 0x0000000f0a00780c */ /* 0x000fe40003f04270 */
[----:B------:R-:W-:Y:S01]  /*0f80*/  @!P1 LOP3.LUT R5, R5, 0xf8, RZ, 0xc0, !PT ;  /* 0x000000f805059812 */ /* 0x000fe200078ec0ff */
[----:B------:R-:W-:Y:S01]  /*0f90*/  IMAD.X R8, R3, 0x1, R6, P2 ;  /* 0x0000000103087824 */ /* 0x000fe200010e0606 */
[----:B------:R-:W-:-:S04]  /*0fa0*/  @!P1 MOV R6, 0x400 ;  /* 0x0000040000069802 */ /* 0x000fc80000000f00 */
[----:B------:R-:W1:Y:S01]  /*0fb0*/  SHFL.DOWN PT, R3, R8, 0x10, 0x1f ;  /* 0x0a001f0008037f89 */ /* 0x000e6200000e0000 */
[----:B--2---:R-:W-:-:S05]  /*0fc0*/  @!P1 LEA R6, R7, R6, 0x18 ;  /* 0x0000000607069211 */ /* 0x004fca00078ec0ff */
[----:B------:R-:W-:Y:S01]  /*0fd0*/  @!P1 IMAD.IADD R5, R5, 0x1, R6 ;  /* 0x0000000105059824 */ /* 0x000fe200078e0206 */
[----:B0-----:R-:W-:-:S04]  /*0fe0*/  SEL R2, R2, RZ, !P0 ;  /* 0x000000ff02027207 */ /* 0x001fc80004000000 */
[----:B------:R-:W-:Y:S02]  /*0ff0*/  IADD3 R2, P2, PT, R2, R9, RZ ;  /* 0x0000000902027210 */ /* 0x000fe40007f5e0ff */
[----:B-1----:R-:W-:Y:S02]  /*1000*/  SEL R3, R3, RZ, !P0 ;  /* 0x000000ff03037207 */ /* 0x002fe40004000000 */
[----:B------:R-:W-:-:S03]  /*1010*/  ISETP.NE.AND P0, PT, R4, RZ, PT ;  /* 0x000000ff0400720c */ /* 0x000fc60003f05270 */
        /* <DEDUP_REMOVED lines=9> */
[----:B--2---:R-:W1:Y:S04]  /*10b0*/  LDS.128 R4, [UR4+0x30] ;  /* 0x00003004ff047984 */ /* 0x004e680008000c00 */
[----:B------:R-:W2:Y:S04]  /*10c0*/  LDS.128 R20, [UR4+0x40] ;  /* 0x00004004ff147984 */ /* 0x000ea80008000c00 */
[----:B------:R-:W3:Y:S04]  /*10d0*/  LDS.128 R16, [UR4+0x50] ;  /* 0x00005004ff107984 */ /* 0x000ee80008000c00 */
[----:B------:R-:W4:Y:S01]  /*10e0*/  LDS.128 R12, [UR4+0x60] ;  /* 0x00006004ff0c7984 */ /* 0x000f220008000c00 */
[----:B0-----:R-:W-:-:S04]  /*10f0*/  IADD3 R11, P1, P2, R24, R8, R2 ;  /* 0x00000008180b7210 */ /* 0x001fc80007a3e002 */
[----:B------:R-:W-:Y:S02]  /*1100*/  IADD3.X R25, PT, PT, R25, R9, R3, P1, P2 ;  /* 0x0000000919197210 */ /* 0x000fe40000fe4403 */
[----:B-1----:R-:W-:Y:S02]  /*1110*/  IADD3 R3, P1, P2, R4, R11, R26 ;  /* 0x0000000b04037210 */ /* 0x002fe40007a3e01a */
[----:B------:R-:W0:Y:S02]  /*1120*/  LDS.128 R8, [UR4+0x70] ;  /* 0x00007004ff087984 */ /* 0x000e240008000c00 */
[----:B------:R-:W-:Y:S02]  /*1130*/  IADD3.X R5, PT, PT, R5, R25, R27, P1, P2 ;  /* 0x0000001905057210 */ /* 0x000fe40000fe441b */
[----:B------:R-:W1:Y:S01]  /*1140*/  LDS.128 R24, [UR4+0x80] ;  /* 0x00008004ff187984 */ /* 0x000e620008000c00 */
[----:B--2---:R-:W-:-:S04]  /*1150*/  IADD3 R3, P1, P2, R20, R3, R6 ;  /* 0x0000000314037210 */ /* 0x004fc80007a3e006 */
[----:B---3--:R-:W-:Y:S02]  /*1160*/  IADD3 R3, P3, P4, R16, R3, R22 ;  /* 0x0000000310037210 */ /* 0x008fe40007c7e016 */
[----:B------:R-:W-:Y:S02]  /*1170*/  IADD3.X R7, PT, PT, R21, R5, R7, P1, P2 ;  /* 0x0000000515077210 */ /* 0x000fe40000fe4407 */
[----:B----4-:R-:W-:Y:S02]  /*1180*/  IADD3 R3, P1, P2, R12, R3, R18 ;  /* 0x000000030c037210 */ /* 0x010fe40007a3e012 */
[----:B------:R-:W-:-:S04]  /*1190*/  IADD3.X R17, PT, PT, R17, R7, R23, P3, P4 ;  /* 0x0000000711117210 */ /* 0x000fc80001fe8417 */
[----:B------:R-:W-:Y:S02]  /*11a0*/  IADD3.X R13, PT, PT, R13, R17, R19, P1, P2 ;  /* 0x000000110d0d7210 */ /* 0x000fe40000fe4413 */
[----:B0-----:R-:W-:-:S04]  /*11b0*/  IADD3 R3, P3, P4, R8, R3, R14 ;  /* 0x0000000308037210 */ /* 0x001fc80007c7e00e */
[----:B-1----:R-:W-:Y:S02]  /*11c0*/  IADD3 R3, P1, P2, R24, R3, R10 ;  /* 0x0000000318037210 */ /* 0x002fe40007a3e00a */
[----:B------:R-:W-:Y:S02]  /*11d0*/  IADD3.X R9, PT, PT, R9, R13, R15, P3, P4 ;  /* 0x0000000d09097210 */ /* 0x000fe40001fe840f */
[----:B------:R-:W-:Y:S02]  /*11e0*/  IADD3 R2, P3, PT, R3, R26, RZ ;  /* 0x0000001a03027210 */ /* 0x000fe40007f7e0ff */
[----:B------:R-:W-:-:S05]  /*11f0*/  IADD3.X R3, PT, PT, R25, R9, R11, P1, P2 ;  /* 0x0000000919037210 */ /* 0x000fca0000fe440b */
[----:B------:R-:W-:Y:S01]  /*1200*/  IMAD.X R3, R3, 0x1, R27, P3 ;  /* 0x0000000103037824 */ /* 0x000fe200018e061b */
[----:B------:R-:W-:Y:S06]  /*1210*/  BRA `(.L_x_557) ;  /* 0x0000001c00f07947 */ /* 0x000fec0003800000 */
.L_x_556:
[----:B------:R-:W-:-:S04]  /*1220*/  LOP3.LUT R2, R4, 0x3e0, RZ, 0xc0, !PT ;  /* 0x000003e004027812 */ /* 0x000fc800078ec0ff */
[----:B------:R-:W-:Y:S01]  /*1230*/  LOP3.LUT R7, RZ, R2, RZ, 0x33, !PT ;  /* 0x00000002ff077212 */ /* 0x000fe200078e33ff */
[----:B------:R-:W-:Y:S02]  /*1240*/  VIADD R3, R2, 0x20 ;  /* 0x0000002002037836 */ /* 0x000fe40000000000 */
[----:B------:R-:W0:Y:S02]  /*1250*/  S2R R2, SR_LANEID ;  /* 0x0000000000027919 */ /* 0x000e240000000000 */
[----:B------:R-:W-:Y:S01]  /*1260*/  IMAD.IADD R7, R28, 0x1, R7 ;  /* 0x000000011c077824 */ /* 0x000fe200078e0207 */
[----:B------:R-:W-:-:S04]  /*1270*/  ISETP.GT.AND P0, PT, R3, R28, PT ;  /* 0x0000001c0300720c */ /* 0x000fc80003f04270 */
[----:B------:R-:W-:-:S05]  /*1280*/  SEL R7, R7, 0x1f, P0 ;  /* 0x0000001f07077807 */ /* 0x000fca0000000000 */
[----:B------:R-:W1:Y:S04]  /*1290*/  SHFL.DOWN PT, R3, R6, 0x1, R7 ;  /* 0x0820000006037989 */ /* 0x000e6800000e0007 */
[----:B------:R-:W2:Y:S01]  /*12a0*/  SHFL.DOWN PT, R8, R5, 0x1, R7 ;  /* 0x0820000005087989 */ /* 0x000ea200000e0007 */
[C---:B0-----:R-:W-:Y:S01]  /*12b0*/  ISETP.GE.AND P0, PT, R2.reuse, R7, PT ;  /* 0x000000070200720c */ /* 0x041fe20003f06270 */
[C---:B------:R-:W-:Y:S01]  /*12c0*/  VIADD R10, R2.reuse, 0x2 ;  /* 0x00000002020a7836 */ /* 0x040fe20000000000 */
[----:B------:R-:W-:Y:S02]  /*12d0*/  ISETP.NE.AND P2, PT, R2, RZ, PT ;  /* 0x000000ff0200720c */ /* 0x000fe40003f45270 */
[----:B-1----:R-:W-:Y:S02]  /*12e0*/  SEL R3, R3, RZ, !P0 ;  /* 0x000000ff03037207 */ /* 0x002fe40004000000 */
[----:B--2---:R-:W-:-:S02]  /*12f0*/  SEL R8, R8, RZ, !P0 ;  /* 0x000000ff08087207 */ /* 0x004fc40004000000 */
[----:B------:R-:W-:Y:S01]  /*1300*/  IADD3 R12, P0, PT, R6, R3, RZ ;  /* 0x00000003060c7210 */ /* 0x000fe20007f1e0ff */
[----:B------:R-:W-:-:S04]  /*1310*/  VIADD R6, R2, 0x4 ;  /* 0x0000000402067836 */ /* 0x000fc80000000000 */
[----:B------:R-:W-:Y:S01]  /*1320*/  IMAD.X R9, R5, 0x1, R8, P0 ;  /* 0x0000000105097824 */ /* 0x000fe200000e0608 */
[----:B------:R-:W0:Y:S01]  /*1330*/  SHFL.DOWN PT, R3, R12, 0x2, R7 ;  /* 0x084000000c037989 */ /* 0x000e2200000e0007 */
[----:B------:R-:W-:-:S03]  /*1340*/  ISETP.GT.AND P0, PT, R10, R7, PT ;  /* 0x000000070a00720c */ /* 0x000fc60003f04270 */
[----:B------:R-:W1:Y:S01]  /*1350*/  SHFL.DOWN PT, R8, R9, 0x2, R7 ;  /* 0x0840000009087989 */ /* 0x000e6200000e0007 */
[----:B------:R-:W2:Y:S01]  /*1360*/  @!P2 S2R R11, SR_CgaCtaId ;  /* 0x00000000000ba919 */ /* 0x000ea20000008800 */
[----:B0-----:R-:W-:-:S04]  /*1370*/  SEL R3, R3, RZ, !P0 ;  /* 0x000000ff03037207 */ /* 0x001fc80004000000 */
[----:B------:R-:W-:Y:S02]  /*1380*/  IADD3 R14, P1, PT, R3, R12, RZ ;  /* 0x0000000c030e7210 */ /* 0x000fe40007f3e0ff */
[----:B-1----:R-:W-:Y:S02]  /*1390*/  SEL R8, R8, RZ, !P0 ;  /* 0x000000ff08087207 */ /* 0x002fe40004000000 */
[----:B------:R-:W-:Y:S01]  /*13a0*/  ISETP.GT.AND P0, PT, R6, R7, PT ;  /* 0x000000070600720c */ /* 0x000fe20003f04270 */
[----:B------:R-:W0:Y:S01]  /*13b0*/  SHFL.DOWN PT, R3, R14, 0x4, R7 ;  /* 0x088000000e037989 */ /* 0x000e2200000e0007 */
[----:B------:R-:W-:Y:S02]  /*13c0*/  VIADD R6, R2, 0x8 ;  /* 0x0000000802067836 */ /* 0x000fe40000000000 */
[----:B------:R-:W-:Y:S01]  /*13d0*/  IMAD.X R8, R8, 0x1, R9, P1 ;  /* 0x0000000108087824 */ /* 0x000fe200008e0609 */
[----:B------:R-:W-:Y:S01]  /*13e0*/  @!P2 SHF.R.U32.HI R9, RZ, 0x2, R4 ;  /* 0x00000002ff09a819 */ /* 0x000fe20000011604 */
[----:B------:R-:W-:-:S03]  /*13f0*/  VIADD R2, R2, 0x10 ;  /* 0x0000001002027836 */ /* 0x000fc60000000000 */
[----:B------:R-:W1:Y:S01]  /*1400*/  SHFL.DOWN PT, R5, R8, 0x4, R7 ;  /* 0x0880000008057989 */ /* 0x000e6200000e0007 */
[----:B------:R-:W-:Y:S02]  /*1410*/  @!P2 LOP3.LUT R9, R9, 0xf8, RZ, 0xc0, !PT ;  /* 0x000000f80909a812 */ /* 0x000fe400078ec0ff */
[----:B0-----:R-:W-:-:S04]  /*1420*/  SEL R3, R3, RZ, !P0 ;  /* 0x000000ff03037207 */ /* 0x001fc80004000000 */
[----:B------:R-:W-:Y:S02]  /*1430*/  IADD3 R10, P1, PT, R3, R14, RZ ;  /* 0x0000000e030a7210 */ /* 0x000fe40007f3e0ff */
[----:B-1----:R-:W-:-:S03]  /*1440*/  SEL R5, R5, RZ, !P0 ;  /* 0x000000ff05057207 */ /* 0x002fc60004000000 */
[----:B------:R-:W0:Y:S01]  /*1450*/  SHFL.DOWN PT, R3, R10, 0x8, R7 ;  /* 0x090000000a037989 */ /* 0x000e2200000e0007 */
[----:B------:R-:W-:Y:S01]  /*1460*/  ISETP.GT.AND P0, PT, R6, R7, PT ;  /* 0x000000070600720c */ /* 0x000fe20003f04270 */
[----:B------:R-:W-:-:S05]  /*1470*/  IMAD.X R12, R5, 0x1, R8, P1 ;  /* 0x00000001050c7824 */ /* 0x000fca00008e0608 */
[----:B------:R-:W1:Y:S01]  /*1480*/  SHFL.DOWN PT, R5, R12, 0x8, R7 ;  /* 0x090000000c057989 */ /* 0x000e6200000e0007 */
[----:B0-----:R-:W-:-:S04]  /*1490*/  SEL R3, R3, RZ, !P0 ;  /* 0x000000ff03037207 */ /* 0x001fc80004000000 */
[----:B------:R-:W-:Y:S02]  /*14a0*/  IADD3 R6, P1, PT, R3, R10, RZ ;  /* 0x0000000a03067210 */ /* 0x000fe40007f3e0ff */
[----:B-1----:R-:W-:-:S03]  /*14b0*/  SEL R5, R5, RZ, !P0 ;  /* 0x000000ff05057207 */ /* 0x002fc60004000000 */
[----:B------:R-:W0:Y:S01]  /*14c0*/  SHFL.DOWN PT, R3, R6, 0x10, R7 ;  /* 0x0a00000006037989 */ /* 0x000e2200000e0007 */
[----:B------:R-:W-:Y:S02]  /*14d0*/  ISETP.GT.AND P0, PT, R2, R7, PT ;  /* 0x000000070200720c */ /* 0x000fe40003f04270 */
[----:B------:R-:W-:Y:S01]  /*14e0*/  @!P2 MOV R2, 0x400 ;  /* 0x000004000002a802 */ /* 0x000fe20000000f00 */
[----:B------:R-:W-:-:S03]  /*14f0*/  IMAD.X R8, R5, 0x1, R12, P1 ;  /* 0x0000000105087824 */ /* 0x000fc600008e060c */
[----:B--2---:R-:W-:Y:S02]  /*1500*/  @!P2 LEA R10, R11, R2, 0x18 ;  /* 0x000000020b0aa211 */ /* 0x004fe400078ec0ff */
[----:B------:R-:W1:Y:S03]  /*1510*/  SHFL.DOWN PT, R5, R8, 0x10, R7 ;  /* 0x0a00000008057989 */ /* 0x000e6600000e0007 */
        /* <DEDUP_REMOVED lines=14> */
[C---:B------:R-:W-:Y:S02]  /*1600*/  ISETP.GT.AND P5, PT, R28.reuse, 0x180, PT ;  /* 0x000001801c00780c */ /* 0x040fe40003fa4270 */
[----:B------:R-:W-:Y:S01]  /*1610*/  ISETP.GT.AND P6, PT, R28, 0x1a0, PT ;  /* 0x000001a01c00780c */ /* 0x000fe20003fc4270 */
[----:B0-----:R-:W-:-:S09]  /*1620*/  ULEA UR4, UR5, UR4, 0x18 ;  /* 0x0000000405047291 */ /* 0x001fd2000f8ec0ff */
[----:B------:R-:W0:Y:S04]  /*1630*/  LDS.64 R12, [UR4+0x18] ;  /* 0x00001804ff0c7984 */ /* 0x000e280008000a00 */
[----:B------:R-:W2:Y:S04]  /*1640*/  LDS.128 R16, [UR4+0x20] ;  /* 0x00002004ff107984 */ /* 0x000ea80008000c00 */
[----:B------:R-:W3:Y:S04]  /*1650*/  LDS.128 R4, [UR4+0x30] ;  /* 0x00003004ff047984 */ /* 0x000ee80008000c00 */
[----:B-1----:R-:W1:Y:S04]  /*1660*/  LDS.128 R8, [UR4+0x40] ;  /* 0x00004004ff087984 */ /* 0x002e680008000c00 */
[----:B------:R-:W-:Y:S01]  /*1670*/  LDS.128 R24, [UR4+0x80] ;  /* 0x00008004ff187984 */ /* 0x000fe20008000c00 */
[----:B0-----:R-:W-:-:S02]  /*1680*/  SEL R22, R12, RZ, P1 ;  /* 0x000000ff0c167207 */ /* 0x001fc40000800000 */
[----:B------:R-:W-:Y:S02]  /*1690*/  SEL R23, R13, RZ, P1 ;  /* 0x000000ff0d177207 */ /* 0x000fe40000800000 */
[----:B--2---:R-:W-:Y:S01]  /*16a0*/  SEL R21, R16, RZ, P2 ;  /* 0x000000ff10157207 */ /* 0x004fe20001000000 */
[----:B------:R-:W0:Y:S01]  /*16b0*/  LDS.128 R12, [UR4+0x50] ;  /* 0x00005004ff0c7984 */ /* 0x000e220008000c00 */
[----:B------:R-:W-:Y:S02]  /*16c0*/  ISETP.GT.AND P1, PT, R28, 0x60, PT ;  /* 0x000000601c00780c */ /* 0x000fe40003f24270 */
[----:B------:R-:W-:Y:S02]  /*16d0*/  SEL R20, R17, RZ, P2 ;  /* 0x000000ff11147207 */ /* 0x000fe40001000000 */
[----:B------:R-:W-:Y:S02]  /*16e0*/  IADD3 R16, P2, P4, R21, R22, R2 ;  /* 0x0000001615107210 */ /* 0x000fe40007c5e002 */
[----:B------:R-:W-:-:S02]  /*16f0*/  SEL R17, R18, RZ, P1 ;  /* 0x000000ff12117207 */ /* 0x000fc40000800000 */
[----:B---3--:R-:W-:Y:S02]  /*1700*/  SEL R4, R4, RZ, P3 ;  /* 0x000000ff04047207 */ /* 0x008fe40001800000 */
[----:B------:R-:W-:Y:S02]  /*1710*/  IADD3.X R20, PT, PT, R20, R23, R3, P2, P4 ;  /* 0x0000001714147210 */ /* 0x000fe400017e8403 */
[----:B------:R-:W-:Y:S02]  /*1720*/  SEL R3, R5, RZ, P3 ;  /* 0x000000ff05037207 */ /* 0x000fe40001800000 */
[----:B------:R-:W-:Y:S02]  /*1730*/  SEL R2, R19, RZ, P1 ;  /* 0x000000ff13027207 */ /* 0x000fe40000800000 */
[----:B------:R-:W-:Y:S02]  /*1740*/  IADD3 R4, P3, P4, R4, R16, R17 ;  /* 0x0000001004047210 */ /* 0x000fe40007c7e011 */
[----:B------:R-:W2:Y:S01]  /*1750*/  LDS.128 R16, [UR4+0x60] ;  /* 0x00006004ff107984 */ /* 0x000ea20008000c00 */
[----:B------:R-:W-:-:S02]  /*1760*/  ISETP.GT.AND P1, PT, R28, 0xa0, PT ;  /* 0x000000a01c00780c */ /* 0x000fc40003f24270 */
[----:B------:R-:W-:Y:S02]  /*1770*/  IADD3.X R3, PT, PT, R3, R20, R2, P3, P4 ;  /* 0x0000001403037210 */ /* 0x000fe40001fe8402 */
[----:B------:R-:W3:Y:S01]  /*1780*/  LDS.128 R20, [UR4+0x70] ;  /* 0x00007004ff147984 */ /* 0x000ee20008000c00 */
[----:B------:R-:W-:Y:S02]  /*1790*/  ISETP.GT.AND P2, PT, R28, 0xc0, PT ;  /* 0x000000c01c00780c */ /* 0x000fe40003f44270 */
[----:B------:R-:W-:Y:S02]  /*17a0*/  SEL R5, R6, RZ, P1 ;  /* 0x000000ff06057207 */ /* 0x000fe40000800000 */
[----:B-1----:R-:W-:Y:S02]  /*17b0*/  SEL R2, R8, RZ, P2 ;  /* 0x000000ff08027207 */ /* 0x002fe40001000000 */
[----:B------:R-:W-:Y:S02]  /*17c0*/  SEL R7, R7, RZ, P1 ;  /* 0x000000ff07077207 */ /* 0x000fe40000800000 */
[----:B------:R-:W-:-:S02]  /*17d0*/  ISETP.GT.AND P1, PT, R28, 0xe0, PT ;  /* 0x000000e01c00780c */ /* 0x000fc40003f24270 */
[----:B------:R-:W-:Y:S02]  /*17e0*/  IADD3 R2, P3, P4, R2, R4, R5 ;  /* 0x0000000402027210 */ /* 0x000fe40007c7e005 */
[----:B------:R-:W-:Y:S02]  /*17f0*/  SEL R6, R9, RZ, P2 ;  /* 0x000000ff09067207 */ /* 0x000fe40001000000 */
[----:B------:R-:W-:Y:S02]  /*1800*/  ISETP.GT.AND P2, PT, R28, 0x100, PT ;  /* 0x000001001c00780c */ /* 0x000fe40003f44270 */
[----:B------:R-:W-:Y:S02]  /*1810*/  SEL R4, R10, RZ, P1 ;  /* 0x000000ff0a047207 */ /* 0x000fe40000800000 */
[----:B------:R-:W-:Y:S02]  /*1820*/  SEL R10, R11, RZ, P1 ;  /* 0x000000ff0b0a7207 */ /* 0x000fe40000800000 */
[----:B------:R-:W-:-:S02]  /*1830*/  ISETP.GT.AND P1, PT, R28, 0x120, PT ;  /* 0x000001201c00780c */ /* 0x000fc40003f24270 */
[----:B------:R-:W-:Y:S02]  /*1840*/  IADD3.X R6, PT, PT, R6, R3, R7, P3, P4 ;  /* 0x0000000306067210 */ /* 0x000fe40001fe8407 */
[----:B0-----:R-:W-:Y:S02]  /*1850*/  SEL R3, R12, RZ, P2 ;  /* 0x000000ff0c037207 */ /* 0x001fe40001000000 */
[----:B------:R-:W-:Y:S02]  /*1860*/  SEL R7, R13, RZ, P2 ;  /* 0x000000ff0d077207 */ /* 0x000fe40001000000 */
[----:B------:R-:W-:Y:S02]  /*1870*/  ISETP.GT.AND P2, PT, R28, 0x140, PT ;  /* 0x000001401c00780c */ /* 0x000fe40003f44270 */
[----:B------:R-:W-:Y:S02]  /*1880*/  SEL R5, R14, RZ, P1 ;  /* 0x000000ff0e057207 */ /* 0x000fe40000800000 */
[----:B------:R-:W-:-:S02]  /*1890*/  SEL R15, R15, RZ, P1 ;  /* 0x000000ff0f0f7207 */ /* 0x000fc40000800000 */
[----:B------:R-:W-:Y:S02]  /*18a0*/  ISETP.GT.AND P1, PT, R28, 0x160, PT ;  /* 0x000001601c00780c */ /* 0x000fe40003f24270 */
[----:B------:R-:W-:Y:S02]  /*18b0*/  IADD3 R4, P3, P4, R3, R2, R4 ;  /* 0x0000000203047210 */ /* 0x000fe40007c7e004 */
[----:B--2---:R-:W-:Y:S02]  /*18c0*/  SEL R2, R16, RZ, P2 ;  /* 0x000000ff10027207 */ /* 0x004fe40001000000 */
[----:B------:R-:W-:Y:S02]  /*18d0*/  SEL R3, R18, RZ, P1 ;  /* 0x000000ff12037207 */ /* 0x000fe40000800000 */
[----:B------:R-:W-:Y:S02]  /*18e0*/  IADD3.X R7, PT, PT, R7, R6, R10, P3, P4 ;  /* 0x0000000607077210 */ /* 0x000fe40001fe840a */
[----:B------:R-:W-:-:S02]  /*18f0*/  SEL R18, R19, RZ, P1 ;  /* 0x000000ff13127207 */ /* 0x000fc40000800000 */
[----:B------:R-:W-:Y:S02]  /*1900*/  SEL R6, R17, RZ, P2 ;  /* 0x000000ff11067207 */ /* 0x000fe40001000000 */
[----:B------:R-:W-:Y:S02]  /*1910*/  IADD3 R2, P1, P3, R2, R4, R5 ;  /* 0x0000000402027210 */ /* 0x000fe40007b3e005 */
[----:B---3--:R-:W-:Y:S02]  /*1920*/  SEL R4, R20, RZ, P5 ;  /* 0x000000ff14047207 */ /* 0x008fe40002800000 */
[----:B------:R-:W-:Y:S02]  /*1930*/  ISETP.GT.AND P2, PT, R28, 0x1c0, PT ;  /* 0x000001c01c00780c */ /* 0x000fe40003f44270 */
[----:B------:R-:W-:Y:S02]  /*1940*/  IADD3.X R6, PT, PT, R6, R7, R15, P1, P3 ;  /* 0x0000000706067210 */ /* 0x000fe40000fe640f */
[----:B------:R-:W-:-:S02]  /*1950*/  IADD3 R4, P3, P4, R4, R2, R3 ;  /* 0x0000000204047210 */ /* 0x000fc40007c7e003 */
[----:B------:R-:W-:Y:S02]  /*1960*/  SEL R2, R22, RZ, P6 ;  /* 0x000000ff16027207 */ /* 0x000fe40003000000 */
[----:B------:R-:W-:Y:S02]  /*1970*/  SEL R3, R24, RZ, P2 ;  /* 0x000000ff18037207 */ /* 0x000fe40001000000 */
[----:B------:R-:W-:Y:S02]  /*1980*/  ISETP.GT.AND P1, PT, R28, 0x1e0, PT ;  /* 0x000001e01c00780c */ /* 0x000fe40003f24270 */
[----:B------:R-:W-:Y:S02]  /*1990*/  SEL R5, R21, RZ, P5 ;  /* 0x000000ff15057207 */ /* 0x000fe40002800000 */
[----:B------:R-:W-:Y:S02]  /*19a0*/  SEL R23, R23, RZ, P6 ;  /* 0x000000ff17177207 */ /* 0x000fe40003000000 */
[----:B------:R-:W-:-:S02]  /*19b0*/  IADD3 R3, P5, P6, R3, R4, R2 ;  /* 0x0000000403037210 */ /* 0x000fc40007ebe002 */
[----:B------:R-:W-:Y:S02]  /*19c0*/  SEL R2, R26, RZ, P1 ;  /* 0x000000ff1a027207 */ /* 0x000fe40000800000 */
[----:B------:R-:W-:Y:S02]  /*19d0*/  IADD3.X R5, PT, PT, R5, R6, R18, P3, P4 ;  /* 0x0000000605057210 */ /* 0x000fe40001fe8412 */
[----:B------:R-:W-:Y:S02]  /*19e0*/  SEL R4, R25, RZ, P2 ;  /* 0x000000ff19047207 */ /* 0x000fe40001000000 */
[----:B------:R-:W-:Y:S02]  /*19f0*/  IADD3 R2, P2, PT, R2, R3, RZ ;  /* 0x0000000302027210 */ /* 0x000fe40007f5e0ff */
[----:B------:R-:W-:Y:S02]  /*1a00*/  SEL R3, R27, RZ, P1 ;  /* 0x000000ff1b037207 */ /* 0x000fe40000800000 */
[----:B------:R-:W-:-:S05]  /*1a10*/  IADD3.X R4, PT, PT, R4, R5, R23, P5, P6 ;  /* 0x0000000504047210 */ /* 0x000fca0002fec417 */
[----:B------:R-:W-:Y:S01]  /*1a20*/  IMAD.X R3, R3, 0x1, R4, P2 ;  /* 0x0000000103037824 */ /* 0x000fe200010e0604 */
[----:B------:R-:W-:Y:S06]  /*1a30*/  BRA `(.L_x_557) ;  /* 0x0000001400e87947 */ /* 0x000fec0003800000 */
.L_x_543:
[----:B------:R-:W0:Y:S01]  /*1a40*/  S2R R12, SR_TID.X ;  /* 0x00000000000c7919 */ /* 0x000e220000002100 */
[----:B------:R-:W1:Y:S01]  /*1a50*/  LDC.64 R4, c[0x0][0x380] ;  /* 0x0000e000ff047b82 */ /* 0x000e620000000a00 */
[----:B0-----:R-:W-:-:S04]  /*1a60*/  IMAD.IADD R13, R9, 0x1, R12 ;  /* 0x00000001090d7824 */ /* 0x001fc800078e020c */
[----:B-1----:R-:W-:-:S05]  /*1a70*/  IMAD.WIDE.U32 R4, R13, 0x4, R4 ;  /* 0x000000040d047825 */ /* 0x002fca00078e0004 */
[----:B------:R-:W2:Y:S04]  /*1a80*/  LDG.E R19, desc[UR8][R4.64] ;  /* 0x0000000804137981 */ /* 0x000ea8000c1e1900 */
[----:B------:R-:W3:Y:S04]  /*1a90*/  LDG.E R6, desc[UR8][R4.64+0x800] ;  /* 0x0008000804067981 */ /* 0x000ee8000c1e1900 */
[----:B------:R-:W4:Y:S04]  /*1aa0*/  LDG.E R10, desc[UR8][R4.64+0x1000] ;  /* 0x00100008040a7981 */ /* 0x000f28000c1e1900 */
[----:B------:R-:W5:Y:S04]  /*1ab0*/  LDG.E R13, desc[UR8][R4.64+0x1800] ;  /* 0x00180008040d7981 */ /* 0x000f68000c1e1900 */
[----:B------:R-:W5:Y:S04]  /*1ac0*/  LDG.E R14, desc[UR8][R4.64+0x2000] ;  /* 0x00200008040e7981 */ /* 0x000f68000c1e1900 */
[----:B------:R-:W5:Y:S04]  /*1ad0*/  LDG.E R15, desc[UR8][R4.64+0x2800] ;  /* 0x00280008040f7981 */ /* 0x000f68000c1e1900 */
[----:B------:R0:W5:Y:S01]  /*1ae0*/  LDG.E R17, desc[UR8][R4.64+0x3000] ;  /* 0x0030000804117981 */ /* 0x000162000c1e1900 */
[----:B--2---:R-:W-:-:S02]  /*1af0*/  ISETP.NE.AND P0, PT, R19, RZ, PT ;  /* 0x000000ff1300720c */ /* 0x004fc40003f05270 */
[----:B---3--:R-:W-:Y:S02]  /*1b00*/  ISETP.NE.AND P1, PT, R6, RZ, PT ;  /* 0x000000ff0600720c */ /* 0x008fe40003f25270 */
[----:B----4-:R-:W-:Y:S02]  /*1b10*/  ISETP.NE.AND P2, PT, R10, RZ, PT ;  /* 0x000000ff0a00720c */ /* 0x010fe40003f45270 */
[----:B------:R-:W-:Y:S02]  /*1b20*/  SEL R10, RZ, 0x1, !P0 ;  /* 0x00000001ff0a7807 */ /* 0x000fe40004000000 */
[----:B------:R-:W-:Y:S02]  /*1b30*/  SEL R19, RZ, 0x1, !P1 ;  /* 0x00000001ff137807 */ /* 0x000fe40004800000 */
[----:B------:R-:W-:Y:S02]  /*1b40*/  SEL R6, RZ, 0x1, !P2 ;  /* 0x00000001ff067807 */ /* 0x000fe40005000000 */
[----:B-----5:R-:W-:-:S02]  /*1b50*/  ISETP.NE.AND P0, PT, R13, RZ, PT ;  /* 0x000000ff0d00720c */ /* 0x020fc40003f05270 */
[----:B------:R-:W-:Y:S02]  /*1b60*/  IADD3 R6, P1, P2, R6, R19, R10 ;  /* 0x0000001306067210 */ /* 0x000fe40007a3e00a */
[----:B------:R-:W-:Y:S02]  /*1b70*/  SEL R10, RZ, 0x1, !P0 ;  /* 0x00000001ff0a7807 */ /* 0x000fe40004000000 */
[----:B------:R-:W-:Y:S02]  /*1b80*/  ISETP.GE.U32.AND P0, PT, R18, R11, PT ;  /* 0x0000000b1200720c */ /* 0x000fe40003f06070 */
[----:B------:R-:W-:Y:S02]  /*1b90*/  ISETP.NE.AND P3, PT, R14, RZ, PT ;  /* 0x000000ff0e00720c */ /* 0x000fe40003f65270 */
[----:B------:R-:W-:Y:S02]  /*1ba0*/  ISETP.GE.U32.AND.EX P0, PT, R7, R8, PT, P0 ;  /* 0x000000080700720c */ /* 0x000fe40003f06100 */
[----:B0-----:R-:W-:-:S02]  /*1bb0*/  SEL R5, RZ, 0x1, !P3 ;  /* 0x00000001ff057807 */ /* 0x001fc40005800000 */
[----:B------:R-:W-:Y:S02]  /*1bc0*/  ISETP.NE.AND P5, PT, R15, RZ, PT ;  /* 0x000000ff0f00720c */ /* 0x000fe40003fa5270 */
[----:B------:R-:W-:Y:S02]  /*1bd0*/  ISETP.NE.AND P6, PT, R17, RZ, PT ;  /* 0x000000ff1100720c */ /* 0x000fe40003fc5270 */
[----:B------:R-:W-:Y:S02]  /*1be0*/  IADD3 R6, P3, P4, R5, R6, R10 ;  /* 0x0000000605067210 */ /* 0x000fe40007c7e00a */
[----:B------:R-:W-:Y:S02]  /*1bf0*/  SEL R4, RZ, 0x1, !P5 ;  /* 0x00000001ff047807 */ /* 0x000fe40006800000 */
[----:B------:R-:W-:Y:S02]  /*1c00*/  SEL R5, RZ, 0x1, !P6 ;  /* 0x00000001ff057807 */ /* 0x000fe40007000000 */
[----:B------:R-:W-:-:S02]  /*1c10*/  IADD3.X R10, PT, PT, RZ, RZ, RZ, P1, P2 ;  /* 0x000000ffff0a7210 */ /* 0x000fc40000fe44ff */
[----:B------:R-:W-:Y:S02]  /*1c20*/  IADD3 R6, P1, P2, R5, R6, R4 ;  /* 0x0000000605067210 */ /* 0x000fe40007a3e004 */
[----:B------:R-:W-:-:S04]  /*1c30*/  IADD3.X R10, PT, PT, RZ, R10, RZ, P3, P4 ;  /* 0x0000000aff0a7210 */ /* 0x000fc80001fe84ff */
[----:B------:R-:W-:Y:S01]  /*1c40*/  IADD3.X R10, PT, PT, RZ, R10, RZ, P1, P2 ;  /* 0x0000000aff0a7210 */ /* 0x000fe20000fe44ff */
[----:B------:R-:W-:Y:S06]  /*1c50*/  @!P0 BRA `(.L_x_558) ;  /* 0x0000001000348947 */ /* 0x000fec0003800000 */
[----:B------:R-:W0:Y:S01]  /*1c60*/  LDCU.64 UR6, c[0x0][0x380] ;  /* 0x00007000ff0677ac */ /* 0x000e220008000a00 */
[----:B------:R-:W-:Y:S01]  /*1c70*/  IADD3 R7, P0, PT, R11, R9, RZ ;  /* 0x000000090b077210 */ /* 0x000fe20007f1e0ff */
[----:B------:R-:W-:Y:S01]  /*1c80*/  IMAD.MOV.U32 R20, RZ, RZ, R11 ;  /* 0x000000ffff147224 */ /* 0x000fe200078e000b */
[----:B------:R-:W-:Y:S01]  /*1c90*/  IADD3 R14, P2, PT, R2, -0xe00, RZ ;  /* 0xfffff200020e7810 */ /* 0x000fe20007f5e0ff */
[----:B------:R-:W-:Y:S01]  /*1ca0*/  UMOV UR4, URZ ;  /* 0x000000ff00047c82 */ /* 0x000fe20008000000 */
[----:B------:R-:W-:Y:S01]  /*1cb0*/  LOP3.LUT R4, RZ, R12, RZ, 0x33, !PT ;  /* 0x0000000cff047212 */ /* 0x000fe200078e33ff */
[----:B------:R-:W-:Y:S01]  /*1cc0*/  IMAD.X R8, RZ, RZ, R8, P0 ;  /* 0x000000ffff087224 */ /* 0x000fe200000e0608 */
[----:B------:R-:W-:Y:S02]  /*1cd0*/  ISETP.GT.U32.AND P0, PT, R7, R14, PT ;  /* 0x0000000e0700720c */ /* 0x000fe40003f04070 */
[----:B------:R-:W-:Y:S02]  /*1ce0*/  IADD3.X R15, PT, PT, R3, -0x1, RZ, P2, !PT ;  /* 0xffffffff030f7810 */ /* 0x000fe400017fe4ff */
[----:B------:R-:W-:-:S02]  /*1cf0*/  IADD3 R12, P1, PT, R12, R7, RZ ;  /* 0x000000070c0c7210 */ /* 0x000fc40007f3e0ff */
[----:B------:R-:W-:Y:S02]  /*1d00*/  ISETP.GT.U32.AND.EX P0, PT, R8, R15, PT, P0 ;  /* 0x0000000f0800720c */ /* 0x000fe40003f04100 */
[----:B------:R-:W-:Y:S01]  /*1d10*/  IADD3 R4, PT, PT, -R11, R2, R4 ;  /* 0x000000020b047210 */ /* 0x000fe20007ffe104 */
[--C-:B------:R-:W-:Y:S01]  /*1d20*/  IMAD.X R5, RZ, RZ, R8.reuse, P1 ;  /* 0x000000ffff057224 */ /* 0x100fe200008e0608 */
[----:B0-----:R-:W-:Y:S01]  /*1d30*/  LEA R13, P2, R12, UR6, 0x2 ;  /* 0x000000060c0d7c11 */ /* 0x001fe2000f8410ff */
[----:B------:R-:W-:Y:S02]  /*1d40*/  IMAD.MOV.U32 R11, RZ, RZ, R7 ;  /* 0x000000ffff0b7224 */ /* 0x000fe400078e0007 */
[----:B------:R-:W-:Y:S01]  /*1d50*/  IMAD.IADD R9, R4, 0x1, -R9 ;  /* 0x0000000104097824 */ /* 0x000fe200078e0a09 */
[----:B------:R-:W-:Y:S02]  /*1d60*/  IADD3 R13, P1, PT, R13, 0x4000, RZ ;  /* 0x000040000d0d7810 */ /* 0x000fe40007f3e0ff */
[----:B------:R-:W-:Y:S01]  /*1d70*/  LEA.HI.X R18, R12, UR7, R5, 0x2, P2 ;  /* 0x000000070c127c11 */ /* 0x000fe200090f1405 */
[----:B------:R-:W-:-:S04]  /*1d80*/  IMAD.MOV.U32 R12, RZ, RZ, R8 ;  /* 0x000000ffff0c7224 */ /* 0x000fc800078e0008 */
[----:B------:R-:W-:Y:S01]  /*1d90*/  IMAD.X R18, RZ, RZ, R18, P1 ;  /* 0x000000ffff127224 */ /* 0x000fe200008e0612 */
[----:B------:R-:W-:Y:S06]  /*1da0*/  @P0 BRA `(.L_x_559) ;  /* 0x0000000000e80947 */ /* 0x000fec0003800000 */
[----:B------:R-:W0:Y:S01]  /*1db0*/  LDC R16, c[0x0][0x3c8] ;  /* 0x0000f200ff107b82 */ /* 0x000e220000000800 */
[----:B------:R-:W1:Y:S07]  /*1dc0*/  LDCU.64 UR6, c[0x0][0x380] ;  /* 0x00007000ff0677ac */ /* 0x000e6e0008000a00 */
[----:B------:R-:W2:Y:S02]  /*1dd0*/  LDC.64 R2, c[0x0][0x3c0] ;  /* 0x0000f000ff027b82 */ /* 0x000ea40000000a00 */
.L_x_560:
[----:B------:R-:W3:Y:S02]  /*1de0*/  S2R R4, SR_TID.X ;  /* 0x0000000000047919 */ /* 0x000ee40000002100 */
[----:B---3--:R-:W-:-:S05]  /*1df0*/  IADD3 R5, P0, PT, R4, R7, RZ ;  /* 0x0000000704057210 */ /* 0x008fca0007f1e0ff */
[----:B------:R-:W-:Y:S01]  /*1e00*/  IMAD.X R20, RZ, RZ, R8, P0 ;  /* 0x000000ffff147224 */ /* 0x000fe200000e0608 */
[----:B-1----:R-:W-:-:S04]  /*1e10*/  LEA R4, P0, R5, UR6, 0x2 ;  /* 0x0000000605047c11 */ /* 0x002fc8000f8010ff */
[----:B------:R-:W-:-:S05]  /*1e20*/  LEA.HI.X R5, R5, UR7, R20, 0x2, P0 ;  /* 0x0000000705057c11 */ /* 0x000fca00080f1414 */
[----:B------:R-:W3:Y:S04]  /*1e30*/  LDG.E R24, desc[UR8][R4.64] ;  /* 0x0000000804187981 */ /* 0x000ee8000c1e1900 */
[----:B------:R-:W4:Y:S04]  /*1e40*/  LDG.E R20, desc[UR8][R4.64+0x800] ;  /* 0x0008000804147981 */ /* 0x000f28000c1e1900 */
[----:B------:R-:W5:Y:S04]  /*1e50*/  LDG.E R23, desc[UR8][R4.64+0x1000] ;  /* 0x0010000804177981 */ /* 0x000f68000c1e1900 */
[----:B------:R-:W2:Y:S04]  /*1e60*/  LDG.E R22, desc[UR8][R4.64+0x1800] ;  /* 0x0018000804167981 */ /* 0x000ea8000c1e1900 */
[----:B------:R-:W2:Y:S04]  /*1e70*/  LDG.E R21, desc[UR8][R4.64+0x2000] ;  /* 0x0020000804157981 */ /* 0x000ea8000c1e1900 */
[----:B------:R-:W2:Y:S04]  /*1e80*/  LDG.E R19, desc[UR8][R4.64+0x2800] ;  /* 0x0028000804137981 */ /* 0x000ea8000c1e1900 */
[----:B------:R1:W2:Y:S01]  /*1e90*/  LDG.E R17, desc[UR8][R4.64+0x3000] ;  /* 0x0030000804117981 */ /* 0x0002a2000c1e1900 */
[----:B---3--:R-:W-:-:S02]  /*1ea0*/  ISETP.NE.AND P0, PT, R24, RZ, PT ;  /* 0x000000ff1800720c */ /* 0x008fc40003f05270 */
[----:B----4-:R-:W-:Y:S01]  /*1eb0*/  ISETP.NE.AND P2, PT, R20, RZ, PT ;  /* 0x000000ff1400720c */ /* 0x010fe20003f45270 */
[----:B0-----:R-:W-:Y:S01]  /*1ec0*/  IMAD R20, R16, 0xe00, RZ ;  /* 0x00000e0010147824 */ /* 0x001fe200078e02ff */
[----:B------:R-:W-:Y:S02]  /*1ed0*/  SEL R24, RZ, 0x1, !P0 ;  /* 0x00000001ff187807 */ /* 0x000fe40004000000 */
[----:B-----5:R-:W-:Y:S02]  /*1ee0*/  ISETP.NE.AND P1, PT, R23, RZ, PT ;  /* 0x000000ff1700720c */ /* 0x020fe40003f25270 */
[----:B------:R-:W-:Y:S02]  /*1ef0*/  SEL R25, RZ, 0x1, !P2 ;  /* 0x00000001ff197807 */ /* 0x000fe40005000000 */
[----:B--2---:R-:W-:Y:S02]  /*1f00*/  ISETP.NE.AND P6, PT, R22, RZ, PT ;  /* 0x000000ff1600720c */ /* 0x004fe40003fc5270 */
[----:B------:R-:W-:-:S02]  /*1f10*/  IADD3 R6, P3, P4, R25, R6, R24 ;  /* 0x0000000619067210 */ /* 0x000fc40007c7e018 */
[----:B------:R-:W-:Y:S02]  /*1f20*/  ISETP.NE.AND P2, PT, R21, RZ, PT ;  /* 0x000000ff1500720c */ /* 0x000fe40003f45270 */
[----:B-1----:R-:W-:Y:S02]  /*1f30*/  SEL R4, RZ, 0x1, !P1 ;  /* 0x00000001ff047807 */ /* 0x002fe40004800000 */
[----:B------:R-:W-:Y:S02]  /*1f40*/  SEL R5, RZ, 0x1, !P6 ;  /* 0x00000001ff057807 */ /* 0x000fe40007000000 */
[----:B------:R-:W-:Y:S02]  /*1f50*/  IADD3 R23, P5, PT, -R7, R2, RZ ;  /* 0x0000000207177210 */ /* 0x000fe40007fbe1ff */
[----:B------:R-:W-:Y:S02]  /*1f60*/  ISETP.NE.AND P6, PT, R19, RZ, PT ;  /* 0x000000ff1300720c */ /* 0x000fe40003fc5270 */
[----:B------:R-:W-:-:S02]  /*1f70*/  SEL R19, RZ, 0x1, !P2 ;  /* 0x00000001ff137807 */ /* 0x000fc40005000000 */
[----:B------:R-:W-:Y:S01]  /*1f80*/  IADD3 R6, P1, P2, R5, R6, R4 ;  /* 0x0000000605067210 */ /* 0x000fe20007a3e004 */
[----:B------:R-:W-:Y:S01]  /*1f90*/  IMAD.X R4, R3, 0x1, ~R8, P5 ;  /* 0x0000000103047824 */ /* 0x000fe200028e0e08 */
[----:B------:R-:W-:Y:S02]  /*1fa0*/  SEL R5, RZ, 0x1, !P6 ;  /* 0x00000001ff057807 */ /* 0x000fe40007000000 */
[----:B------:R-:W-:Y:S02]  /*1fb0*/  ISETP.NE.AND P6, PT, R17, RZ, PT ;  /* 0x000000ff1100720c */ /* 0x000fe40003fc5270 */
[----:B------:R-:W-:Y:S02]  /*1fc0*/  ISETP.GE.U32.AND P0, PT, R23, R20, PT ;  /* 0x000000141700720c */ /* 0x000fe40003f06070 */
[----:B------:R-:W-:Y:S02]  /*1fd0*/  SHF.R.S32.HI R17, RZ, 0x1f, R20 ;  /* 0x0000001fff117819 */ /* 0x000fe40000011414 */
[----:B------:R-:W-:-:S02]  /*1fe0*/  IADD3.X R10, PT, PT, RZ, R10, RZ, P3, P4 ;  /* 0x0000000aff0a7210 */ /* 0x000fc40001fe84ff */
[----:B------:R-:W-:Y:S02]  /*1ff0*/  ISETP.GE.U32.AND.EX P0, PT, R4, R17, PT, P0 ;  /* 0x000000110400720c */ /* 0x000fe40003f06100 */
[----:B------:R-:W-:Y:S02]  /*2000*/  IADD3 R6, P4, P3, R5, R6, R19 ;  /* 0x0000000605067210 */ /* 0x000fe40007b9e013 */
[----:B------:R-:W-:Y:S02]  /*2010*/  SEL R5, RZ, 0x1, !P6 ;  /* 0x00000001ff057807 */ /* 0x000fe40007000000 */
[----:B------:R-:W-:Y:S02]  /*2020*/  IADD3.X R10, PT, PT, RZ, R10, RZ, P1, P2 ;  /* 0x0000000aff0a7210 */ /* 0x000fe40000fe44ff */
[----:B------:R-:W-:Y:S02]  /*2030*/  IADD3 R6, P1, PT, R6, R5, RZ ;  /* 0x0000000506067210 */ /* 0x000fe40007f3e0ff */
[----:B------:R-:W-:-:S02]  /*2040*/  IADD3 R11, P2, PT, R20, R11, RZ ;  /* 0x0000000b140b7210 */ /* 0x000fc40007f5e0ff */
[----:B------:R-:W-:-:S03]  /*2050*/  IADD3.X R10, PT, PT, RZ, R10, RZ, P4, P3 ;  /* 0x0000000aff0a7210 */ /* 0x000fc600027e64ff */
[----:B------:R-:W-:Y:S02]  /*2060*/  IMAD.X R12, R17, 0x1, R12, P2 ;  /* 0x00000001110c7824 */ /* 0x000fe400010e060c */
[----:B------:R-:W-:Y:S01]  /*2070*/  IMAD.X R10, RZ, RZ, R10, P1 ;  /* 0x000000ffff0a7224 */ /* 0x000fe200008e060a */
[----:B------:R-:W-:Y:S06]  /*2080*/  @!P0 BRA `(.L_x_558) ;  /* 0x0000000c00288947 */ /* 0x000fec0003800000 */
[C---:B------:R-:W-:Y:S01]  /*2090*/  IADD3 R7, P0, PT, R20.reuse, R7, RZ ;  /* 0x0000000714077210 */ /* 0x040fe20007f1e0ff */
[----:B------:R-:W-:Y:S01]  /*20a0*/  IMAD.MOV.U32 R4, RZ, RZ, R13 ;  /* 0x000000ffff047224 */ /* 0x000fe200078e000d */
[----:B------:R-:W-:Y:S01]  /*20b0*/  UIADD3 UR4, UPT, UPT, UR4, 0x1, URZ ;  /* 0x0000000104047890 */ /* 0x000fe2000fffe0ff */
[----:B------:R-:W-:Y:S02]  /*20c0*/  IMAD.MOV.U32 R5, RZ, RZ, R18 ;  /* 0x000000ffff057224 */ /* 0x000fe400078e0012 */
[----:B------:R-:W-:Y:S01]  /*20d0*/  IMAD.X R8, R17, 0x1, R8, P0 ;  /* 0x0000000111087824 */ /* 0x000fe200000e0608 */
[----:B------:R-:W-:Y:S01]  /*20e0*/  ISETP.GT.U32.AND P0, PT, R7, R14, PT ;  /* 0x0000000e0700720c */ /* 0x000fe20003f04070 */
[----:B------:R-:W-:-:S03]  /*20f0*/  IMAD.WIDE R4, R20, 0x4, R4 ;  /* 0x0000000414047825 */ /* 0x000fc600078e0204 */
[----:B------:R-:W-:Y:S01]  /*2100*/  ISETP.GT.U32.AND.EX P0, PT, R8, R15, PT, P0 ;  /* 0x0000000f0800720c */ /* 0x000fe20003f04100 */
[----:B------:R-:W-:Y:S02]  /*2110*/  IMAD.MOV.U32 R13, RZ, RZ, R4 ;  /* 0x000000ffff0d7224 */ /* 0x000fe400078e0004 */
[----:B------:R-:W-:Y:S02]  /*2120*/  IMAD.MOV.U32 R18, RZ, RZ, R5 ;  /* 0x000000ffff127224 */ /* 0x000fe400078e0005 */
[----:B------:R-:W-:-:S08]  /*2130*/  IMAD.IADD R9, R9, 0x1, -R20 ;  /* 0x0000000109097824 */ /* 0x000fd000078e0a14 */
[----:B------:R-:W-:Y:S05]  /*2140*/  @!P0 BRA `(.L_x_560) ;  /* 0xfffffffc00248947 */ /* 0x000fea000383ffff */
.L_x_559:
[----:B------:R-:W0:Y:S01]  /*2150*/  S2R R5, SR_TID.X ;  /* 0x0000000000057919 */ /* 0x000e220000002100 */
[----:B------:R-:W-:Y:S01]  /*2160*/  IMAD.IADD R4, R2, 0x1, -R7 ;  /* 0x0000000102047824 */ /* 0x000fe200078e0a07 */
[----:B------:R-:W-:Y:S01]  /*2170*/  ISETP.GE.U32.AND P1, PT, R7, R2, PT ;  /* 0x000000020700720c */ /* 0x000fe20003f26070 */
[----:B------:R-:W-:Y:S03]  /*2180*/  BSSY.RECONVERGENT B1, `(.L_x_558) ;  /* 0x00000ba000017945 */ /* 0x000fe60003800200 */
[----:B0-----:R-:W-:-:S04]  /*2190*/  ISETP.GE.AND P0, PT, R5, R4, PT ;  /* 0x000000040500720c */ /* 0x001fc80003f06270 */
[----:B------:R-:W-:-:S13]  /*21a0*/  ISETP.GE.U32.OR.EX P0, PT, R8, R3, P0, P1 ;  /* 0x000000030800720c */ /* 0x000fda0000706510 */
[----:B------:R-:W-:Y:S05]  /*21b0*/  @P0 BRA `(.L_x_561) ;  /* 0x0000000800d80947 */ /* 0x000fea0003800000 */
[----:B------:R-:W-:Y:S01]  /*21c0*/  IMAD R3, R0, 0xe00, RZ ;  /* 0x00000e0000037824 */ /* 0x000fe200078e02ff */
[----:B------:R-:W-:Y:S01]  /*21d0*/  LOP3.LUT R4, RZ, R5, RZ, 0x33, !PT ;  /* 0x00000005ff047212 */ /* 0x000fe200078e33ff */
[----:B------:R-:W-:Y:S01]  /*21e0*/  IMAD R16, R16, UR4, RZ ;  /* 0x0000000410107c24 */ /* 0x000fe2000f8e02ff */
[----:B------:R-:W-:Y:S01]  /*21f0*/  BSSY.RECONVERGENT B2, `(.L_x_562) ;  /* 0x0000056000027945 */ /* 0x000fe20003800200 */
[----:B------:R-:W-:-:S05]  /*2200*/  IMAD.IADD R3, R3, 0x1, R20 ;  /* 0x0000000103037824 */ /* 0x000fca00078e0214 */
[----:B------:R-:W-:Y:S01]  /*2210*/  IADD3 R3, PT, PT, -R3, R2, R4 ;  /* 0x0000000203037210 */ /* 0x000fe20007ffe104 */
[----:B------:R-:W-:-:S04]  /*2220*/  IMAD.MOV.U32 R4, RZ, RZ, R5 ;  /* 0x000000ffff047224 */ /* 0x000fc800078e0005 */
[----:B------:R-:W-:-:S05]  /*2230*/  IMAD R3, R16, -0xe00, R3 ;  /* 0xfffff20010037824 */ /* 0x000fca00078e0203 */
[C---:B------:R-:W-:Y:S02]  /*2240*/  ISETP.GE.U32.AND P1, PT, R3.reuse, 0x1e00, PT ;  /* 0x00001e000300780c */ /* 0x040fe40003f26070 */
[----:B------:R-:W-:-:S04]  /*2250*/  LEA.HI R24, R3, 0x1, RZ, 0x17 ;  /* 0x0000000103187811 */ /* 0x000fc800078fb8ff */
[----:B------:R-:W-:-:S04]  /*2260*/  LOP3.LUT R25, R24, 0xf, RZ, 0xc0, !PT ;  /* 0x0000000f18197812 */ /* 0x000fc800078ec0ff */
[----:B------:R-:W-:-:S03]  /*2270*/  ISETP.NE.AND P0, PT, R25, RZ, PT ;  /* 0x000000ff1900720c */ /* 0x000fc60003f05270 */
[----:B------:R-:W-:Y:S10]  /*2280*/  @!P1 BRA `(.L_x_563) ;  /* 0x0000000400309947 */ /* 0x000ff40003800000 */
[----:B------:R-:W-:Y:S01]  /*2290*/  LEA.HI R2, R9, 0x1, RZ, 0x17 ;  /* 0x0000000109027811 */ /* 0x000fe200078fb8ff */
[----:B------:R-:W-:-:S03]  /*22a0*/  IMAD.MOV.U32 R4, RZ, RZ, R5 ;  /* 0x000000ffff047224 */ /* 0x000fc600078e0005 */
[----:B------:R-:W-:-:S05]  /*22b0*/  LOP3.LUT R2, R2, 0xfffff0, RZ, 0xc0, !PT ;  /* 0x00fffff002027812 */ /* 0x000fca00078ec0ff */
[----:B------:R-:W-:-:S07]  /*22c0*/  IMAD.MOV R5, RZ, RZ, -R2 ;  /* 0x000000ffff057224 */ /* 0x000fce00078e0a02 */
.L_x_564:
[----:B------:R-:W-:Y:S02]  /*22d0*/  IMAD.MOV.U32 R2, RZ, RZ, R13 ;  /* 0x000000ffff027224 */ /* 0x000fe400078e000d */
[----:B------:R-:W-:-:S05]  /*22e0*/  IMAD.MOV.U32 R3, RZ, RZ, R18 ;  /* 0x000000ffff037224 */ /* 0x000fca00078e0012 */
        /* <DEDUP_REMOVED lines=11> */
[----:B--2---:R-:W-:-:S02]  /*23a0*/  ISETP.NE.AND P1, PT, R16, RZ, PT ;  /* 0x000000ff1000720c */ /* 0x004fc40003f25270 */
[----:B---3--:R-:W-:Y:S02]  /*23b0*/  ISETP.NE.AND P2, PT, R13, RZ, PT ;  /* 0x000000ff0d00720c */ /* 0x008fe40003f45270 */
[----:B------:R-:W-:Y:S02]  /*23c0*/  SEL R16, RZ, 0x1, !P1 ;  /* 0x00000001ff107807 */ /* 0x000fe40004800000 */
[----:B------:R-:W-:Y:S02]  /*23d0*/  SEL R13, RZ, 0x1, !P2 ;  /* 0x00000001ff0d7807 */ /* 0x000fe40005000000 */
[----:B----4-:R-:W-:Y:S02]  /*23e0*/  ISETP.NE.AND P1, PT, R14, RZ, PT ;  /* 0x000000ff0e00720c */ /* 0x010fe40003f25270 */
[----:B------:R-:W-:Y:S01]  /*23f0*/  IADD3 R6, P6, P5, R13, R6, R16 ;  /* 0x000000060d067210 */ /* 0x000fe20007dde010 */
[----:B------:R-:W2:Y:S01]  /*2400*/  LDG.E R14, desc[UR8][R2.64+0x2800] ;  /* 0x00280008020e7981 */ /* 0x000ea2000c1e1900 */
[----:B-----5:R-:W-:-:S03]  /*2410*/  ISETP.NE.AND P2, PT, R15, RZ, PT ;  /* 0x000000ff0f00720c */ /* 0x020fc60003f45270 */
[----:B------:R-:W3:Y:S01]  /*2420*/  LDG.E R16, desc[UR8][R2.64+0x1800] ;  /* 0x0018000802107981 */ /* 0x000ee2000c1e1900 */
[----:B------:R-:W-:Y:S02]  /*2430*/  SEL R13, RZ, 0x1, !P1 ;  /* 0x00000001ff0d7807 */ /* 0x000fe40004800000 */
[----:B------:R-:W-:Y:S01]  /*2440*/  SEL R26, RZ, 0x1, !P2 ;  /* 0x00000001ff1a7807 */ /* 0x000fe20005000000 */
[----:B------:R-:W4:Y:S03]  /*2450*/  LDG.E R15, desc[UR8][R2.64+0x2000] ;  /* 0x00200008020f7981 */ /* 0x000f26000c1e1900 */
[----:B------:R-:W-:Y:S02]  /*2460*/  IADD3 R26, P2, P1, R26, R6, R13 ;  /* 0x000000061a1a7210 */ /* 0x000fe4000795e00d */
[----:B------:R-:W5:Y:S04]  /*2470*/  LDG.E R6, desc[UR8][R2.64+0x3800] ;  /* 0x0038000802067981 */ /* 0x000f68000c1e1900 */
[----:B------:R-:W5:Y:S01]  /*2480*/  LDG.E R13, desc[UR8][R2.64+0x3000] ;  /* 0x00300008020d7981 */ /* 0x000f62000c1e1900 */
[----:B------:R-:W-:-:S02]  /*2490*/  ISETP.NE.AND P3, PT, R22, RZ, PT ;  /* 0x000000ff1600720c */ /* 0x000fc40003f65270 */
[----:B------:R-:W-:Y:S02]  /*24a0*/  ISETP.NE.AND P4, PT, R23, RZ, PT ;  /* 0x000000ff1700720c */ /* 0x000fe40003f85270 */
[----:B------:R-:W-:Y:S02]  /*24b0*/  SEL R22, RZ, 0x1, !P3 ;  /* 0x00000001ff167807 */ /* 0x000fe40005800000 */
[----:B------:R-:W-:Y:S02]  /*24c0*/  ISETP.NE.AND P3, PT, R21, RZ, PT ;  /* 0x000000ff1500720c */ /* 0x000fe40003f65270 */
[----:B------:R-:W-:Y:S02]  /*24d0*/  SEL R21, RZ, 0x1, !P4 ;  /* 0x00000001ff157807 */ /* 0x000fe40006000000 */
[----:B------:R-:W-:Y:S02]  /*24e0*/  ISETP.NE.AND P4, PT, R20, RZ, PT ;  /* 0x000000ff1400720c */ /* 0x000fe40003f85270 */
[----:B------:R-:W-:-:S02]  /*24f0*/  IADD3.X R23, PT, PT, RZ, R10, RZ, P6, P5 ;  /* 0x0000000aff177210 */ /* 0x000fc400037ea4ff */
[----:B------:R-:W-:Y:S02]  /*2500*/  IADD3 R20, P5, P6, R21, R26, R22 ;  /* 0x0000001a15147210 */ /* 0x000fe40007ebe016 */
[----:B------:R-:W-:Y:S02]  /*2510*/  SEL R21, RZ, 0x1, !P3 ;  /* 0x00000001ff157807 */ /* 0x000fe40005800000 */
[----:B------:R-:W-:Y:S02]  /*2520*/  SEL R10, RZ, 0x1, !P4 ;  /* 0x00000001ff0a7807 */ /* 0x000fe40006000000 */
[----:B------:R-:W-:Y:S02]  /*2530*/  ISETP.NE.AND P3, PT, R18, RZ, PT ;  /* 0x000000ff1200720c */ /* 0x000fe40003f65270 */
[----:B------:R-:W-:Y:S02]  /*2540*/  ISETP.NE.AND P4, PT, R19, RZ, PT ;  /* 0x000000ff1300720c */ /* 0x000fe40003f85270 */
[----:B------:R-:W-:-:S02]  /*2550*/  IADD3.X R22, PT, PT, RZ, R23, RZ, P2, P1 ;  /* 0x00000017ff167210 */ /* 0x000fc400017e24ff */
[----:B------:R-:W-:Y:S02]  /*2560*/  IADD3 R18, P2, P1, R10, R20, R21 ;  /* 0x000000140a127210 */ /* 0x000fe4000795e015 */
[----:B------:R-:W-:Y:S02]  /*2570*/  SEL R19, RZ, 0x1, !P3 ;  /* 0x00000001ff137807 */ /* 0x000fe40005800000 */
[----:B------:R-:W-:Y:S02]  /*2580*/  SEL R10, RZ, 0x1, !P4 ;  /* 0x00000001ff0a7807 */ /* 0x000fe40006000000 */
[----:B------:R-:W-:Y:S02]  /*2590*/  IADD3.X R20, PT, PT, RZ, R22, RZ, P5, P6 ;  /* 0x00000016ff147210 */ /* 0x000fe40002fec4ff */
[----:B------:R-:W-:Y:S01]  /*25a0*/  ISETP.NE.AND P4, PT, R17, RZ, PT ;  /* 0x000000ff1100720c */ /* 0x000fe20003f85270 */
[----:B------:R-:W-:-:S03]  /*25b0*/  VIADD R5, R5, 0x10 ;  /* 0x0000001005057836 */ /* 0x000fc60000000000 */
[----:B------:R-:W-:Y:S01]  /*25c0*/  SEL R17, RZ, 0x1, !P4 ;  /* 0x00000001ff117807 */ /* 0x000fe20006000000 */
[----:B------:R-:W-:Y:S01]  /*25d0*/  VIADD R4, R4, 0x2000 ;  /* 0x0000200004047836 */ /* 0x000fe20000000000 */
[----:B---3--:R-:W-:Y:S02]  /*25e0*/  ISETP.NE.AND P3, PT, R16, RZ, PT ;  /* 0x000000ff1000720c */ /* 0x008fe40003f65270 */
[----:B------:R-:W-:Y:S02]  /*25f0*/  IADD3 R16, P5, P6, R10, R18, R19 ;  /* 0x000000120a107210 */ /* 0x000fe40007ebe013 */
[----:B------:R-:W-:Y:S02]  /*2600*/  SEL R10, RZ, 0x1, !P3 ;  /* 0x00000001ff0a7807 */ /* 0x000fe40005800000 */
[----:B----4-:R-:W-:Y:S02]  /*2610*/  ISETP.NE.AND P3, PT, R15, RZ, PT ;  /* 0x000000ff0f00720c */ /* 0x010fe40003f65270 */
[----:B--2---:R-:W-:-:S02]  /*2620*/  ISETP.NE.AND P4, PT, R14, RZ, PT ;  /* 0x000000ff0e00720c */ /* 0x004fc40003f85270 */
[----:B------:R-:W-:Y:S02]  /*2630*/  SEL R15, RZ, 0x1, !P3 ;  /* 0x00000001ff0f7807 */ /* 0x000fe40005800000 */
[----:B-----5:R-:W-:Y:S02]  /*2640*/  ISETP.NE.AND P3, PT, R6, RZ, PT ;  /* 0x000000ff0600720c */ /* 0x020fe40003f65270 */
        /* <DEDUP_REMOVED lines=16> */
.L_x_563:
[----:B------:R-:W-:Y:S05]  /*2750*/  BSYNC.RECONVERGENT B2 ;  /* 0x0000000000027941 */ /* 0x000fea0003800200 */
.L_x_562:
[----:B------:R-:W-:Y:S05]  /*2760*/  @!P0 BRA `(.L_x_561) ;  /* 0x00000004006c8947 */ /* 0x000fea0003800000 */
[----:B------:R-:W-:Y:S01]  /*2770*/  ISETP.GE.U32.AND P1, PT, R25, 0x8, PT ;  /* 0x000000081900780c */ /* 0x000fe20003f26070 */
[----:B------:R-:W-:Y:S01]  /*2780*/  BSSY.RECONVERGENT B2, `(.L_x_565) ;  /* 0x0000029000027945 */ /* 0x000fe20003800200 */
[----:B------:R-:W-:-:S04]  /*2790*/  LOP3.LUT R19, R24, 0x7, RZ, 0xc0, !PT ;  /* 0x0000000718137812 */ /* 0x000fc800078ec0ff */
[----:B------:R-:W-:-:S07]  /*27a0*/  ISETP.NE.AND P0, PT, R19, RZ, PT ;  /* 0x000000ff1300720c */ /* 0x000fce0003f05270 */
[----:B------:R-:W-:Y:S06]  /*27b0*/  @!P1 BRA `(.L_x_566) ;  /* 0x0000000000949947 */ /* 0x000fec0003800000 */
[----:B------:R-:W-:-:S05]  /*27c0*/  IADD3 R3, P1, PT, R4, R7, RZ ;  /* 0x0000000704037210 */ /* 0x000fca0007f3e0ff */
[----:B------:R-:W-:Y:S01]  /*27d0*/  IMAD.X R14, RZ, RZ, R8, P1 ;  /* 0x000000ffff0e7224 */ /* 0x000fe200008e0608 */
[----:B------:R-:W-:-:S04]  /*27e0*/  LEA R2, P1, R3, UR6, 0x2 ;  /* 0x0000000603027c11 */ /* 0x000fc8000f8210ff */
        /* <DEDUP_REMOVED lines=34> */
.L_x_566:
[----:B------:R-:W-:Y:S05]  /*2a10*/  BSYNC.RECONVERGENT B2 ;  /* 0x0000000000027941 */ /* 0x000fea0003800200 */
.L_x_565:
[----:B------:R-:W-:Y:S05]  /*2a20*/  @!P0 BRA `(.L_x_561) ;  /* 0x0000000000bc8947 */ /* 0x000fea0003800000 */
[----:B------:R-:W-:Y:S01]  /*2a30*/  ISETP.GE.U32.AND P1, PT, R19, 0x4, PT ;  /* 0x000000041300780c */ /* 0x000fe20003f26070 */
[----:B------:R-:W-:Y:S01]  /*2a40*/  BSSY.RECONVERGENT B2, `(.L_x_567) ;  /* 0x0000018000027945 */ /* 0x000fe20003800200 */
[----:B------:R-:W-:-:S11]  /*2a50*/  LOP3.LUT P0, RZ, R24, 0x3, RZ, 0xc0, !PT ;  /* 0x0000000318ff7812 */ /* 0x000fd6000780c0ff */
[----:B------:R-:W-:Y:S05]  /*2a60*/  @!P1 BRA `(.L_x_568) ;  /* 0x0000000000549947 */ /* 0x000fea0003800000 */
[----:B------:R-:W-:-:S05]  /*2a70*/  IADD3 R3, P1, PT, R4, R7, RZ ;  /* 0x0000000704037210 */ /* 0x000fca0007f3e0ff */
[----:B------:R-:W-:Y:S01]  /*2a80*/  IMAD.X R8, RZ, RZ, R8, P1 ;  /* 0x000000ffff087224 */ /* 0x000fe200008e0608 */
[----:B------:R-:W-:-:S04]  /*2a90*/  LEA R2, P1, R3, UR6, 0x2 ;  /* 0x0000000603027c11 */ /* 0x000fc8000f8210ff */
        /* <DEDUP_REMOVED lines=18> */
.L_x_568:
[----:B------:R-:W-:Y:S05]  /*2bc0*/  BSYNC.RECONVERGENT B2 ;  /* 0x0000000000027941 */ /* 0x000fea0003800200 */
.L_x_567:
[----:B------:R-:W-:Y:S05]  /*2bd0*/  @!P0 BRA `(.L_x_561) ;  /* 0x0000000000508947 */ /* 0x000fea0003800000 */
[----:B------:R-:W-:Y:S02]  /*2be0*/  LOP3.LUT R2, R9, 0xffff, RZ, 0xc0, !PT ;  /* 0x0000ffff09027812 */ /* 0x000fe400078ec0ff */
[----:B------:R-:W-:Y:S02]  /*2bf0*/  IADD3 R4, P0, PT, R4, R11, RZ ;  /* 0x0000000b04047210 */ /* 0x000fe40007f1e0ff */
[----:B------:R-:W-:Y:S02]  /*2c00*/  LEA.HI R2, R2, 0x1, RZ, 0x17 ;  /* 0x0000000102027811 */ /* 0x000fe400078fb8ff */
[----:B------:R-:W-:Y:S01]  /*2c10*/  LEA R7, P1, R4, UR6, 0x2 ;  /* 0x0000000604077c11 */ /* 0x000fe2000f8210ff */
[----:B------:R-:W-:Y:S01]  /*2c20*/  IMAD.X R3, RZ, RZ, R12, P0 ;  /* 0x000000ffff037224 */ /* 0x000fe200000e060c */
[----:B------:R-:W-:-:S04]  /*2c30*/  LOP3.LUT R2, R2, 0x3, RZ, 0xc0, !PT ;  /* 0x0000000302027812 */ /* 0x000fc800078ec0ff */
[----:B------:R-:W-:Y:S01]  /*2c40*/  LEA.HI.X R8, R4, UR7, R3, 0x2, P1 ;  /* 0x0000000704087c11 */ /* 0x000fe200088f1403 */
[----:B------:R-:W-:-:S07]  /*2c50*/  IMAD.MOV R4, RZ, RZ, -R2 ;  /* 0x000000ffff047224 */ /* 0x000fce00078e0a02 */
.L_x_569:
[----:B------:R-:W-:Y:S02]  /*2c60*/  IMAD.MOV.U32 R2, RZ, RZ, R7 ;  /* 0x000000ffff027224 */ /* 0x000fe400078e0007 */
[----:B------:R-:W-:-:S05]  /*2c70*/  IMAD.MOV.U32 R3, RZ, RZ, R8 ;  /* 0x000000ffff037224 */ /* 0x000fca00078e0008 */
[----:B------:R-:W2:Y:S01]  /*2c80*/  LDG.E R2, desc[UR8][R2.64] ;  /* 0x0000000802027981 */ /* 0x000ea2000c1e1900 */
[----:B------:R-:W-:Y:S01]  /*2c90*/  VIADD R4, R4, 0x1 ;  /* 0x0000000104047836 */ /* 0x000fe20000000000 */
[----:B------:R-:W-:-:S05]  /*2ca0*/  IADD3 R7, P2, PT, R7, 0x800, RZ ;  /* 0x0000080007077810 */ /* 0x000fca0007f5e0ff */
[----:B------:R-:W-:Y:S01]  /*2cb0*/  IMAD.X R8, RZ, RZ, R8, P2 ;  /* 0x000000ffff087224 */ /* 0x000fe200010e0608 */
[----:B--2---:R-:W-:-:S04]  /*2cc0*/  ISETP.NE.AND P0, PT, R2, RZ, PT ;  /* 0x000000ff0200720c */ /* 0x004fc80003f05270 */
[----:B------:R-:W-:Y:S02]  /*2cd0*/  SEL R5, RZ, 0x1, !P0 ;  /* 0x00000001ff057807 */ /* 0x000fe40004000000 */
[----:B------:R-:W-:Y:S02]  /*2ce0*/  ISETP.NE.AND P0, PT, R4, RZ, PT ;  /* 0x000000ff0400720c */ /* 0x000fe40003f05270 */
[----:B------:R-:W-:-:S05]  /*2cf0*/  IADD3 R6, P1, PT, R6, R5, RZ ;  /* 0x0000000506067210 */ /* 0x000fca0007f3e0ff */
[----:B------:R-:W-:-:S06]  /*2d00*/  IMAD.X R10, RZ, RZ, R10, P1 ;  /* 0x000000ffff0a7224 */ /* 0x000fcc00008e060a */
[----:B------:R-:W-:Y:S05]  /*2d10*/  @P0 BRA `(.L_x_569) ;  /* 0xfffffffc00d00947 */ /* 0x000fea000383ffff */
.L_x_561:
[----:B------:R-:W-:Y:S05]  /*2d20*/  BSYNC.RECONVERGENT B1 ;  /* 0x0000000000017941 */ /* 0x000fea0003800200 */
.L_x_558:
[----:B------:R-:W0:Y:S01]  /*2d30*/  S2R R9, SR_LANEID ;  /* 0x0000000000097919 */ /* 0x000e220000000000 */
[----:B------:R-:W1:Y:S04]  /*2d40*/  SHFL.DOWN PT, R2, R6, 0x1, 0x1f ;  /* 0x08201f0006027f89 */ /* 0x000e6800000e0000 */
[----:B------:R-:W2:Y:S01]  /*2d50*/  SHFL.DOWN PT, R3, R10, 0x1, 0x1f ;  /* 0x08201f000a037f89 */ /* 0x000ea200000e0000 */
[C---:B0-----:R-:W-:Y:S02]  /*2d60*/  ISETP.GT.AND P1, PT, R9.reuse, 0x1e, PT ;  /* 0x0000001e0900780c */ /* 0x041fe40003f24270 */
[----:B------:R-:W-:Y:S02]  /*2d70*/  ISETP.NE.AND P2, PT, R9, RZ, PT ;  /* 0x000000ff0900720c */ /* 0x000fe40003f45270 */
[----:B-1----:R-:W-:-:S02]  /*2d80*/  SEL R7, R2, RZ, !P1 ;  /* 0x000000ff02077207 */ /* 0x002fc40004800000 */
[----:B--2---:R-:W-:Y:S02]  /*2d90*/  SEL R3, R3, RZ, !P1 ;  /* 0x000000ff03037207 */ /* 0x004fe40004800000 */
[----:B------:R-:W-:Y:S02]  /*2da0*/  IADD3 R7, P0, PT, R6, R7, RZ ;  /* 0x0000000706077210 */ /* 0x000fe40007f1e0ff */
[----:B------:R-:W-:-:S03]  /*2db0*/  ISETP.GT.AND P1, PT, R9, 0x1d, PT ;  /* 0x0000001d0900780c */ /* 0x000fc60003f24270 */
[----:B------:R-:W-:Y:S01]  /*2dc0*/  IMAD.X R8, R10, 0x1, R3, P0 ;  /* 0x000000010a087824 */ /* 0x000fe200000e0603 */
[----:B------:R-:W0:Y:S04]  /*2dd0*/  SHFL.DOWN PT, R2, R7, 0x2, 0x1f ;  /* 0x08401f0007027f89 */ /* 0x000e2800000e0000 */
[----:B------:R-:W1:Y:S01]  /*2de0*/  SHFL.DOWN PT, R3, R8, 0x2, 0x1f ;  /* 0x08401f0008037f89 */ /* 0x000e6200000e0000 */
[----:B------:R-:W2:Y:S01]  /*2df0*/  S2R R10, SR_TID.X ;  /* 0x00000000000a7919 */ /* 0x000ea20000002100 */
[----:B0-----:R-:W-:-:S04]  /*2e00*/  SEL R2, R2, RZ, !P1 ;  /* 0x000000ff02027207 */ /* 0x001fc80004800000 */
[----:B------:R-:W-:Y:S02]  /*2e10*/  IADD3 R5, P0, PT, R2, R7, RZ ;  /* 0x0000000702057210 */ /* 0x000fe40007f1e0ff */
[----:B-1----:R-:W-:Y:S02]  /*2e20*/  SEL R3, R3, RZ, !P1 ;  /* 0x000000ff03037207 */ /* 0x002fe40004800000 */
[----:B------:R-:W-:Y:S01]  /*2e30*/  ISETP.GT.AND P1, PT, R9, 0x1b, PT ;  /* 0x0000001b0900780c */ /* 0x000fe20003f24270 */
[----:B------:R-:W0:Y:S02]  /*2e40*/  SHFL.DOWN PT, R2, R5, 0x4, 0x1f ;  /* 0x08801f0005027f89 */ /* 0x000e2400000e0000 */
[----:B------:R-:W-:Y:S02]  /*2e50*/  IMAD.X R4, R3, 0x1, R8, P0 ;  /* 0x0000000103047824 */ /* 0x000fe400000e0608 */
[----:B------:R-:W1:Y:S03]  /*2e60*/  @!P2 S2R R8, SR_CgaCtaId ;  /* 0x000000000008a919 */ /* 0x000e660000008800 */
[----:B------:R-:W3:Y:S01]  /*2e70*/  SHFL.DOWN PT, R3, R4, 0x4, 0x1f ;  /* 0x08801f0004037f89 */ /* 0x000ee200000e0000 */
[----:B0-----:R-:W-:-:S04]  /*2e80*/  SEL R2, R2, RZ, !P1 ;  /* 0x000000ff02027207 */ /* 0x001fc80004800000 */
[----:B------:R-:W-:Y:S02]  /*2e90*/  IADD3 R7, P0, PT, R2, R5, RZ ;  /* 0x0000000502077210 */ /* 0x000fe40007f1e0ff */
[----:B---3--:R-:W-:-:S03]  /*2ea0*/  SEL R3, R3, RZ, !P1 ;  /* 0x000000ff03037207 */ /* 0x008fc60004800000 */
[----:B------:R-:W0:Y:S01]  /*2eb0*/  SHFL.DOWN PT, R2, R7, 0x8, 0x1f ;  /* 0x09001f0007027f89 */ /* 0x000e2200000e0000 */
[----:B------:R-:W-:Y:S01]  /*2ec0*/  ISETP.GT.AND P1, PT, R9, 0x17, PT ;  /* 0x000000170900780c */ /* 0x000fe20003f24270 */
[----:B------:R-:W-:-:S05]  /*2ed0*/  IMAD.X R6, R3, 0x1, R4, P0 ;  /* 0x0000000103067824 */ /* 0x000fca00000e0604 */
[----:B------:R-:W3:Y:S01]  /*2ee0*/  SHFL.DOWN PT, R3, R6, 0x8, 0x1f ;  /* 0x09001f0006037f89 */ /* 0x000ee200000e0000 */
[----:B0-----:R-:W-:-:S04]  /*2ef0*/  SEL R2, R2, RZ, !P1 ;  /* 0x000000ff02027207 */ /* 0x001fc80004800000 */
[----:B------:R-:W-:Y:S02]  /*2f00*/  IADD3 R5, P0, PT, R2, R7, RZ ;  /* 0x0000000702057210 */ /* 0x000fe40007f1e0ff */
[----:B------:R-:W-:Y:S02]  /*2f10*/  @!P2 MOV R7, 0x400 ;  /* 0x000004000007a802 */ /* 0x000fe40000000f00 */
[----:B---3--:R-:W-:Y:S01]  /*2f20*/  SEL R3, R3, RZ, !P1 ;  /* 0x000000ff03037207 */ /* 0x008fe20004800000 */
[----:B------:R-:W0:Y:S01]  /*2f30*/  SHFL.DOWN PT, R2, R5, 0x10, 0x1f ;  /* 0x0a001f0005027f89 */ /* 0x000e2200000e0000 */
[----:B------:R-:W-:Y:S02]  /*2f40*/  ISETP.GT.AND P1, PT, R9, 0xf, PT ;  /* 0x0000000f0900780c */ /* 0x000fe40003f24270 */
[----:B-1----:R-:W-:Y:S01]  /*2f50*/  @!P2 LEA R7, R8, R7, 0x18 ;  /* 0x000000070807a211 */ /* 0x002fe200078ec0ff */
[----:B------:R-:W-:Y:S01]  /*2f60*/  IMAD.X R4, R3, 0x1, R6, P0 ;  /* 0x0000000103047824 */ /* 0x000fe200000e0606 */
[----:B--2---:R-:W-:-:S04]  /*2f70*/  @!P2 SHF.R.U32.HI R6, RZ, 0x2, R10 ;  /* 0x00000002ff06a819 */ /* 0x004fc8000001160a */
[----:B------:R-:W1:Y:S01]  /*2f80*/  SHFL.DOWN PT, R3, R4, 0x10, 0x1f ;  /* 0x0a001f0004037f89 */ /* 0x000e6200000e0000 */
[----:B------:R-:W-:-:S05]  /*2f90*/  @!P2 LOP3.LUT R6, R6, 0xf8, RZ, 0xc0, !PT ;  /* 0x000000f80606a812 */ /* 0x000fca00078ec0ff */
        /* <DEDUP_REMOVED lines=14> */
[----:B0-----:R-:W0:Y:S04]  /*3080*/  LDS.128 R4, [UR4+0x30] ;  /* 0x00003004ff047984 */ /* 0x001e280008000c00 */
[----:B------:R-:W2:Y:S04]  /*3090*/  LDS.128 R20, [UR4+0x40] ;  /* 0x00004004ff147984 */ /* 0x000ea80008000c00 */
[----:B------:R-:W3:Y:S04]  /*30a0*/  LDS.128 R16, [UR4+0x50] ;  /* 0x00005004ff107984 */ /* 0x000ee80008000c00 */
[----:B------:R-:W4:Y:S01]  /*30b0*/  LDS.128 R12, [UR4+0x60] ;  /* 0x00006004ff0c7984 */ /* 0x000f220008000c00 */
[----:B-1----:R-:W-:-:S04]  /*30c0*/  IADD3 R11, P1, P2, R24, R8, R2 ;  /* 0x00000008180b7210 */ /* 0x002fc80007a3e002 */
[----:B------:R-:W-:Y:S02]  /*30d0*/  IADD3.X R25, PT, PT, R25, R9, R3, P1, P2 ;  /* 0x0000000919197210 */ /* 0x000fe40000fe4403 */
[----:B0-----:R-:W-:Y:S02]  /*30e0*/  IADD3 R3, P1, P2, R4, R11, R26 ;  /* 0x0000000b04037210 */ /* 0x001fe40007a3e01a */
        /* <DEDUP_REMOVED lines=14> */
[----:B------:R-:W-:-:S07]  /*31d0*/  IMAD.X R3, R3, 0x1, R27, P3 ;  /* 0x0000000103037824 */ /* 0x000fce00018e061b */
.L_x_557:
[----:B------:R-:W-:Y:S05]  /*31e0*/  BSYNC.RECONVERGENT B0 ;  /* 0x0000000000007941 */ /* 0x000fea0003800200 */
.L_x_542:
[----:B------:R-:W-:Y:S05]  /*31f0*/  @P0 EXIT ;  /* 0x000000000000094d */ /* 0x000fea0003800000 */
[----:B--2---:R-:W2:Y:S02]  /*3200*/  LDC.64 R4, c[0x0][0x390] ;  /* 0x0000e400ff047b82 */ /* 0x004ea40000000a00 */
[----:B--2---:R-:W-:-:S05]  /*3210*/  IMAD.WIDE.U32 R4, R0, 0x8, R4 ;  /* 0x0000000800047825 */ /* 0x004fca00078e0004 */
[----:B------:R-:W-:Y:S01]  /*3220*/  STG.E.64 desc[UR8][R4.64], R2 ;  /* 0x0000000204007986 */ /* 0x000fe2000c101b08 */
[----:B------:R-:W-:Y:S05]  /*3230*/  EXIT ;  /* 0x000000000000794d */ /* 0x000fea0003800000 */
.L_x_570:
        /* <DEDUP_REMOVED lines=12> */
.L_x_737:


//--------------------- .text._ZN3cub18CUB_300001_SM_10006detail6reduce28DeviceReduceSingleTileKernelINS2_10policy_hubIlyN4cuda3std3__44plusIlEEE10Policy1000EN6thrust24THRUST_300001_SM_1000_NS18transform_iteratorI16isNotZeroFunctorNSD_6detail15normal_iteratorINSD_10device_ptrIiEEEEllEEPlyS9_llNS7_10__identityEEEvT0_T1_T2_T3_T4_T6_ --------------------------
	.section	.text._ZN3cub18CUB_300001_SM_10006detail6reduce28DeviceReduceSingleTileKernelINS2_10policy_hubIlyN4cuda3std3__44plusIlEEE10Policy1000EN6thrust24THRUST_300001_SM_1000_NS18transform_iteratorI16isNotZeroFunctorNSD_6detail15normal_iteratorINSD_10device_ptrIiEEEEllEEPlyS9_llNS7_10__identityEEEvT0_T1_T2_T3_T4_T6_,"ax",@progbits
	.align	128
        .global         _ZN3cub18CUB_300001_SM_10006detail6reduce28DeviceReduceSingleTileKernelINS2_10policy_hubIlyN4cuda3std3__44plusIlEEE10Policy1000EN6thrust24THRUST_300001_SM_1000_NS18transform_iteratorI16isNotZeroFunctorNSD_6detail15normal_iteratorINSD_10device_ptrIiEEEEllEEPlyS9_llNS7_10__identityEEEvT0_T1_T2_T3_T4_T6_
        .type           _ZN3cub18CUB_300001_SM_10006detail6reduce28DeviceReduceSingleTileKernelINS2_10policy_hubIlyN4cuda3std3__44plusIlEEE10Policy1000EN6thrust24THRUST_300001_SM_1000_NS18transform_iteratorI16isNotZeroFunctorNSD_6detail15normal_iteratorINSD_10device_ptrIiEEEEllEEPlyS9_llNS7_10__identityEEEvT0_T1_T2_T3_T4_T6_,@function
        .size           _ZN3cub18CUB_300001_SM_10006detail6reduce28DeviceReduceSingleTileKernelINS2_10policy_hubIlyN4cuda3std3__44plusIlEEE10Policy1000EN6thrust24THRUST_300001_SM_1000_NS18transform_iteratorI16isNotZeroFunctorNSD_6detail15normal_iteratorINSD_10device_ptrIiEEEEllEEPlyS9_llNS7_10__identityEEEvT0_T1_T2_T3_T4_T6_,(.L_x_738 - _ZN3cub18CUB_300001_SM_10006detail6reduce28DeviceReduceSingleTileKernelINS2_10policy_hubIlyN4cuda3std3__44plusIlEEE10Policy1000EN6thrust24THRUST_300001_SM_1000_NS18transform_iteratorI16isNotZeroFunctorNSD_6detail15normal_iteratorINSD_10device_ptrIiEEEEllEEPlyS9_llNS7_10__identityEEEvT0_T1_T2_T3_T4_T6_)
        .other          _ZN3cub18CUB_300001_SM_10006detail6reduce28DeviceReduceSingleTileKernelINS2_10policy_hubIlyN4cuda3std3__44plusIlEEE10Policy1000EN6thrust24THRUST_300001_SM_1000_NS18transform_iteratorI16isNotZeroFunctorNSD_6detail15normal_iteratorINSD_10device_ptrIiEEEEllEEPlyS9_llNS7_10__identityEEEvT0_T1_T2_T3_T4_T6_,@"STO_CUDA_ENTRY STV_DEFAULT"
_ZN3cub18CUB_300001_SM_10006detail6reduce28DeviceReduceSingleTileKernelINS2_10policy_hubIlyN4cuda3std3__44plusIlEEE10Policy1000EN6thrust24THRUST_300001_SM_1000_NS18transform_iteratorI16isNotZeroFunctorNSD_6detail15normal_iteratorINSD_10device_ptrIiEEEEllEEPlyS9_llNS7_10__identityEEEvT0_T1_T2_T3_T4_T6_:
.text._ZN3cub18CUB_300001_SM_10006detail6reduce28DeviceReduceSingleTileKernelINS2_10policy_hubIlyN4cuda3std3__44plusIlEEE10Policy1000EN6thrust24THRUST_300001_SM_1000_NS18transform_iteratorI16isNotZeroFunctorNSD_6detail15normal_iteratorINSD_10device_ptrIiEEEEllEEPlyS9_llNS7_10__identityEEEvT0_T1_T2_T3_T4_T6_:
[----:B------:R-:W-:Y:S01]  /*0000*/  LDC R1, c[0x0][0x37c] ;  /* 0x0000df00ff017b82 */ /* 0x000fe20000000800 */
[----:B------:R-:W0:Y:S01]  /*0010*/  LDCU.64 UR4, c[0x0][0x398] ;  /* 0x00007300ff0477ac */ /* 0x000e220008000a00 */
[----:B------:R-:W1:Y:S01]  /*0020*/  LDCU.64 UR6, c[0x0][0x358] ;  /* 0x00006b00ff0677ac */ /* 0x000e620008000a00 */
[----:B0-----:R-:W-:Y:S02]  /*0030*/  IMAD.U32 R16, RZ, RZ, UR4 ;  /* 0x00000004ff107e24 */ /* 0x001fe4000f8e00ff */
[----:B------:R-:W-:-:S03]  /*0040*/  IMAD.U32 R0, RZ, RZ, UR5 ;  /* 0x00000005ff007e24 */ /* 0x000fc6000f8e00ff */
[----:B------:R-:W-:-:S04]  /*0050*/  ISETP.NE.U32.AND P0, PT, R16, RZ, PT ;  /* 0x000000ff1000720c */ /* 0x000fc80003f05070 */
[----:B------:R-:W-:-:S13]  /*0060*/  ISETP.NE.AND.EX P0, PT, R0, RZ, PT, P0 ;  /* 0x000000ff0000720c */ /* 0x000fda0003f05300 */
        /* <DEDUP_REMOVED lines=8> */
.L_x_571:
[----:B------:R-:W-:Y:S01]  /*00f0*/  ISETP.GT.U32.AND P0, PT, R16, 0xdff, PT ;  /* 0x00000dff1000780c */ /* 0x000fe20003f04070 */
[----:B------:R-:W-:Y:S03]  /*0100*/  BSSY.RECONVERGENT B0, `(.L_x_572) ;  /* 0x00002f2000007945 */ /* 0x000fe60003800200 */
[----:B------:R-:W-:-:S13]  /*0110*/  ISETP.GT.U32.AND.EX P0, PT, R0, RZ, PT, P0 ;  /* 0x000000ff0000720c */ /* 0x000fda0003f04100 */
[----:B------:R-:W-:Y:S05]  /*0120*/  @P0 BRA `(.L_x_573) ;  /* 0x00000018005c0947 */ /* 0x000fea0003800000 */
[----:B------:R-:W0:Y:S01]  /*0130*/  S2R R5, SR_TID.X ;  /* 0x0000000000057919 */ /* 0x000e220000002100 */
[----:B------:R-:W-:Y:S01]  /*0140*/  BSSY.RECONVERGENT B1, `(.L_x_574) ;  /* 0x000000c000017945 */ /* 0x000fe20003800200 */
[----:B------:R-:W-:Y:S02]  /*0150*/  CS2R R2, SRZ ;  /* 0x0000000000027805 */ /* 0x000fe4000001ff00 */
[----:B0-----:R-:W-:Y:S01]  /*0160*/  ISETP.GE.U32.AND P0, PT, R5, R16, PT ;  /* 0x000000100500720c */ /* 0x001fe20003f06070 */
[----:B------:R-:W-:-:S12]  /*0170*/  IMAD.MOV.U32 R7, RZ, RZ, R5 ;  /* 0x000000ffff077224 */ /* 0x000fd800078e0005 */
[----:B------:R-:W-:Y:S05]  /*0180*/  @P0 BRA `(.L_x_575) ;  /* 0x00000000001c0947 */ /* 0x000fea0003800000 */
[----:B------:R-:W0:Y:S02]  /*0190*/  LDC.64 R8, c[0x0][0x380] ;  /* 0x0000e000ff087b82 */ /* 0x000e240000000a00 */
[----:B0-----:R-:W-:-:S06]  /*01a0*/  IMAD.WIDE.U32 R8, R5, 0x4, R8 ;  /* 0x0000000405087825 */ /* 0x001fcc00078e0008 */
[----:B------:R-:W2:Y:S01]  /*01b0*/  LDG.E R8, desc[UR6][R8.64] ;  /* 0x0000000608087981 */ /* 0x000ea2000c1e1900 */
[----:B------:R-:W-:Y:S02]  /*01c0*/  VIADD R7, R5, 0x200 ;  /* 0x0000020005077836 */ /* 0x000fe40000000000 */
[----:B------:R-:W-:Y:S01]  /*01d0*/  IMAD.MOV.U32 R3, RZ, RZ, RZ ;  /* 0x000000ffff037224 */ /* 0x000fe200078e00ff */
[----:B--2---:R-:W-:-:S04]  /*01e0*/  ISETP.NE.AND P0, PT, R8, RZ, PT ;  /* 0x000000ff0800720c */ /* 0x004fc80003f05270 */
[----:B------:R-:W-:-:S09]  /*01f0*/  SEL R2, RZ, 0x1, !P0 ;  /* 0x00000001ff027807 */ /* 0x000fd20004000000 */
.L_x_575:
[----:B------:R-:W-:Y:S05]  /*0200*/  BSYNC.RECONVERGENT B1 ;  /* 0x0000000000017941 */ /* 0x000fea0003800200 */
.L_x_574:
[----:B------:R-:W-:Y:S01]  /*0210*/  ISETP.GE.U32.AND P0, PT, R7, R16, PT ;  /* 0x000000100700720c */ /* 0x000fe20003f06070 */
[----:B------:R-:W-:-:S12]  /*0220*/  BSSY.RECONVERGENT B1, `(.L_x_576) ;  /* 0x00000a8000017945 */ /* 0x000fd80003800200 */
[----:B------:R-:W-:Y:S05]  /*0230*/  @P0 BRA `(.L_x_577) ;  /* 0x0000000800980947 */ /* 0x000fea0003800000 */
[----:B------:R-:W-:Y:S01]  /*0240*/  LOP3.LUT R9, RZ, R7, RZ, 0x33, !PT ;  /* 0x00000007ff097212 */ /* 0x000fe200078e33ff */
[----:B------:R-:W-:Y:S04]  /*0250*/  BSSY.RECONVERGENT B2, `(.L_x_578) ;  /* 0x0000053000027945 */ /* 0x000fe80003800200 */
[----:B------:R-:W-:-:S05]  /*0260*/  IMAD.IADD R9, R9, 0x1, R16 ;  /* 0x0000000109097824 */ /* 0x000fca00078e0210 */
[C---:B------:R-:W-:Y:S02]  /*0270*/  ISETP.GE.U32.AND P1, PT, R9.reuse, 0x1e00, PT ;  /* 0x00001e000900780c */ /* 0x040fe40003f26070 */
[----:B------:R-:W-:-:S04]  /*0280*/  LEA.HI R4, R9, 0x1, RZ, 0x17 ;  /* 0x0000000109047811 */ /* 0x000fc800078fb8ff */
[----:B------:R-:W-:-:S04]  /*0290*/  LOP3.LUT R26, R4, 0xf, RZ, 0xc0, !PT ;  /* 0x0000000f041a7812 */ /* 0x000fc800078ec0ff */
[----:B------:R-:W-:-:S03]  /*02a0*/  ISETP.NE.AND P0, PT, R26, RZ, PT ;  /* 0x000000ff1a00720c */ /* 0x000fc60003f05270 */
[----:B------:R-:W-:Y:S10]  /*02b0*/  @!P1 BRA `(.L_x_579) ;  /* 0x0000000400309947 */ /* 0x000ff40003800000 */
[----:B------:R-:W0:Y:S01]  /*02c0*/  LDC.64 R8, c[0x0][0x380] ;  /* 0x0000e000ff087b82 */ /* 0x000e220000000a00 */
[----:B------:R-:W-:-:S05]  /*02d0*/  LOP3.LUT R6, R4, 0xfffff0, RZ, 0xc0, !PT ;  /* 0x00fffff004067812 */ /* 0x000fca00078ec0ff */
[----:B------:R-:W-:Y:S02]  /*02e0*/  IMAD.MOV R6, RZ, RZ, -R6 ;  /* 0x000000ffff067224 */ /* 0x000fe400078e0a06 */
[----:B0-----:R-:W-:-:S03]  /*02f0*/  IMAD.WIDE.U32 R8, R7, 0x4, R8 ;  /* 0x0000000407087825 */ /* 0x001fc600078e0008 */
[----:B------:R-:W-:-:S05]  /*0300*/  IADD3 R8, P1, PT, R8, 0x4000, RZ ;  /* 0x0000400008087810 */ /* 0x000fca0007f3e0ff */
[----:B------:R-:W-:-:S08]  /*0310*/  IMAD.X R9, RZ, RZ, R9, P1 ;  /* 0x000000ffff097224 */ /* 0x000fd000008e0609 */
.L_x_580:
        /* <DEDUP_REMOVED lines=16> */
[----:B------:R-:W-:-:S02]  /*0420*/  VIADD R6, R6, 0x10 ;  /* 0x0000001006067836 */ /* 0x000fc40000000000 */
[----:B------:R-:W-:Y:S01]  /*0430*/  VIADD R7, R7, 0x2000 ;  /* 0x0000200007077836 */ /* 0x000fe20000000000 */
[----:B--2---:R-:W-:Y:S02]  /*0440*/  ISETP.NE.AND P1, PT, R27, RZ, PT ;  /* 0x000000ff1b00720c */ /* 0x004fe40003f25270 */
[----:B---3--:R-:W-:Y:S02]  /*0450*/  ISETP.NE.AND P2, PT, R19, RZ, PT ;  /* 0x000000ff1300720c */ /* 0x008fe40003f45270 */
[----:B------:R-:W-:Y:S02]  /*0460*/  SEL R27, RZ, 0x1, !P1 ;  /* 0x00000001ff1b7807 */ /* 0x000fe40004800000 */
[----:B------:R-:W-:Y:S02]  /*0470*/  SEL R19, RZ, 0x1, !P2 ;  /* 0x00000001ff137807 */ /* 0x000fe40005000000 */
[----:B----4-:R-:W-:Y:S02]  /*0480*/  ISETP.NE.AND P1, PT, R20, RZ, PT ;  /* 0x000000ff1400720c */ /* 0x010fe40003f25270 */
[----:B-----5:R-:W-:-:S02]  /*0490*/  ISETP.NE.AND P2, PT, R21, RZ, PT ;  /* 0x000000ff1500720c */ /* 0x020fc40003f45270 */
[----:B------:R-:W-:Y:S02]  /*04a0*/  IADD3 R2, P5, P6, R19, R2, R27 ;  /* 0x0000000213027210 */ /* 0x000fe40007ebe01b */
[----:B------:R-:W-:Y:S02]  /*04b0*/  SEL R19, RZ, 0x1, !P1 ;  /* 0x00000001ff137807 */ /* 0x000fe40004800000 */
[----:B------:R-:W-:Y:S02]  /*04c0*/  SEL R20, RZ, 0x1, !P2 ;  /* 0x00000001ff147807 */ /* 0x000fe40005000000 */
[----:B------:R-:W-:Y:S02]  /*04d0*/  ISETP.NE.AND P3, PT, R22, RZ, PT ;  /* 0x000000ff1600720c */ /* 0x000fe40003f65270 */
[----:B------:R-:W-:Y:S02]  /*04e0*/  ISETP.NE.AND P4, PT, R23, RZ, PT ;  /* 0x000000ff1700720c */ /* 0x000fe40003f85270 */
[----:B------:R-:W-:-:S02]  /*04f0*/  IADD3 R20, P2, P1, R20, R2, R19 ;  /* 0x0000000214147210 */ /* 0x000fc4000795e013 */
[----:B------:R-:W-:Y:S02]  /*0500*/  SEL R2, RZ, 0x1, !P3 ;  /* 0x00000001ff027807 */ /* 0x000fe40005800000 */
[----:B------:R-:W-:Y:S02]  /*0510*/  SEL R19, RZ, 0x1, !P4 ;  /* 0x00000001ff137807 */ /* 0x000fe40006000000 */
[----:B------:R-:W-:Y:S02]  /*0520*/  ISETP.NE.AND P3, PT, R24, RZ, PT ;  /* 0x000000ff1800720c */ /* 0x000fe40003f65270 */
[----:B------:R-:W-:Y:S02]  /*0530*/  ISETP.NE.AND P4, PT, R25, RZ, PT ;  /* 0x000000ff1900720c */ /* 0x000fe40003f85270 */
[----:B------:R-:W-:Y:S02]  /*0540*/  IADD3.X R21, PT, PT, RZ, R3, RZ, P5, P6 ;  /* 0x00000003ff157210 */ /* 0x000fe40002fec4ff */
        /* <DEDUP_REMOVED lines=26> */
[----:B------:R-:W-:Y:S02]  /*06f0*/  ISETP.NE.AND P3, PT, R6, RZ, PT ;  /* 0x000000ff0600720c */ /* 0x000fe40003f65270 */
[----:B------:R-:W-:Y:S02]  /*0700*/  SEL R3, RZ, 0x1, !P4 ;  /* 0x00000001ff037807 */ /* 0x000fe40006000000 */
[----:B------:R-:W-:Y:S02]  /*0710*/  IADD3.X R11, PT, PT, RZ, R11, RZ, P2, P1 ;  /* 0x0000000bff0b7210 */ /* 0x000fe400017e24ff */
[----:B------:R-:W-:Y:S02]  /*0720*/  IADD3 R2, P1, P2, R2, R10, R3 ;  /* 0x0000000a02027210 */ /* 0x000fe40007a3e003 */
[----:B------:R-:W-:-:S02]  /*0730*/  IADD3 R8, P4, PT, R8, 0x8000, RZ ;  /* 0x0000800008087810 */ /* 0x000fc40007f9e0ff */
[----:B------:R-:W-:-:S03]  /*0740*/  IADD3.X R3, PT, PT, RZ, R11, RZ, P5, P6 ;  /* 0x0000000bff037210 */ /* 0x000fc60002fec4ff */
[----:B------:R-:W-:Y:S01]  /*0750*/  IMAD.X R9, RZ, RZ, R9, P4 ;  /* 0x000000ffff097224 */ /* 0x000fe200020e0609 */
[----:B------:R-:W-:Y:S01]  /*0760*/  IADD3.X R3, PT, PT, RZ, R3, RZ, P1, P2 ;  /* 0x00000003ff037210 */ /* 0x000fe20000fe44ff */
[----:B------:R-:W-:Y:S06]  /*0770*/  @P3 BRA `(.L_x_580) ;  /* 0xfffffff800e83947 */ /* 0x000fec000383ffff */
.L_x_579:
[----:B------:R-:W-:Y:S05]  /*0780*/  BSYNC.RECONVERGENT B2 ;  /* 0x0000000000027941 */ /* 0x000fea0003800200 */
.L_x_578:
[----:B------:R-:W-:Y:S05]  /*0790*/  @!P0 BRA `(.L_x_577) ;  /* 0x0000000400408947 */ /* 0x000fea0003800000 */
[----:B------:R-:W-:Y:S01]  /*07a0*/  ISETP.GE.U32.AND P1, PT, R26, 0x8, PT ;  /* 0x000000081a00780c */ /* 0x000fe20003f26070 */
[----:B------:R-:W-:Y:S01]  /*07b0*/  BSSY.RECONVERGENT B2, `(.L_x_581) ;  /* 0x0000027000027945 */ /* 0x000fe20003800200 */
[----:B------:R-:W-:-:S04]  /*07c0*/  LOP3.LUT R18, R4, 0x7, RZ, 0xc0, !PT ;  /* 0x0000000704127812 */ /* 0x000fc800078ec0ff */
[----:B------:R-:W-:-:S07]  /*07d0*/  ISETP.NE.AND P0, PT, R18, RZ, PT ;  /* 0x000000ff1200720c */ /* 0x000fce0003f05270 */
[----:B------:R-:W-:Y:S06]  /*07e0*/  @!P1 BRA `(.L_x_582) ;  /* 0x00000000008c9947 */ /* 0x000fec0003800000 */
[----:B------:R-:W0:Y:S02]  /*07f0*/  LDC.64 R8, c[0x0][0x380] ;  /* 0x0000e000ff087b82 */ /* 0x000e240000000a00 */
[----:B0-----:R-:W-:-:S05]  /*0800*/  IMAD.WIDE R8, R7, 0x4, R8 ;  /* 0x0000000407087825 */ /* 0x001fca00078e0208 */
        /* <DEDUP_REMOVED lines=33> */
.L_x_582:
[----:B------:R-:W-:Y:S05]  /*0a20*/  BSYNC.RECONVERGENT B2 ;  /* 0x0000000000027941 */ /* 0x000fea0003800200 */
.L_x_581:
        /* <DEDUP_REMOVED lines=11> */
[----:B------:R-:W5:Y:S01]  /*0ae0*/  LDG.E R10, desc[UR6][R8.64+0x1000] ;  /* 0x00100006080a7981 */ /* 0x000f62000c1e1900 */
[----:B------:R-:W-:Y:S01]  /*0af0*/  VIADD R7, R7, 0x800 ;  /* 0x0000080007077836 */ /* 0x000fe20000000000 */
[----:B--2---:R-:W-:-:S02]  /*0b00*/  ISETP.NE.AND P1, PT, R12, RZ, PT ;  /* 0x000000ff0c00720c */ /* 0x004fc40003f25270 */
[----:B---3--:R-:W-:Y:S02]  /*0b10*/  ISETP.NE.AND P2, PT, R6, RZ, PT ;  /* 0x000000ff0600720c */ /* 0x008fe40003f45270 */
[----:B----4-:R-:W-:Y:S02]  /*0b20*/  ISETP.NE.AND P4, PT, R11, RZ, PT ;  /* 0x000000ff0b00720c */ /* 0x010fe40003f85270 */
[----:B------:R-:W-:Y:S02]  /*0b30*/  SEL R11, RZ, 0x1, !P1 ;  /* 0x00000001ff0b7807 */ /* 0x000fe40004800000 */
[----:B-----5:R-:W-:Y:S02]  /*0b40*/  ISETP.NE.AND P3, PT, R10, RZ, PT ;  /* 0x000000ff0a00720c */ /* 0x020fe40003f65270 */
[----:B------:R-:W-:Y:S02]  /*0b50*/  SEL R6, RZ, 0x1, !P2 ;  /* 0x00000001ff067807 */ /* 0x000fe40005000000 */
[----:B------:R-:W-:-:S02]  /*0b60*/  SEL R13, RZ, 0x1, !P3 ;  /* 0x00000001ff0d7807 */ /* 0x000fc40005800000 */
[----:B------:R-:W-:Y:S02]  /*0b70*/  SEL R10, RZ, 0x1, !P4 ;  /* 0x00000001ff0a7807 */ /* 0x000fe40006000000 */
[----:B------:R-:W-:-:S04]  /*0b80*/  IADD3 R2, P1, P2, R6, R2, R11 ;  /* 0x0000000206027210 */ /* 0x000fc80007a3e00b */
[----:B------:R-:W-:Y:S02]  /*0b90*/  IADD3 R2, P3, P4, R10, R2, R13 ;  /* 0x000000020a027210 */ /* 0x000fe40007c7e00d */
[----:B------:R-:W-:-:S04]  /*0ba0*/  IADD3.X R3, PT, PT, RZ, R3, RZ, P1, P2 ;  /* 0x00000003ff037210 */ /* 0x000fc80000fe44ff */
[----:B------:R-:W-:-:S07]  /*0bb0*/  IADD3.X R3, PT, PT, RZ, R3, RZ, P3, P4 ;  /* 0x00000003ff037210 */ /* 0x000fce0001fe84ff */
.L_x_584:
[----:B------:R-:W-:Y:S05]  /*0bc0*/  BSYNC.RECONVERGENT B2 ;  /* 0x0000000000027941 */ /* 0x000fea0003800200 */
.L_x_583:
[----:B------:R-:W-:Y:S05]  /*0bd0*/  @!P0 BRA `(.L_x_577) ;  /* 0x0000000000308947 */ /* 0x000fea0003800000 */
[----:B------:R-:W0:Y:S01]  /*0be0*/  LDC.64 R10, c[0x0][0x380] ;  /* 0x0000e000ff0a7b82 */ /* 0x000e220000000a00 */
[----:B------:R-:W-:-:S07]  /*0bf0*/  IMAD.MOV R4, RZ, RZ, -R4 ;  /* 0x000000ffff047224 */ /* 0x000fce00078e0a04 */
.L_x_585:
[----:B0-----:R-:W-:-:S06]  /*0c00*/  IMAD.WIDE R8, R7, 0x4, R10 ;  /* 0x0000000407087825 */ /* 0x001fcc00078e020a */
        /* <DEDUP_REMOVED lines=9> */
.L_x_577:
[----:B------:R-:W-:Y:S05]  /*0ca0*/  BSYNC.RECONVERGENT B1 ;  /* 0x0000000000017941 */ /* 0x000fea0003800200 */
.L_x_576:
[----:B------:R-:W-:-:S04]  /*0cb0*/  ISETP.GE.U32.AND P0, PT, R16, 0x200, PT ;  /* 0x000002001000780c */ /* 0x000fc80003f06070 */
[----:B------:R-:W-:-:S13]  /*0cc0*/  ISETP.GE.U32.AND.EX P0, PT, R0, RZ, PT, P0 ;  /* 0x000000ff0000720c */ /* 0x000fda0003f06100 */
[----:B------:R-:W-:Y:S05]  /*0cd0*/  @!P0 BRA `(.L_x_586) ;  /* 0x00000004002c8947 */ /* 0x000fea0003800000 */
[----:B------:R-:W0:Y:S01]  /*0ce0*/  S2R R8, SR_LANEID ;  /* 0x0000000000087919 */ /* 0x000e220000000000 */
[----:B------:R-:W-:Y:S01]  /*0cf0*/  ISETP.NE.AND P5, PT, R5, RZ, PT ;  /* 0x000000ff0500720c */ /* 0x000fe20003fa5270 */
        /* <DEDUP_REMOVED lines=39> */
[----:B-1----:R-:W-:-:S03]  /*0f70*/  SEL R3, R3, RZ, !P0 ;  /* 0x000000ff03037207 */ /* 0x002fc60004000000 */
        /* <DEDUP_REMOVED lines=9> */
[----:B-1----:R-:W0:Y:S04]  /*1010*/  LDS.128 R4, [UR4+0x20] ;  /* 0x00002004ff047984 */ /* 0x002e280008000c00 */
[----:B------:R-:W1:Y:S04]  /*1020*/  LDS.128 R8, [UR4+0x30] ;  /* 0x00003004ff087984 */ /* 0x000e680008000c00 */
[----:B------:R-:W2:Y:S04]  /*1030*/  LDS.128 R12, [UR4+0x40] ;  /* 0x00004004ff0c7984 */ /* 0x000ea80008000c00 */
[----:B------:R-:W3:Y:S04]  /*1040*/  LDS.128 R16, [UR4+0x50] ;  /* 0x00005004ff107984 */ /* 0x000ee80008000c00 */
[----:B------:R-:W4:Y:S04]  /*1050*/  LDS.128 R20, [UR4+0x60] ;  /* 0x00006004ff147984 */ /* 0x000f280008000c00 */
[----:B------:R-:W5:Y:S04]  /*1060*/  LDS.128 R24, [UR4+0x70] ;  /* 0x00007004ff187984 */ /* 0x000f680008000c00 */
[----:B------:R-:W5:Y:S01]  /*1070*/  LDS.128 R28, [UR4+0x80] ;  /* 0x00008004ff1c7984 */ /* 0x000f620008000c00 */
[----:B0-----:R-:W-:-:S04]  /*1080*/  IADD3 R35, P0, P1, R4, R32, R2 ;  /* 0x0000002004237210 */ /* 0x001fc8000791e002 */
[----:B-1----:R-:W-:Y:S02]  /*1090*/  IADD3 R35, P2, P3, R8, R35, R6 ;  /* 0x0000002308237210 */ /* 0x002fe40007b5e006 */
[----:B------:R-:W-:Y:S02]  /*10a0*/  IADD3.X R5, PT, PT, R5, R33, R3, P0, P1 ;  /* 0x0000002105057210 */ /* 0x000fe400007e2403 */
[----:B--2---:R-:W-:Y:S02]  /*10b0*/  IADD3 R3, P0, P1, R12, R35, R10 ;  /* 0x000000230c037210 */ /* 0x004fe4000791e00a */
[----:B------:R-:W-:Y:S02]  /*10c0*/  IADD3.X R7, PT, PT, R9, R5, R7, P2, P3 ;  /* 0x0000000509077210 */ /* 0x000fe400017e6407 */
[----:B---3--:R-:W-:Y:S02]  /*10d0*/  IADD3 R3, P2, P3, R16, R3, R14 ;  /* 0x0000000310037210 */ /* 0x008fe40007b5e00e */
[----:B------:R-:W-:-:S02]  /*10e0*/  IADD3.X R11, PT, PT, R13, R7, R11, P0, P1 ;  /* 0x000000070d0b7210 */ /* 0x000fc400007e240b */
[----:B----4-:R-:W-:Y:S02]  /*10f0*/  IADD3 R3, P0, P1, R20, R3, R18 ;  /* 0x0000000314037210 */ /* 0x010fe4000791e012 */
[----:B------:R-:W-:Y:S02]  /*1100*/  IADD3.X R15, PT, PT, R17, R11, R15, P2, P3 ;  /* 0x0000000b110f7210 */ /* 0x000fe400017e640f */
[----:B-----5:R-:W-:Y:S02]  /*1110*/  IADD3 R3, P2, P3, R24, R3, R22 ;  /* 0x0000000318037210 */ /* 0x020fe40007b5e016 */
[----:B------:R-:W-:Y:S02]  /*1120*/  IADD3.X R19, PT, PT, R21, R15, R19, P0, P1 ;  /* 0x0000000f15137210 */ /* 0x000fe400007e2413 */
[----:B------:R-:W-:Y:S02]  /*1130*/  IADD3 R3, P0, P1, R28, R3, R26 ;  /* 0x000000031c037210 */ /* 0x000fe4000791e01a */
[----:B------:R-:W-:-:S02]  /*1140*/  IADD3.X R23, PT, PT, R25, R19, R23, P2, P3 ;  /* 0x0000001319177210 */ /* 0x000fc400017e6417 */
[----:B------:R-:W-:Y:S02]  /*1150*/  IADD3 R2, P2, PT, R3, R30, RZ ;  /* 0x0000001e03027210 */ /* 0x000fe40007f5e0ff */
[----:B------:R-:W-:-:S05]  /*1160*/  IADD3.X R3, PT, PT, R29, R23, R27, P0, P1 ;  /* 0x000000171d037210 */ /* 0x000fca00007e241b */
[----:B------:R-:W-:Y:S01]  /*1170*/  IMAD.X R3, R3, 0x1, R31, P2 ;  /* 0x0000000103037824 */ /* 0x000fe200010e061f */
[----:B------:R-:W-:Y:S06]  /*1180*/  BRA `(.L_x_587) ;  /* 0x0000001c00a47947 */ /* 0x000fec0003800000 */
.L_x_586:
[C---:B------:R-:W-:Y:S02]  /*1190*/  LOP3.LUT R4, R5.reuse, 0x3e0, RZ, 0xc0, !PT ;  /* 0x000003e005047812 */ /* 0x040fe400078ec0ff */
[----:B------:R-:W-:Y:S02]  /*11a0*/  ISETP.NE.AND P5, PT, R5, RZ, PT ;  /* 0x000000ff0500720c */ /* 0x000fe40003fa5270 */
[----:B------:R-:W-:Y:S01]  /*11b0*/  LOP3.LUT R9, RZ, R4, RZ, 0x33, !PT ;  /* 0x00000004ff097212 */ /* 0x000fe200078e33ff */
[----:B------:R-:W-:Y:S02]  /*11c0*/  VIADD R7, R4, 0x20 ;  /* 0x0000002004077836 */ /* 0x000fe40000000000 */
[----:B------:R-:W0:Y:S03]  /*11d0*/  S2R R4, SR_LANEID ;  /* 0x0000000000047919 */ /* 0x000e260000000000 */
[----:B------:R-:W-:Y:S01]  /*11e0*/  ISETP.GT.U32.AND P0, PT, R7, R16, PT ;  /* 0x000000100700720c */ /* 0x000fe20003f04070 */
[----:B------:R-:W-:-:S05]  /*11f0*/  IMAD.IADD R7, R9, 0x1, R16 ;  /* 0x0000000109077824 */ /* 0x000fca00078e0210 */
        /* <DEDUP_REMOVED lines=14> */
[----:B------:R-:W-:Y:S01]  /*12e0*/  IADD3 R11, P1, PT, R6, R9, RZ ;  /* 0x00000009060b7210 */ /* 0x000fe20007f3e0ff */
[----:B------:R-:W-:Y:S01]  /*12f0*/  VIADD R6, R4, 0x4 ;  /* 0x0000000404067836 */ /* 0x000fe20000000000 */
[----:B-1----:R-:W-:-:S03]  /*1300*/  SEL R8, R8, RZ, !P0 ;  /* 0x000000ff08087207 */ /* 0x002fc60004000000 */
[----:B------:R-:W0:Y:S01]  /*1310*/  SHFL.DOWN PT, R2, R11, 0x4, R7 ;  /* 0x088000000b027989 */ /* 0x000e2200000e0007 */
[----:B------:R-:W-:Y:S01]  /*1320*/  ISETP.GT.AND P0, PT, R6, R7, PT ;  /* 0x000000070600720c */ /* 0x000fe20003f04270 */
[----:B------:R-:W-:Y:S02]  /*1330*/  IMAD.X R8, R8, 0x1, R12, P1 ;  /* 0x0000000108087824 */ /* 0x000fe400008e060c */
[C---:B------:R-:W-:Y:S01]  /*1340*/  VIADD R6, R4.reuse, 0x8 ;  /* 0x0000000804067836 */ /* 0x040fe20000000000 */
[----:B------:R-:W1:Y:S01]  /*1350*/  @!P2 S2R R12, SR_CgaCtaId ;  /* 0x00000000000ca919 */ /* 0x000e620000008800 */
[----:B------:R-:W-:Y:S01]  /*1360*/  VIADD R4, R4, 0x10 ;  /* 0x0000001004047836 */ /* 0x000fe20000000000 */
[----:B------:R-:W2:Y:S01]  /*1370*/  SHFL.DOWN PT, R3, R8, 0x4, R7 ;  /* 0x0880000008037989 */ /* 0x000ea200000e0007 */
        /* <DEDUP_REMOVED lines=9> */
[----:B------:R-:W-:Y:S02]  /*1410*/  @!P2 MOV R9, 0x400 ;  /* 0x000004000009a802 */ /* 0x000fe40000000f00 */
[----:B--2---:R-:W-:Y:S01]  /*1420*/  SEL R3, R3, RZ, !P0 ;  /* 0x000000ff03037207 */ /* 0x004fe20004000000 */
[----:B------:R-:W0:Y:S01]  /*1430*/  SHFL.DOWN PT, R2, R6, 0x10, R7 ;  /* 0x0a00000006027989 */ /* 0x000e2200000e0007 */
[----:B------:R-:W-:Y:S02]  /*1440*/  ISETP.GT.AND P0, PT, R4, R7, PT ;  /* 0x000000070400720c */ /* 0x000fe40003f04270 */
[----:B------:R-:W-:Y:S01]  /*1450*/  @!P2 SHF.R.U32.HI R4, RZ, 0x2, R5 ;  /* 0x00000002ff04a819 */ /* 0x000fe20000011605 */
[----:B------:R-:W-:Y:S01]  /*1460*/  IMAD.X R8, R3, 0x1, R10, P1 ;  /* 0x0000000103087824 */ /* 0x000fe200008e060a */
[----:B-1----:R-:W-:-:S02]  /*1470*/  @!P2 LEA R9, R12, R9, 0x18 ;  /* 0x000000090c09a211 */ /* 0x002fc400078ec0ff */
[----:B------:R-:W-:Y:S02]  /*1480*/  @!P2 LOP3.LUT R4, R4, 0xf8, RZ, 0xc0, !PT ;  /* 0x000000f80404a812 */ /* 0x000fe400078ec0ff */
[----:B------:R-:W1:Y:S03]  /*1490*/  SHFL.DOWN PT, R3, R8, 0x10, R7 ;  /* 0x0a00000008037989 */ /* 0x000e6600000e0007 */
[----:B------:R-:W-:Y:S01]  /*14a0*/  @!P2 IMAD.IADD R9, R4, 0x1, R9 ;  /* 0x000000010409a824 */ /* 0x000fe200078e0209 */
[----:B0-----:R-:W-:-:S04]  /*14b0*/  SEL R2, R2, RZ, !P0 ;  /* 0x000000ff02027207 */ /* 0x001fc80004000000 */
[----:B------:R-:W-:Y:S02]  /*14c0*/  IADD3 R2, P1, PT, R2, R6, RZ ;  /* 0x0000000602027210 */ /* 0x000fe40007f3e0ff */
[----:B-1----:R-:W-:-:S05]  /*14d0*/  SEL R3, R3, RZ, !P0 ;  /* 0x000000ff03037207 */ /* 0x002fca0004000000 */
[----:B------:R-:W-:-:S05]  /*14e0*/  IMAD.X R3, R3, 0x1, R8, P1 ;  /* 0x0000000103037824 */ /* 0x000fca00008e0608 */
[----:B------:R0:W-:Y:S01]  /*14f0*/  @!P2 STS.64 [R9+0x10], R2 ;  /* 0x000010020900a388 */ /* 0x0001e20000000a00 */
[----:B------:R-:W-:Y:S06]  /*1500*/  BAR.SYNC.DEFER_BLOCKING 0x0 ;  /* 0x0000000000007b1d */ /* 0x000fec0000010000 */
[----:B------:R-:W-:Y:S05]  /*1510*/  @P5 BRA `(.L_x_587) ;  /* 0x0000001800c05947 */ /* 0x000fea0003800000 */
[----:B------:R-:W1:Y:S01]  /*1520*/  S2UR UR5, SR_CgaCtaId ;  /* 0x00000000000579c3 */ /* 0x000e620000008800 */
[----:B------:R-:W-:Y:S01]  /*1530*/  UMOV UR4, 0x400 ;  /* 0x0000040000047882 */ /* 0x000fe20000000000 */
[C---:B------:R-:W-:Y:S02]  /*1540*/  ISETP.GT.U32.AND P0, PT, R16.reuse, 0x20, PT ;  /* 0x000000201000780c */ /* 0x040fe40003f04070 */
[----:B------:R-:W-:Y:S02]  /*1550*/  ISETP.GT.U32.AND P1, PT, R16, 0x40, PT ;  /* 0x000000401000780c */ /* 0x000fe40003f24070 */
[----:B------:R-:W-:Y:S02]  /*1560*/  ISETP.GT.U32.AND.EX P0, PT, R0, RZ, PT, P0 ;  /* 0x000000ff0000720c */ /* 0x000fe40003f04100 */
[----:B------:R-:W-:Y:S02]  /*1570*/  ISETP.GT.U32.AND P2, PT, R16, 0x60, PT ;  /* 0x000000601000780c */ /* 0x000fe40003f44070 */
[----:B------:R-:W-:-:S02]  /*1580*/  ISETP.GT.U32.AND.EX P1, PT, R0, RZ, PT, P1 ;  /* 0x000000ff0000720c */ /* 0x000fc40003f24110 */
[----:B------:R-:W-:-:S04]  /*1590*/  ISETP.GT.U32.AND P6, PT, R16, 0x140, PT ;  /* 0x000001401000780c */ /* 0x000fc80003fc4070 */
[----:B------:R-:W-:Y:S01]  /*15a0*/  ISETP.GT.U32.AND.EX P6, PT, R0, RZ, PT, P6 ;  /* 0x000000ff0000720c */ /* 0x000fe20003fc4160 */
[----:B-1----:R-:W-:-:S09]  /*15b0*/  ULEA UR4, UR5, UR4, 0x18 ;  /* 0x0000000405047291 */ /* 0x002fd2000f8ec0ff */
[----:B------:R-:W1:Y:S04]  /*15c0*/  LDS.64 R18, [UR4+0x18] ;  /* 0x00001804ff127984 */ /* 0x000e680008000a00 */
[----:B------:R-:W2:Y:S04]  /*15d0*/  LDS.128 R20, [UR4+0x20] ;  /* 0x00002004ff147984 */ /* 0x000ea80008000c00 */
[----:B------:R-:W3:Y:S04]  /*15e0*/  LDS.128 R4, [UR4+0x30] ;  /* 0x00003004ff047984 */ /* 0x000ee80008000c00 */
[----:B0-----:R-:W0:Y:S04]  /*15f0*/  LDS.128 R8, [UR4+0x40] ;  /* 0x00004004ff087984 */ /* 0x001e280008000c00 */
[----:B------:R-:W4:Y:S01]  /*1600*/  LDS.128 R12, [UR4+0x50] ;  /* 0x00005004ff0c7984 */ /* 0x000f220008000c00 */
[----:B-1----:R-:W-:-:S02]  /*1610*/  SEL R25, R18, RZ, P0 ;  /* 0x000000ff12197207 */ /* 0x002fc40000000000 */
[----:B------:R-:W-:Y:S02]  /*1620*/  SEL R29, R19, RZ, P0 ;  /* 0x000000ff131d7207 */ /* 0x000fe40000000000 */
[----:B------:R-:W-:Y:S02]  /*1630*/  ISETP.GT.U32.AND.EX P0, PT, R0, RZ, PT, P2 ;  /* 0x000000ff0000720c */ /* 0x000fe40003f04120 */
[----:B--2---:R-:W-:Y:S02]  /*1640*/  SEL R19, R20, RZ, P1 ;  /* 0x000000ff14137207 */ /* 0x004fe40000800000 */
[----:B------:R-:W-:Y:S02]  /*1650*/  SEL R24, R21, RZ, P1 ;  /* 0x000000ff15187207 */ /* 0x000fe40000800000 */
[----:B------:R-:W-:Y:S02]  /*1660*/  ISETP.GT.U32.AND P1, PT, R16, 0x80, PT ;  /* 0x000000801000780c */ /* 0x000fe40003f24070 */
[----:B------:R-:W-:-:S02]  /*1670*/  SEL R18, R22, RZ, P0 ;  /* 0x000000ff16127207 */ /* 0x000fc40000000000 */
[----:B------:R-:W-:Y:S02]  /*1680*/  SEL R17, R23, RZ, P0 ;  /* 0x000000ff17117207 */ /* 0x000fe40000000000 */
[----:B------:R-:W-:Y:S01]  /*1690*/  IADD3 R2, P2, P3, R19, R25, R2 ;  /* 0x0000001913027210 */ /* 0x000fe20007b5e002 */
[----:B------:R-:W1:Y:S01]  /*16a0*/  LDS.128 R20, [UR4+0x60] ;  /* 0x00006004ff147984 */ /* 0x000e620008000c00 */
[----:B------:R-:W-:Y:S02]  /*16b0*/  ISETP.GT.U32.AND.EX P0, PT, R0, RZ, PT, P1 ;  /* 0x000000ff0000720c */ /* 0x000fe40003f04110 */
[----:B------:R-:W-:Y:S02]  /*16c0*/  ISETP.GT.U32.AND P1, PT, R16, 0xa0, PT ;  /* 0x000000a01000780c */ /* 0x000fe40003f24070 */
[----:B------:R-:W-:Y:S02]  /*16d0*/  IADD3.X R29, PT, PT, R24, R29, R3, P2, P3 ;  /* 0x0000001d181d7210 */ /* 0x000fe400017e6403 */
[----:B---3--:R-:W-:Y:S01]  /*16e0*/  SEL R19, R4, RZ, P0 ;  /* 0x000000ff04137207 */ /* 0x008fe20000000000 */
[----:B------:R-:W2:Y:S01]  /*16f0*/  LDS.128 R24, [UR4+0x70] ;  /* 0x00007004ff187984 */ /* 0x000ea20008000c00 */
[----:B------:R-:W-:-:S02]  /*1700*/  SEL R28, R5, RZ, P0 ;  /* 0x000000ff051c7207 */ /* 0x000fc40000000000 */
[----:B------:R-:W-:Y:S02]  /*1710*/  ISETP.GT.U32.AND.EX P0, PT, R0, RZ, PT, P1 ;  /* 0x000000ff0000720c */ /* 0x000fe40003f04110 */
[----:B------:R-:W-:Y:S02]  /*1720*/  IADD3 R19, P2, P3, R19, R2, R18 ;  /* 0x0000000213137210 */ /* 0x000fe40007b5e012 */
[----:B------:R-:W-:Y:S02]  /*1730*/  SEL R3, R6, RZ, P0 ;  /* 0x000000ff06037207 */ /* 0x000fe40000000000 */
[----:B------:R-:W-:Y:S02]  /*1740*/  SEL R18, R7, RZ, P0 ;  /* 0x000000ff07127207 */ /* 0x000fe40000000000 */
[----:B------:R-:W3:Y:S01]  /*1750*/  LDS.128 R4, [UR4+0x80] ;  /* 0x00008004ff047984 */ /* 0x000ee20008000c00 */
[----:B------:R-:W-:Y:S02]  /*1760*/  ISETP.GT.U32.AND P1, PT, R16, 0xc0, PT ;  /* 0x000000c01000780c */ /* 0x000fe40003f24070 */
[----:B------:R-:W-:-:S02]  /*1770*/  IADD3.X R28, PT, PT, R28, R29, R17, P2, P3 ;  /* 0x0000001d1c1c7210 */ /* 0x000fc400017e6411 */
[----:B------:R-:W-:Y:S02]  /*1780*/  ISETP.GT.U32.AND.EX P0, PT, R0, RZ, PT, P1 ;  /* 0x000000ff0000720c */ /* 0x000fe40003f04110 */
[C---:B------:R-:W-:Y:S02]  /*1790*/  ISETP.GT.U32.AND P1, PT, R16.reuse, 0xe0, PT ;  /* 0x000000e01000780c */ /* 0x040fe40003f24070 */
[----:B------:R-:W-:Y:S02]  /*17a0*/  ISETP.GT.U32.AND P2, PT, R16, 0x100, PT ;  /* 0x000001001000780c */ /* 0x000fe40003f44070 */
[----:B0-----:R-:W-:Y:S02]  /*17b0*/  SEL R2, R8, RZ, P0 ;  /* 0x000000ff08027207 */ /* 0x001fe40000000000 */
[----:B------:R-:W-:Y:S02]  /*17c0*/  SEL R17, R9, RZ, P0 ;  /* 0x000000ff09117207 */ /* 0x000fe40000000000 */
[----:B------:R-:W-:-:S02]  /*17d0*/  ISETP.GT.U32.AND.EX P0, PT, R0, RZ, PT, P1 ;  /* 0x000000ff0000720c */ /* 0x000fc40003f04110 */
[----:B------:R-:W-:Y:S02]  /*17e0*/  ISETP.GT.U32.AND.EX P1, PT, R0, RZ, PT, P2 ;  /* 0x000000ff0000720c */ /* 0x000fe40003f24120 */
[----:B------:R-:W-:Y:S02]  /*17f0*/  ISETP.GT.U32.AND P2, PT, R16, 0x120, PT ;  /* 0x000001201000780c */ /* 0x000fe40003f44070 */
[----:B------:R-:W-:Y:S02]  /*1800*/  IADD3 R2, P3, P4, R2, R19, R3 ;  /* 0x0000001302027210 */ /* 0x000fe40007c7e003 */
[----:B------:R-:W-:Y:S02]  /*1810*/  SEL R3, R10, RZ, P0 ;  /* 0x000000ff0a037207 */ /* 0x000fe40000000000 */
[----:B------:R-:W-:Y:S02]  /*1820*/  SEL R9, R11, RZ, P0 ;  /* 0x000000ff0b097207 */ /* 0x000fe40000000000 */
[----:B------:R-:W-:-:S02]  /*1830*/  ISETP.GT.U32.AND.EX P0, PT, R0, RZ, PT, P2 ;  /* 0x000000ff0000720c */ /* 0x000fc40003f04120 */
[----:B----4-:R-:W-:Y:S02]  /*1840*/  SEL R8, R12, RZ, P1 ;  /* 0x000000ff0c087207 */ /* 0x010fe40000800000 */
[----:B------:R-:W-:Y:S02]  /*1850*/  IADD3.X R12, PT, PT, R17, R28, R18, P3, P4 ;  /* 0x0000001c110c7210 */ /* 0x000fe40001fe8412 */
[----:B------:R-:W-:Y:S02]  /*1860*/  SEL R11, R14, RZ, P0 ;  /* 0x000000ff0e0b7207 */ /* 0x000fe40000000000 */
[----:B------:R-:W-:Y:S02]  /*1870*/  ISETP.GT.U32.AND P4, PT, R16, 0x160, PT ;  /* 0x000001601000780c */ /* 0x000fe40003f84070 */
[----:B------:R-:W-:Y:S02]  /*1880*/  SEL R10, R13, RZ, P1 ;  /* 0x000000ff0d0a7207 */ /* 0x000fe40000800000 */
[----:B------:R-:W-:-:S02]  /*1890*/  SEL R14, R15, RZ, P0 ;  /* 0x000000ff0f0e7207 */ /* 0x000fc40000000000 */
[----:B------:R-:W-:Y:S02]  /*18a0*/  IADD3 R8, P1, P2, R8, R2, R3 ;  /* 0x0000000208087210 */ /* 0x000fe40007a3e003 */
[----:B------:R-:W-:Y:S02]  /*18b0*/  ISETP.GT.U32.AND P0, PT, R16, 0x180, PT ;  /* 0x000001801000780c */ /* 0x000fe40003f04070 */
[----:B------:R-:W-:Y:S02]  /*18c0*/  ISETP.GT.U32.AND.EX P4, PT, R0, RZ, PT, P4 ;  /* 0x000000ff0000720c */ /* 0x000fe40003f84140 */
[----:B-1----:R-:W-:Y:S02]  /*18d0*/  SEL R2, R20, RZ, P6 ;  /* 0x000000ff14027207 */ /* 0x002fe40003000000 */
[----:B------:R-:W-:Y:S02]  /*18e0*/  IADD3.X R10, PT, PT, R10, R12, R9, P1, P2 ;  /* 0x0000000c0a0a7210 */ /* 0x000fe40000fe4409 */
[----:B------:R-:W-:-:S02]  /*18f0*/  ISETP.GT.U32.AND.EX P0, PT, R0, RZ, PT, P0 ;  /* 0x000000ff0000720c */ /* 0x000fc40003f04100 */
[C---:B------:R-:W-:Y:S02]  /*1900*/  ISETP.GT.U32.AND P3, PT, R16.reuse, 0x1a0, PT ;  /* 0x000001a01000780c */ /* 0x040fe40003f64070 */
[----:B------:R-:W-:Y:S02]  /*1910*/  ISETP.GT.U32.AND P1, PT, R16, 0x1c0, PT ;  /* 0x000001c01000780c */ /* 0x000fe40003f24070 */
[----:B------:R-:W-:Y:S02]  /*1920*/  SEL R9, R21, RZ, P6 ;  /* 0x000000ff15097207 */ /* 0x000fe40003000000 */
[----:B------:R-:W-:Y:S02]  /*1930*/  SEL R3, R22, RZ, P4 ;  /* 0x000000ff16037207 */ /* 0x000fe40002000000 */
[----:B------:R-:W-:Y:S02]  /*1940*/  SEL R23, R23, RZ, P4 ;  /* 0x000000ff17177207 */ /* 0x000fe40002000000 */
[----:B------:R-:W-:-:S02]  /*1950*/  IADD3 R2, P6, P4, R2, R8, R11 ;  /* 0x0000000802027210 */ /* 0x000fc40007cde00b */
[----:B--2---:R-:W-:Y:S02]  /*1960*/  SEL R8, R24, RZ, P0 ;  /* 0x000000ff18087207 */ /* 0x004fe40000000000 */
[C---:B------:R-:W-:Y:S02]  /*1970*/  ISETP.GT.U32.AND.EX P3, PT, R0.reuse, RZ, PT, P3 ;  /* 0x000000ff0000720c */ /* 0x040fe40003f64130 */
[----:B------:R-:W-:Y:S02]  /*1980*/  ISETP.GT.U32.AND.EX P1, PT, R0, RZ, PT, P1 ;  /* 0x000000ff0000720c */ /* 0x000fe40003f24110 */
[----:B------:R-:W-:Y:S02]  /*1990*/  ISETP.GT.U32.AND P2, PT, R16, 0x1e0, PT ;  /* 0x000001e01000780c */ /* 0x000fe40003f44070 */
[----:B------:R-:W-:Y:S02]  /*19a0*/  IADD3.X R9, PT, PT, R9, R10, R14, P6, P4 ;  /* 0x0000000a09097210 */ /* 0x000fe400037e840e */
[----:B------:R-:W-:-:S02]  /*19b0*/  IADD3 R8, P6, P4, R8, R2, R3 ;  /* 0x0000000208087210 */ /* 0x000fc40007cde003 */
[----:B------:R-:W-:Y:S02]  /*19c0*/  SEL R2, R26, RZ, P3 ;  /* 0x000000ff1a027207 */ /* 0x000fe40001800000 */
[----:B---3--:R-:W-:Y:S02]  /*19d0*/  SEL R3, R4, RZ, P1 ;  /* 0x000000ff04037207 */ /* 0x008fe40000800000 */
[----:B------:R-:W-:Y:S02]  /*19e0*/  ISETP.GT.U32.AND.EX P2, PT, R0, RZ, PT, P2 ;  /* 0x000000ff0000720c */ /* 0x000fe40003f44120 */
        /* <DEDUP_REMOVED lines=11> */
.L_x_573:
[----:B------:R-:W0:Y:S01]  /*1aa0*/  S2R R4, SR_TID.X ;  /* 0x0000000000047919 */ /* 0x000e220000002100 */
[----:B------:R-:W0:Y:S02]  /*1ab0*/  LDC.64 R2, c[0x0][0x380] ;  /* 0x0000e000ff027b82 */ /* 0x000e240000000a00 */
[----:B0-----:R-:W-:-:S05]  /*1ac0*/  IMAD.WIDE.U32 R2, R4, 0x4, R2 ;  /* 0x0000000404027825 */ /* 0x001fca00078e0002 */
[----:B------:R-:W2:Y:S04]  /*1ad0*/  LDG.E R11, desc[UR6][R2.64] ;  /* 0x00000006020b7981 */ /* 0x000ea8000c1e1900 */
[----:B------:R-:W3:Y:S04]  /*1ae0*/  LDG.E R5, desc[UR6][R2.64+0x800] ;  /* 0x0008000602057981 */ /* 0x000ee8000c1e1900 */
[----:B------:R-:W4:Y:S04]  /*1af0*/  LDG.E R7, desc[UR6][R2.64+0x1800] ;  /* 0x0018000602077981 */ /* 0x000f28000c1e1900 */
[----:B------:R-:W5:Y:S04]  /*1b00*/  LDG.E R8, desc[UR6][R2.64+0x2000] ;  /* 0x0020000602087981 */ /* 0x000f68000c1e1900 */
[----:B------:R-:W5:Y:S04]  /*1b10*/  LDG.E R9, desc[UR6][R2.64+0x2800] ;  /* 0x0028000602097981 */ /* 0x000f68000c1e1900 */
[----:B------:R-:W5:Y:S04]  /*1b20*/  LDG.E R6, desc[UR6][R2.64+0x1000] ;  /* 0x0010000602067981 */ /* 0x000f68000c1e1900 */
[----:B------:R-:W5:Y:S01]  /*1b30*/  LDG.E R10, desc[UR6][R2.64+0x3000] ;  /* 0x00300006020a7981 */ /* 0x000f62000c1e1900 */
[----:B--2---:R-:W-:-:S04]  /*1b40*/  ISETP.NE.AND P0, PT, R11, RZ, PT ;  /* 0x000000ff0b00720c */ /* 0x004fc80003f05270 */
[----:B------:R-:W-:Y:S02]  /*1b50*/  SEL R11, RZ, 0x1, !P0 ;  /* 0x00000001ff0b7807 */ /* 0x000fe40004000000 */
[----:B---3--:R-:W-:Y:S02]  /*1b60*/  ISETP.NE.AND P1, PT, R5, RZ, PT ;  /* 0x000000ff0500720c */ /* 0x008fe40003f25270 */
[----:B----4-:R-:W-:Y:S02]  /*1b70*/  ISETP.NE.AND P0, PT, R7, RZ, PT ;  /* 0x000000ff0700720c */ /* 0x010fe40003f05270 */
[----:B------:R-:W-:Y:S02]  /*1b80*/  SEL R5, RZ, 0x1, !P1 ;  /* 0x00000001ff057807 */ /* 0x000fe40004800000 */
[----:B------:R-:W-:Y:S02]  /*1b90*/  SEL R7, RZ, 0x1, !P0 ;  /* 0x00000001ff077807 */ /* 0x000fe40004000000 */
[----:B-----5:R-:W-:-:S02]  /*1ba0*/  ISETP.NE.AND P1, PT, R8, RZ, PT ;  /* 0x000000ff0800720c */ /* 0x020fc40003f25270 */
[----:B------:R-:W-:Y:S02]  /*1bb0*/  ISETP.NE.AND P0, PT, R9, RZ, PT ;  /* 0x000000ff0900720c */ /* 0x000fe40003f05270 */
[----:B------:R-:W-:Y:S02]  /*1bc0*/  IADD3 R8, P5, PT, R16, -0xe00, RZ ;  /* 0xfffff20010087810 */ /* 0x000fe40007fbe0ff */
[----:B------:R-:W-:Y:S02]  /*1bd0*/  ISETP.NE.AND P2, PT, R6, RZ, PT ;  /* 0x000000ff0600720c */ /* 0x000fe40003f45270 */
[----:B------:R-:W-:Y:S02]  /*1be0*/  SEL R9, RZ, 0x1, !P0 ;  /* 0x00000001ff097807 */ /* 0x000fe40004000000 */
[----:B------:R-:W-:Y:S02]  /*1bf0*/  ISETP.NE.AND P6, PT, R10, RZ, PT ;  /* 0x000000ff0a00720c */ /* 0x000fe40003fc5270 */
[----:B------:R-:W-:-:S02]  /*1c00*/  ISETP.GE.U32.AND P0, PT, R8, 0xe00, PT ;  /* 0x00000e000800780c */ /* 0x000fc40003f06070 */
[----:B------:R-:W-:Y:S02]  /*1c10*/  IADD3.X R10, PT, PT, R0, -0x1, RZ, P5, !PT ;  /* 0xffffffff000a7810 */ /* 0x000fe40002ffe4ff */
[----:B------:R-:W-:Y:S02]  /*1c20*/  SEL R6, RZ, 0x1, !P2 ;  /* 0x00000001ff067807 */ /* 0x000fe40005000000 */
[----:B------:R-:W-:Y:S02]  /*1c30*/  ISETP.GE.U32.AND.EX P0, PT, R10, RZ, PT, P0 ;  /* 0x000000ff0a00720c */ /* 0x000fe40003f06100 */
[----:B------:R-:W-:Y:S02]  /*1c40*/  IADD3 R6, P3, P4, R6, R5, R11 ;  /* 0x0000000506067210 */ /* 0x000fe40007c7e00b */
[----:B------:R-:W-:-:S04]  /*1c50*/  SEL R5, RZ, 0x1, !P1 ;  /* 0x00000001ff057807 */ /* 0x000fc80004800000 */
[----:B------:R-:W-:Y:S02]  /*1c60*/  IADD3 R6, P1, P2, R5, R6, R7 ;  /* 0x0000000605067210 */ /* 0x000fe40007a3e007 */
[----:B------:R-:W-:Y:S02]  /*1c70*/  SEL R7, RZ, 0x1, !P6 ;  /* 0x00000001ff077807 */ /* 0x000fe40007000000 */
[----:B------:R-:W-:Y:S02]  /*1c80*/  IADD3.X R5, PT, PT, RZ, RZ, RZ, P3, P4 ;  /* 0x000000ffff057210 */ /* 0x000fe40001fe84ff */
[----:B------:R-:W-:Y:S02]  /*1c90*/  IADD3 R6, P3, P4, R7, R6, R9 ;  /* 0x0000000607067210 */ /* 0x000fe40007c7e009 */
[----:B------:R-:W-:Y:S01]  /*1ca0*/  IADD3.X R5, PT, PT, RZ, R5, RZ, P1, P2 ;  /* 0x00000005ff057210 */ /* 0x000fe20000fe44ff */
[----:B------:R-:W-:Y:S02]  /*1cb0*/  IMAD.MOV.U32 R7, RZ, RZ, 0xe00 ;  /* 0x00000e00ff077424 */ /* 0x000fe400078e00ff */
[----:B------:R-:W-:Y:S01]  /*1cc0*/  IMAD.MOV.U32 R9, RZ, RZ, RZ ;  /* 0x000000ffff097224 */ /* 0x000fe200078e00ff */
[----:B------:R-:W-:Y:S01]  /*1cd0*/  IADD3.X R5, PT, PT, RZ, R5, RZ, P3, P4 ;  /* 0x00000005ff057210 */ /* 0x000fe20001fe84ff */
[----:B------:R-:W-:Y:S06]  /*1ce0*/  @!P0 BRA `(.L_x_588) ;  /* 0x0000000000b48947 */ /* 0x000fec0003800000 */
[----:B------:R-:W0:Y:S01]  /*1cf0*/  LDC.64 R16, c[0x0][0x398] ;  /* 0x0000e600ff107b82 */ /* 0x000e220000000a00 */
[----:B------:R-:W-:Y:S02]  /*1d00*/  IMAD.MOV.U32 R7, RZ, RZ, 0xe00 ;  /* 0x00000e00ff077424 */ /* 0x000fe400078e00ff */
[----:B------:R-:W-:-:S07]  /*1d10*/  IMAD.MOV.U32 R9, RZ, RZ, RZ ;  /* 0x000000ffff097224 */ /* 0x000fce00078e00ff */
.L_x_590:
[----:B------:R-:W-:-:S04]  /*1d20*/  LEA R12, P0, R7, R2, 0x2 ;  /* 0x00000002070c7211 */ /* 0x000fc800078010ff */
[----:B------:R-:W-:-:S05]  /*1d30*/  LEA.HI.X R13, R7, R3, R9, 0x2, P0 ;  /* 0x00000003070d7211 */ /* 0x000fca00000f1409 */
        /* <DEDUP_REMOVED lines=9> */
[----:B------:R-:W-:Y:S02]  /*1dd0*/  SEL R0, RZ, 0x1, !P0 ;  /* 0x00000001ff007807 */ /* 0x000fe40004000000 */
[----:B------:R-:W-:Y:S02]  /*1de0*/  SEL R21, RZ, 0x1, !P1 ;  /* 0x00000001ff157807 */ /* 0x000fe40004800000 */
[----:B----4-:R-:W-:Y:S02]  /*1df0*/  ISETP.NE.AND P0, PT, R11, RZ, PT ;  /* 0x000000ff0b00720c */ /* 0x010fe40003f05270 */
[----:B-----5:R-:W-:Y:S02]  /*1e00*/  ISETP.NE.AND P5, PT, R14, RZ, PT ;  /* 0x000000ff0e00720c */ /* 0x020fe40003fa5270 */
[----:B------:R-:W-:-:S02]  /*1e10*/  IADD3 R6, P2, P1, R21, R6, R0 ;  /* 0x0000000615067210 */ /* 0x000fc4000795e000 */
[----:B------:R-:W-:Y:S02]  /*1e20*/  ISETP.NE.AND P4, PT, R15, RZ, PT ;  /* 0x000000ff0f00720c */ /* 0x000fe40003f85270 */
[----:B-1----:R-:W-:Y:S02]  /*1e30*/  SEL R13, RZ, 0x1, !P0 ;  /* 0x00000001ff0d7807 */ /* 0x002fe40004000000 */
[----:B------:R-:W-:Y:S02]  /*1e40*/  SEL R11, RZ, 0x1, !P5 ;  /* 0x00000001ff0b7807 */ /* 0x000fe40006800000 */
[----:B0-----:R-:W-:Y:S02]  /*1e50*/  IADD3 R0, P3, PT, -R7, R16, RZ ;  /* 0x0000001007007210 */ /* 0x001fe40007f7e1ff */
[----:B------:R-:W-:Y:S02]  /*1e60*/  ISETP.NE.AND P6, PT, R18, RZ, PT ;  /* 0x000000ff1200720c */ /* 0x000fe40003fc5270 */
[----:B------:R-:W-:-:S02]  /*1e70*/  SEL R12, RZ, 0x1, !P4 ;  /* 0x00000001ff0c7807 */ /* 0x000fc40006000000 */
[----:B------:R-:W-:Y:S02]  /*1e80*/  IADD3 R6, P4, P5, R11, R6, R13 ;  /* 0x000000060b067210 */ /* 0x000fe40007d9e00d */
[----:B------:R-:W-:Y:S01]  /*1e90*/  ISETP.GE.U32.AND P0, PT, R0, 0xe00, PT ;  /* 0x00000e000000780c */ /* 0x000fe20003f06070 */
[----:B------:R-:W-:Y:S01]  /*1ea0*/  IMAD.MOV.U32 R0, RZ, RZ, R17 ;  /* 0x000000ffff007224 */ /* 0x000fe200078e0011 */
[----:B------:R-:W-:Y:S02]  /*1eb0*/  SEL R11, RZ, 0x1, !P6 ;  /* 0x00000001ff0b7807 */ /* 0x000fe40007000000 */
[----:B------:R-:W-:Y:S02]  /*1ec0*/  IADD3.X R5, PT, PT, RZ, R5, RZ, P2, P1 ;  /* 0x00000005ff057210 */ /* 0x000fe400017e24ff */
[----:B------:R-:W-:Y:S01]  /*1ed0*/  IADD3 R6, P1, P2, R11, R6, R12 ;  /* 0x000000060b067210 */ /* 0x000fe20007a3e00c */
[----:B------:R-:W-:Y:S01]  /*1ee0*/  IMAD.X R12, R0, 0x1, ~R9, P3 ;  /* 0x00000001000c7824 */ /* 0x000fe200018e0e09 */
[----:B------:R-:W-:-:S02]  /*1ef0*/  ISETP.NE.AND P6, PT, R19, RZ, PT ;  /* 0x000000ff1300720c */ /* 0x000fc40003fc5270 */
[----:B------:R-:W-:Y:S02]  /*1f00*/  IADD3.X R5, PT, PT, RZ, R5, RZ, P4, P5 ;  /* 0x00000005ff057210 */ /* 0x000fe400027ea4ff */
[----:B------:R-:W-:Y:S02]  /*1f10*/  ISETP.GE.U32.AND.EX P0, PT, R12, RZ, PT, P0 ;  /* 0x000000ff0c00720c */ /* 0x000fe40003f06100 */
[----:B------:R-:W-:Y:S02]  /*1f20*/  SEL R11, RZ, 0x1, !P6 ;  /* 0x00000001ff0b7807 */ /* 0x000fe40007000000 */
[----:B------:R-:W-:Y:S02]  /*1f30*/  IADD3.X R5, PT, PT, RZ, R5, RZ, P1, P2 ;  /* 0x00000005ff057210 */ /* 0x000fe40000fe44ff */
[----:B------:R-:W-:-:S05]  /*1f40*/  IADD3 R6, P3, PT, R6, R11, RZ ;  /* 0x0000000b06067210 */ /* 0x000fca0007f7e0ff */
[----:B------:R-:W-:Y:S02]  /*1f50*/  IMAD.X R5, RZ, RZ, R5, P3 ;  /* 0x000000ffff057224 */ /* 0x000fe400018e0605 */
[----:B------:R-:W-:Y:S06]  /*1f60*/  @!P0 BRA `(.L_x_589) ;  /* 0x0000000c00048947 */ /* 0x000fec0003800000 */
[----:B------:R-:W-:-:S05]  /*1f70*/  IADD3 R7, P0, PT, R7, 0xe00, RZ ;  /* 0x00000e0007077810 */ /* 0x000fca0007f1e0ff */
[----:B------:R-:W-:Y:S01]  /*1f80*/  IMAD.X R9, RZ, RZ, R9, P0 ;  /* 0x000000ffff097224 */ /* 0x000fe200000e0609 */
[----:B------:R-:W-:-:S04]  /*1f90*/  ISETP.GT.U32.AND P0, PT, R7, R8, PT ;  /* 0x000000080700720c */ /* 0x000fc80003f04070 */
[----:B------:R-:W-:-:S13]  /*1fa0*/  ISETP.GT.U32.AND.EX P0, PT, R9, R10, PT, P0 ;  /* 0x0000000a0900720c */ /* 0x000fda0003f04100 */
[----:B------:R-:W-:Y:S05]  /*1fb0*/  @!P0 BRA `(.L_x_590) ;  /* 0xfffffffc00588947 */ /* 0x000fea000383ffff */
.L_x_588:
[----:B------:R-:W-:Y:S01]  /*1fc0*/  IMAD.IADD R3, R16, 0x1, -R7 ;  /* 0x0000000110037824 */ /* 0x000fe200078e0a07 */
[----:B------:R-:W-:Y:S01]  /*1fd0*/  ISETP.GE.U32.AND P1, PT, R7, R16, PT ;  /* 0x000000100700720c */ /* 0x000fe20003f26070 */
[----:B------:R-:W-:Y:S03]  /*1fe0*/  BSSY.RECONVERGENT B1, `(.L_x_589) ;  /* 0x00000b9000017945 */ /* 0x000fe60003800200 */
[----:B------:R-:W-:-:S04]  /*1ff0*/  ISETP.GE.AND P0, PT, R4, R3, PT ;  /* 0x000000030400720c */ /* 0x000fc80003f06270 */
[----:B------:R-:W-:-:S13]  /*2000*/  ISETP.GE.U32.OR.EX P0, PT, R9, R0, P0, P1 ;  /* 0x000000000900720c */ /* 0x000fda0000706510 */
[----:B------:R-:W-:Y:S05]  /*2010*/  @P0 BRA `(.L_x_591) ;  /* 0x0000000800d40947 */ /* 0x000fea0003800000 */
[----:B------:R-:W-:Y:S01]  /*2020*/  LOP3.LUT R0, RZ, R4, RZ, 0x33, !PT ;  /* 0x00000004ff007212 */ /* 0x000fe200078e33ff */
[----:B------:R-:W-:Y:S03]  /*2030*/  BSSY.RECONVERGENT B2, `(.L_x_592) ;  /* 0x0000058000027945 */ /* 0x000fe60003800200 */
[----:B------:R-:W-:-:S04]  /*2040*/  IADD3 R0, PT, PT, -R7, R16, R0 ;  /* 0x0000001007007210 */ /* 0x000fc80007ffe100 */
[C---:B------:R-:W-:Y:S02]  /*2050*/  ISETP.GE.U32.AND P1, PT, R0.reuse, 0x1e00, PT ;  /* 0x00001e000000780c */ /* 0x040fe40003f26070 */
[----:B------:R-:W-:Y:S01]  /*2060*/  LEA.HI R8, R0, 0x1, RZ, 0x17 ;  /* 0x0000000100087811 */ /* 0x000fe200078fb8ff */
[----:B------:R-:W-:-:S03]  /*2070*/  IMAD.MOV.U32 R0, RZ, RZ, R4 ;  /* 0x000000ffff007224 */ /* 0x000fc600078e0004 */
[----:B------:R-:W-:-:S04]  /*2080*/  LOP3.LUT R26, R8, 0xf, RZ, 0xc0, !PT ;  /* 0x0000000f081a7812 */ /* 0x000fc800078ec0ff */
[----:B------:R-:W-:-:S03]  /*2090*/  ISETP.NE.AND P0, PT, R26, RZ, PT ;  /* 0x000000ff1a00720c */ /* 0x000fc60003f05270 */
[----:B------:R-:W-:Y:S10]  /*20a0*/  @!P1 BRA `(.L_x_593) ;  /* 0x0000000400409947 */ /* 0x000ff40003800000 */
[----:B------:R-:W0:Y:S01]  /*20b0*/  LDCU.64 UR4, c[0x0][0x380] ;  /* 0x00007000ff0477ac */ /* 0x000e220008000a00 */
[----:B------:R-:W-:Y:S02]  /*20c0*/  IADD3 R3, P1, PT, R4, R7, RZ ;  /* 0x0000000704037210 */ /* 0x000fe40007f3e0ff */
[----:B------:R-:W-:-:S03]  /*20d0*/  LOP3.LUT R10, R8, 0xfffff0, RZ, 0xc0, !PT ;  /* 0x00fffff0080a7812 */ /* 0x000fc600078ec0ff */
[----:B------:R-:W-:Y:S02]  /*20e0*/  IMAD.X R0, RZ, RZ, R9, P1 ;  /* 0x000000ffff007224 */ /* 0x000fe400008e0609 */
[----:B------:R-:W-:Y:S01]  /*20f0*/  IMAD.MOV R10, RZ, RZ, -R10 ;  /* 0x000000ffff0a7224 */ /* 0x000fe200078e0a0a */
[----:B0-----:R-:W-:-:S04]  /*2100*/  LEA R2, P2, R3, UR4, 0x2 ;  /* 0x0000000403027c11 */ /* 0x001fc8000f8410ff */
[----:B------:R-:W-:Y:S02]  /*2110*/  IADD3 R2, P1, PT, R2, 0x4000, RZ ;  /* 0x0000400002027810 */ /* 0x000fe40007f3e0ff */
[----:B------:R-:W-:Y:S01]  /*2120*/  LEA.HI.X R3, R3, UR5, R0, 0x2, P2 ;  /* 0x0000000503037c11 */ /* 0x000fe200090f1400 */
[----:B------:R-:W-:-:S04]  /*2130*/  IMAD.MOV.U32 R0, RZ, RZ, R4 ;  /* 0x000000ffff007224 */ /* 0x000fc800078e0004 */
[----:B------:R-:W-:-:S07]  /*2140*/  IMAD.X R3, RZ, RZ, R3, P1 ;  /* 0x000000ffff037224 */ /* 0x000fce00008e0603 */
.L_x_594:
        /* <DEDUP_REMOVED lines=70> */
.L_x_593:
[----:B------:R-:W-:Y:S05]  /*25b0*/  BSYNC.RECONVERGENT B2 ;  /* 0x0000000000027941 */ /* 0x000fea0003800200 */
.L_x_592:
[----:B------:R-:W-:Y:S05]  /*25c0*/  @!P0 BRA `(.L_x_591) ;  /* 0x0000000400688947 */ /* 0x000fea0003800000 */
[----:B------:R-:W-:Y:S01]  /*25d0*/  ISETP.GE.U32.AND P1, PT, R26, 0x8, PT ;  /* 0x000000081a00780c */ /* 0x000fe20003f26070 */
[----:B------:R-:W-:Y:S01]  /*25e0*/  BSSY.RECONVERGENT B2, `(.L_x_595) ;  /* 0x000002a000027945 */ /* 0x000fe20003800200 */
[----:B------:R-:W-:-:S04]  /*25f0*/  LOP3.LUT R18, R8, 0x7, RZ, 0xc0, !PT ;  /* 0x0000000708127812 */ /* 0x000fc800078ec0ff */
[----:B------:R-:W-:-:S07]  /*2600*/  ISETP.NE.AND P0, PT, R18, RZ, PT ;  /* 0x000000ff1200720c */ /* 0x000fce0003f05270 */
[----:B------:R-:W-:Y:S06]  /*2610*/  @!P1 BRA `(.L_x_596) ;  /* 0x0000000000989947 */ /* 0x000fec0003800000 */
[----:B------:R-:W0:Y:S01]  /*2620*/  LDCU.64 UR4, c[0x0][0x380] ;  /* 0x00007000ff0477ac */ /* 0x000e220008000a00 */
[----:B------:R-:W-:-:S05]  /*2630*/  IADD3 R3, P1, PT, R0, R7, RZ ;  /* 0x0000000700037210 */ /* 0x000fca0007f3e0ff */
[----:B------:R-:W-:Y:S01]  /*2640*/  IMAD.X R10, RZ, RZ, R9, P1 ;  /* 0x000000ffff0a7224 */ /* 0x000fe200008e0609 */
        /* <DEDUP_REMOVED lines=35> */
.L_x_596:
[----:B------:R-:W-:Y:S05]  /*2880*/  BSYNC.RECONVERGENT B2 ;  /* 0x0000000000027941 */ /* 0x000fea0003800200 */
.L_x_595:
        /* <DEDUP_REMOVED lines=28> */
.L_x_598:
[----:B------:R-:W-:Y:S05]  /*2a50*/  BSYNC.RECONVERGENT B2 ;  /* 0x0000000000027941 */ /* 0x000fea0003800200 */
.L_x_597:
[----:B------:R-:W-:Y:S05]  /*2a60*/  @!P0 BRA `(.L_x_591) ;  /* 0x0000000000408947 */ /* 0x000fea0003800000 */
[----:B------:R-:W0:Y:S01]  /*2a70*/  LDCU.64 UR4, c[0x0][0x380] ;  /* 0x00007000ff0477ac */ /* 0x000e220008000a00 */
[----:B------:R-:W-:Y:S01]  /*2a80*/  IADD3 R3, P0, PT, R0, R7, RZ ;  /* 0x0000000700037210 */ /* 0x000fe20007f1e0ff */
[----:B------:R-:W-:-:S04]  /*2a90*/  IMAD.MOV R0, RZ, RZ, -R10 ;  /* 0x000000ffff007224 */ /* 0x000fc800078e0a0a */
[----:B------:R-:W-:Y:S01]  /*2aa0*/  IMAD.X R8, RZ, RZ, R9, P0 ;  /* 0x000000ffff087224 */ /* 0x000fe200000e0609 */
[----:B0-----:R-:W-:-:S04]  /*2ab0*/  LEA R2, P1, R3, UR4, 0x2 ;  /* 0x0000000403027c11 */ /* 0x001fc8000f8210ff */
[----:B------:R-:W-:-:S09]  /*2ac0*/  LEA.HI.X R3, R3, UR5, R8, 0x2, P1 ;  /* 0x0000000503037c11 */ /* 0x000fd200088f1408 */
.L_x_599:
[----:B------:R0:W2:Y:S01]  /*2ad0*/  LDG.E R7, desc[UR6][R2.64] ;  /* 0x0000000602077981 */ /* 0x0000a2000c1e1900 */
[----:B------:R-:W-:Y:S01]  /*2ae0*/  VIADD R0, R0, 0x1 ;  /* 0x0000000100007836 */ /* 0x000fe20000000000 */
[----:B0-----:R-:W-:-:S05]  /*2af0*/  IADD3 R2, P2, PT, R2, 0x800, RZ ;  /* 0x0000080002027810 */ /* 0x001fca0007f5e0ff */
[----:B------:R-:W-:Y:S01]  /*2b00*/  IMAD.X R3, RZ, RZ, R3, P2 ;  /* 0x000000ffff037224 */ /* 0x000fe200010e0603 */
[----:B--2---:R-:W-:-:S04]  /*2b10*/  ISETP.NE.AND P0, PT, R7, RZ, PT ;  /* 0x000000ff0700720c */ /* 0x004fc80003f05270 */
[----:B------:R-:W-:Y:S02]  /*2b20*/  SEL R7, RZ, 0x1, !P0 ;  /* 0x00000001ff077807 */ /* 0x000fe40004000000 */
[----:B------:R-:W-:Y:S02]  /*2b30*/  ISETP.NE.AND P0, PT, R0, RZ, PT ;  /* 0x000000ff0000720c */ /* 0x000fe40003f05270 */
[----:B------:R-:W-:-:S05]  /*2b40*/  IADD3 R6, P1, PT, R6, R7, RZ ;  /* 0x0000000706067210 */ /* 0x000fca0007f3e0ff */
[----:B------:R-:W-:-:S06]  /*2b50*/  IMAD.X R5, RZ, RZ, R5, P1 ;  /* 0x000000ffff057224 */ /* 0x000fcc00008e0605 */
[----:B------:R-:W-:Y:S05]  /*2b60*/  @P0 BRA `(.L_x_599) ;  /* 0xfffffffc00d80947 */ /* 0x000fea000383ffff */
.L_x_591:
[----:B------:R-:W-:Y:S05]  /*2b70*/  BSYNC.RECONVERGENT B1 ;  /* 0x0000000000017941 */ /* 0x000fea0003800200 */
.L_x_589:
[----:B------:R-:W0:Y:S01]  /*2b80*/  S2R R8, SR_LANEID ;  /* 0x0000000000087919 */ /* 0x000e220000000000 */
[----:B------:R-:W-:Y:S01]  /*2b90*/  ISETP.NE.AND P5, PT, R4, RZ, PT ;  /* 0x000000ff0400720c */ /* 0x000fe20003fa5270 */
        /* <DEDUP_REMOVED lines=49> */
[----:B--2---:R-:W0:Y:S04]  /*2eb0*/  LDS.128 R4, [UR4+0x20] ;  /* 0x00002004ff047984 */ /* 0x004e280008000c00 */
        /* <DEDUP_REMOVED lines=21> */
[----:B------:R-:W-:-:S07]  /*3010*/  IMAD.X R3, R3, 0x1, R31, P2 ;  /* 0x0000000103037824 */ /* 0x000fce00010e061f */
.L_x_587:
[----:B------:R-:W-:Y:S05]  /*3020*/  BSYNC.RECONVERGENT B0 ;  /* 0x0000000000007941 */ /* 0x000fea0003800200 */
.L_x_572:
[----:B------:R-:W-:Y:S05]  /*3030*/  @P5 EXIT ;  /* 0x000000000000594d */ /* 0x000fea0003800000 */
[----:B------:R-:W0:Y:S01]  /*3040*/  LDCU.64 UR4, c[0x0][0x3a8] ;  /* 0x00007500ff0477ac */ /* 0x000e220008000a00 */
[----:B------:R-:W3:Y:S01]  /*3050*/  LDC.64 R4, c[0x0][0x390] ;  /* 0x0000e400ff047b82 */ /* 0x000ee20000000a00 */
[----:B012---:R-:W-:-:S04]  /*3060*/  IADD3 R2, P0, PT, R2, UR4, RZ ;  /* 0x0000000402027c10 */ /* 0x007fc8000ff1e0ff */
[----:B------:R-:W-:-:S05]  /*3070*/  IADD3.X R3, PT, PT, R3, UR5, RZ, P0, !PT ;  /* 0x0000000503037c10 */ /* 0x000fca00087fe4ff */
[----:B---3--:R-:W-:Y:S01]  /*3080*/  STG.E.64 desc[UR6][R4.64], R2 ;  /* 0x0000000204007986 */ /* 0x008fe2000c101b06 */
[----:B------:R-:W-:Y:S05]  /*3090*/  EXIT ;  /* 0x000000000000794d */ /* 0x000fea0003800000 */
.L_x_600:
        /* <DEDUP_REMOVED lines=14> */
.L_x_738:


//--------------------- .text._ZN3cub18CUB_300001_SM_10006detail6reduce28DeviceReduceSingleTileKernelINS2_10policy_hubIljN4cuda3std3__44plusIlEEE10Policy1000EPlSC_iS9_llNS7_10__identityEEEvT0_T1_T2_T3_T4_T6_ --------------------------
	.section	.text._ZN3cub18CUB_300001_SM_10006detail6reduce28DeviceReduceSingleTileKernelINS2_10policy_hubIljN4cuda3std3__44plusIlEEE10Policy1000EPlSC_iS9_llNS7_10__identityEEEvT0_T1_T2_T3_T4_T6_,"ax",@progbits
	.align	128
        .global         _ZN3cub18CUB_300001_SM_10006detail6reduce28DeviceReduceSingleTileKernelINS2_10policy_hubIljN4cuda3std3__44plusIlEEE10Policy1000EPlSC_iS9_llNS7_10__identityEEEvT0_T1_T2_T3_T4_T6_
        .type           _ZN3cub18CUB_300001_SM_10006detail6reduce28DeviceReduceSingleTileKernelINS2_10policy_hubIljN4cuda3std3__44plusIlEEE10Policy1000EPlSC_iS9_llNS7_10__identityEEEvT0_T1_T2_T3_T4_T6_,@function
        .size           _ZN3cub18CUB_300001_SM_10006detail6reduce28DeviceReduceSingleTileKernelINS2_10policy_hubIljN4cuda3std3__44plusIlEEE10Policy1000EPlSC_iS9_llNS7_10__identityEEEvT0_T1_T2_T3_T4_T6_,(.L_x_739 - _ZN3cub18CUB_300001_SM_10006detail6reduce28DeviceReduceSingleTileKernelINS2_10policy_hubIljN4cuda3std3__44plusIlEEE10Policy1000EPlSC_iS9_llNS7_10__identityEEEvT0_T1_T2_T3_T4_T6_)
        .other          _ZN3cub18CUB_300001_SM_10006detail6reduce28DeviceReduceSingleTileKernelINS2_10policy_hubIljN4cuda3std3__44plusIlEEE10Policy1000EPlSC_iS9_llNS7_10__identityEEEvT0_T1_T2_T3_T4_T6_,@"STO_CUDA_ENTRY STV_DEFAULT"
_ZN3cub18CUB_300001_SM_10006detail6reduce28DeviceReduceSingleTileKernelINS2_10policy_hubIljN4cuda3std3__44plusIlEEE10Policy1000EPlSC_iS9_llNS7_10__identityEEEvT0_T1_T2_T3_T4_T6_:
.text._ZN3cub18CUB_300001_SM_10006detail6reduce28DeviceReduceSingleTileKernelINS2_10policy_hubIljN4cuda3std3__44plusIlEEE10Policy1000EPlSC_iS9_llNS7_10__identityEEEvT0_T1_T2_T3_T4_T6_:
        /* <DEDUP_REMOVED lines=13> */
.L_x_601:
        /* <DEDUP_REMOVED lines=13> */
.L_x_605:
[----:B------:R-:W-:Y:S05]  /*01a0*/  BSYNC.RECONVERGENT B1 ;  /* 0x0000000000017941 */ /* 0x000fea0003800200 */
.L_x_604:
        /* <DEDUP_REMOVED lines=17> */
.L_x_610:
        /* <DEDUP_REMOVED lines=11> */
.L_x_609:
[----:B------:R-:W-:Y:S05]  /*0370*/  BSYNC.RECONVERGENT B2 ;  /* 0x0000000000027941 */ /* 0x000fea0003800200 */
.L_x_608:
        /* <DEDUP_REMOVED lines=8> */
.L_x_613:
        /* <DEDUP_REMOVED lines=43> */
.L_x_612:
[----:B------:R-:W-:Y:S05]  /*06b0*/  BSYNC.RECONVERGENT B2 ;  /* 0x0000000000027941 */ /* 0x000fea0003800200 */
.L_x_611:
        /* <DEDUP_REMOVED lines=26> */
.L_x_615:
[----:B------:R-:W-:Y:S05]  /*0860*/  BSYNC.RECONVERGENT B2 ;  /* 0x0000000000027941 */ /* 0x000fea0003800200 */
.L_x_614:
        /* <DEDUP_REMOVED lines=12> */
.L_x_607:
[----:B------:R-:W-:Y:S05]  /*0930*/  BSYNC.RECONVERGENT B1 ;  /* 0x0000000000017941 */ /* 0x000fea0003800200 */
.L_x_606:
        /* <DEDUP_REMOVED lines=77> */
.L_x_616:
        /* <DEDUP_REMOVED lines=130> */
.L_x_603:
        /* <DEDUP_REMOVED lines=25> */
.L_x_620:
        /* <DEDUP_REMOVED lines=24> */
.L_x_618:
        /* <DEDUP_REMOVED lines=19> */
.L_x_624:
        /* <DEDUP_REMOVED lines=9> */
.L_x_623:
[----:B------:R-:W-:Y:S05]  /*1b00*/  BSYNC.RECONVERGENT B2 ;  /* 0x0000000000027941 */ /* 0x000fea0003800200 */
.L_x_622:
        /* <DEDUP_REMOVED lines=16> */
.L_x_627:
        /* <DEDUP_REMOVED lines=45> */
.L_x_626:
[----:B------:R-:W-:Y:S05]  /*1ee0*/  BSYNC.RECONVERGENT B2 ;  /* 0x0000000000027941 */ /* 0x000fea0003800200 */
.L_x_625:
        /* <DEDUP_REMOVED lines=30> */
.L_x_629:
[----:B------:R-:W-:Y:S05]  /*20d0*/  BSYNC.RECONVERGENT B2 ;  /* 0x0000000000027941 */ /* 0x000fea0003800200 */
.L_x_628:
        /* <DEDUP_REMOVED lines=11> */
.L_x_621:
[----:B------:R-:W-:Y:S05]  /*2190*/  BSYNC.RECONVERGENT B1 ;  /* 0x0000000000017941 */ /* 0x000fea0003800200 */
.L_x_619:
        /* <DEDUP_REMOVED lines=74> */
.L_x_617:
[----:B------:R-:W-:Y:S05]  /*2640*/  BSYNC.RECONVERGENT B0 ;  /* 0x0000000000007941 */ /* 0x000fea0003800200 */
.L_x_602:
[----:B------:R-:W-:Y:S05]  /*2650*/  @P0 EXIT ;  /* 0x000000000000094d */ /* 0x000fea0003800000 */
[----:B------:R-:W0:Y:S01]  /*2660*/  LDCU.64 UR4, c[0x0][0x398] ;  /* 0x00007300ff0477ac */ /* 0x000e220008000a00 */
[----:B------:R-:W3:Y:S01]  /*2670*/  LDC.64 R4, c[0x0][0x388] ;  /* 0x0000e200ff047b82 */ /* 0x000ee20000000a00 */
[----:B012---:R-:W-:-:S04]  /*2680*/  IADD3 R2, P0, PT, R2, UR4, RZ ;  /* 0x0000000402027c10 */ /* 0x007fc8000ff1e0ff */
[----:B------:R-:W-:-:S05]  /*2690*/  IADD3.X R3, PT, PT, R3, UR5, RZ, P0, !PT ;  /* 0x0000000503037c10 */ /* 0x000fca00087fe4ff */
[----:B---3--:R-:W-:Y:S01]  /*26a0*/  STG.E.64 desc[UR6][R4.64], R2 ;  /* 0x0000000204007986 */ /* 0x008fe2000c101b06 */
[----:B------:R-:W-:Y:S05]  /*26b0*/  EXIT ;  /* 0x000000000000794d */ /* 0x000fea0003800000 */
.L_x_630:
        /* <DEDUP_REMOVED lines=12> */
.L_x_739:


//--------------------- .text._ZN3cub18CUB_300001_SM_10006detail6reduce18DeviceReduceKernelINS2_10policy_hubIljN4cuda3std3__44plusIlEEE10Policy1000EN6thrust24THRUST_300001_SM_1000_NS18transform_iteratorI16isNotZeroFunctorNSD_6detail15normal_iteratorINSD_10device_ptrIiEEEEllEEjS9_lNS7_10__identityEEEvT0_PT3_T1_NS0_13GridEvenShareISQ_EET2_T4_ --------------------------
	.section	.text._ZN3cub18CUB_300001_SM_10006detail6reduce18DeviceReduceKernelINS2_10policy_hubIljN4cuda3std3__44plusIlEEE10Policy1000EN6thrust24THRUST_300001_SM_1000_NS18transform_iteratorI16isNotZeroFunctorNSD_6detail15normal_iteratorINSD_10device_ptrIiEEEEllEEjS9_lNS7_10__identityEEEvT0_PT3_T1_NS0_13GridEvenShareISQ_EET2_T4_,"ax",@progbits
	.align	128
        .global         _ZN3cub18CUB_300001_SM_10006detail6reduce18DeviceReduceKernelINS2_10policy_hubIljN4cuda3std3__44plusIlEEE10Policy1000EN6thrust24THRUST_300001_SM_1000_NS18transform_iteratorI16isNotZeroFunctorNSD_6detail15normal_iteratorINSD_10device_ptrIiEEEEllEEjS9_lNS7_10__identityEEEvT0_PT3_T1_NS0_13GridEvenShareISQ_EET2_T4_
        .type           _ZN3cub18CUB_300001_SM_10006detail6reduce18DeviceReduceKernelINS2_10policy_hubIljN4cuda3std3__44plusIlEEE10Policy1000EN6thrust24THRUST_300001_SM_1000_NS18transform_iteratorI16isNotZeroFunctorNSD_6detail15normal_iteratorINSD_10device_ptrIiEEEEllEEjS9_lNS7_10__identityEEEvT0_PT3_T1_NS0_13GridEvenShareISQ_EET2_T4_,@function
        .size           _ZN3cub18CUB_300001_SM_10006detail6reduce18DeviceReduceKernelINS2_10policy_hubIljN4cuda3std3__44plusIlEEE10Policy1000EN6thrust24THRUST_300001_SM_1000_NS18transform_iteratorI16isNotZeroFunctorNSD_6detail15normal_iteratorINSD_10device_ptrIiEEEEllEEjS9_lNS7_10__identityEEEvT0_PT3_T1_NS0_13GridEvenShareISQ_EET2_T4_,(.L_x_740 - _ZN3cub18CUB_300001_SM_10006detail6reduce18DeviceReduceKernelINS2_10policy_hubIljN4cuda3std3__44plusIlEEE10Policy1000EN6thrust24THRUST_300001_SM_1000_NS18transform_iteratorI16isNotZeroFunctorNSD_6detail15normal_iteratorINSD_10device_ptrIiEEEEllEEjS9_lNS7_10__identityEEEvT0_PT3_T1_NS0_13GridEvenShareISQ_EET2_T4_)
        .other          _ZN3cub18CUB_300001_SM_10006detail6reduce18DeviceReduceKernelINS2_10policy_hubIljN4cuda3std3__44plusIlEEE10Policy1000EN6thrust24THRUST_300001_SM_1000_NS18transform_iteratorI16isNotZeroFunctorNSD_6detail15normal_iteratorINSD_10device_ptrIiEEEEllEEjS9_lNS7_10__identityEEEvT0_PT3_T1_NS0_13GridEvenShareISQ_EET2_T4_,@"STO_CUDA_ENTRY STV_DEFAULT"
_ZN3cub18CUB_300001_SM_10006detail6reduce18DeviceReduceKernelINS2_10policy_hubIljN4cuda3std3__44plusIlEEE10Policy1000EN6thrust24THRUST_300001_SM_1000_NS18transform_iteratorI16isNotZeroFunctorNSD_6detail15normal_iteratorINSD_10device_ptrIiEEEEllEEjS9_lNS7_10__identityEEEvT0_PT3_T1_NS0_13GridEvenShareISQ_EET2_T4_:
.text._ZN3cub18CUB_300001_SM_10006detail6reduce18DeviceReduceKernelINS2_10policy_hubIljN4cuda3std3__44plusIlEEE10Policy1000EN6thrust24THRUST_300001_SM_1000_NS18transform_iteratorI16isNotZeroFunctorNSD_6detail15normal_iteratorINSD_10device_ptrIiEEEEllEEjS9_lNS7_10__identityEEEvT0_PT3_T1_NS0_13GridEvenShareISQ_EET2_T4_:
[----:B------:R-:W-:Y:S01]  /*0000*/  LDC R1, c[0x0][0x37c] ;  /* 0x0000df00ff017b82 */ /* 0x000fe20000000800 */
[----:B------:R-:W0:Y:S07]  /*0010*/  S2R R0, SR_CTAID.X ;  /* 0x0000000000007919 */ /* 0x000e2e0000002500 */
[----:B------:R-:W1:Y:S01]  /*0020*/  LDC.64 R6, c[0x0][0x3b0] ;  /* 0x0000ec00ff067b82 */ /* 0x000e620000000a00 */
[----:B------:R-:W2:Y:S01]  /*0030*/  LDCU.64 UR6, c[0x0][0x358] ;  /* 0x00006b00ff0677ac */ /* 0x000ea20008000a00 */
[----:B------:R-:W-:Y:S01]  /*0040*/  BSSY.RECONVERGENT B0, `(.L_x_631) ;  /* 0x0000354000007945 */ /* 0x000fe20003800200 */
[----:B-1----:R-:W-:-:S02]  /*0050*/  IMAD R2, R7, 0xe00, RZ ;  /* 0x00000e0007027824 */ /* 0x002fc400078e02ff */
[----:B0-----:R-:W-:-:S05]  /*0060*/  IMAD R28, R0, -0xe00, R6 ;  /* 0xfffff200001c7824 */ /* 0x001fca00078e0206 */
[----:B------:R-:W-:-:S13]  /*0070*/  ISETP.GT.U32.AND P0, PT, R28, 0xdff, PT ;  /* 0x00000dff1c00780c */ /* 0x000fda0003f04070 */
[----:B--2---:R-:W-:Y:S05]  /*0080*/  @P0 BRA `(.L_x_632) ;  /* 0x0000001c00040947 */ /* 0x004fea0003800000 */
[----:B------:R-:W0:Y:S01]  /*0090*/  S2R R5, SR_TID.X ;  /* 0x0000000000057919 */ /* 0x000e220000002100 */
[----:B------:R-:W-:Y:S01]  /*00a0*/  BSSY.RECONVERGENT B1, `(.L_x_633) ;  /* 0x000000e000017945 */ /* 0x000fe20003800200 */
[----:B------:R-:W-:Y:S02]  /*00b0*/  IMAD.MOV.U32 R22, RZ, RZ, RZ ;  /* 0x000000ffff167224 */ /* 0x000fe400078e00ff */
[----:B------:R-:W-:Y:S01]  /*00c0*/  IMAD.MOV.U32 R25, RZ, RZ, RZ ;  /* 0x000000ffff197224 */ /* 0x000fe200078e00ff */
[----:B0-----:R-:W-:Y:S01]  /*00d0*/  ISETP.GE.U32.AND P0, PT, R5, R28, PT ;  /* 0x0000001c0500720c */ /* 0x001fe20003f06070 */
[----:B------:R-:W-:-:S12]  /*00e0*/  IMAD.MOV.U32 R7, RZ, RZ, R5 ;  /* 0x000000ffff077224 */ /* 0x000fd800078e0005 */
[----:B------:R-:W-:Y:S05]  /*00f0*/  @P0 BRA `(.L_x_634) ;  /* 0x0000000000200947 */ /* 0x000fea0003800000 */
[----:B------:R-:W0:Y:S01]  /*0100*/  LDC.64 R2, c[0x0][0x380] ;  /* 0x0000e000ff027b82 */ /* 0x000e220000000a00 */
[----:B------:R-:W-:-:S04]  /*0110*/  IMAD R7, R0, 0xe00, R5 ;  /* 0x00000e0000077824 */ /* 0x000fc800078e0205 */
[----:B0-----:R-:W-:-:S06]  /*0120*/  IMAD.WIDE.U32 R2, R7, 0x4, R2 ;  /* 0x0000000407027825 */ /* 0x001fcc00078e0002 */
[----:B------:R-:W2:Y:S01]  /*0130*/  LDG.E R2, desc[UR6][R2.64] ;  /* 0x0000000602027981 */ /* 0x000ea2000c1e1900 */
[----:B------:R-:W-:Y:S02]  /*0140*/  VIADD R7, R5, 0x200 ;  /* 0x0000020005077836 */ /* 0x000fe40000000000 */
[----:B------:R-:W-:Y:S01]  /*0150*/  IMAD.MOV.U32 R25, RZ, RZ, RZ ;  /* 0x000000ffff197224 */ /* 0x000fe200078e00ff */
[----:B--2---:R-:W-:-:S04]  /*0160*/  ISETP.NE.AND P0, PT, R2, RZ, PT ;  /* 0x000000ff0200720c */ /* 0x004fc80003f05270 */
[----:B------:R-:W-:-:S09]  /*0170*/  SEL R22, RZ, 0x1, !P0 ;  /* 0x00000001ff167807 */ /* 0x000fd20004000000 */
.L_x_634:
[----:B------:R-:W-:Y:S05]  /*0180*/  BSYNC.RECONVERGENT B1 ;  /* 0x0000000000017941 */ /* 0x000fea0003800200 */
.L_x_633:
[----:B------:R-:W-:Y:S01]  /*0190*/  ISETP.GE.U32.AND P0, PT, R7, R28, PT ;  /* 0x0000001c0700720c */ /* 0x000fe20003f06070 */
[----:B------:R-:W-:-:S12]  /*01a0*/  BSSY.RECONVERGENT B1, `(.L_x_635) ;  /* 0x00000e0000017945 */ /* 0x000fd80003800200 */
[----:B------:R-:W-:Y:S05]  /*01b0*/  @P0 BRA `(.L_x_636) ;  /* 0x0000000c00780947 */ /* 0x000fea0003800000 */
[----:B------:R-:W-:Y:S01]  /*01c0*/  LOP3.LUT R3, RZ, R7, RZ, 0x33, !PT ;  /* 0x00000007ff037212 */ /* 0x000fe200078e33ff */
[----:B------:R-:W-:Y:S04]  /*01d0*/  BSSY.RECONVERGENT B2, `(.L_x_637) ;  /* 0x0000073000027945 */ /* 0x000fe80003800200 */
[----:B------:R-:W-:-:S04]  /*01e0*/  IMAD.IADD R3, R3, 0x1, R6 ;  /* 0x0000000103037824 */ /* 0x000fc800078e0206 */
[----:B------:R-:W-:-:S05]  /*01f0*/  IMAD R3, R0, -0xe00, R3 ;  /* 0xfffff20000037824 */ /* 0x000fca00078e0203 */
[C---:B------:R-:W-:Y:S02]  /*0200*/  ISETP.GE.U32.AND P0, PT, R3.reuse, 0x1e00, PT ;  /* 0x00001e000300780c */ /* 0x040fe40003f06070 */
[----:B------:R-:W-:-:S04]  /*0210*/  LEA.HI R4, R3, 0x1, RZ, 0x17 ;  /* 0x0000000103047811 */ /* 0x000fc800078fb8ff */
[----:B------:R-:W-:-:S07]  /*0220*/  LOP3.LUT R6, R4, 0xf, RZ, 0xc0, !PT ;  /* 0x0000000f04067812 */ /* 0x000fce00078ec0ff */
[----:B------:R-:W-:Y:S05]  /*0230*/  @!P0 BRA `(.L_x_638) ;  /* 0x0000000400b08947 */ /* 0x000fea0003800000 */
[----:B------:R-:W0:Y:S01]  /*0240*/  LDC.64 R12, c[0x0][0x380] ;  /* 0x0000e000ff0c7b82 */ /* 0x000e220000000a00 */
[----:B------:R-:W-:Y:S01]  /*0250*/  LOP3.LUT R2, R4, 0xfffff0, RZ, 0xc0, !PT ;  /* 0x00fffff004027812 */ /* 0x000fe200078ec0ff */
[----:B------:R-:W-:Y:S01]  /*0260*/  BSSY.RECONVERGENT B3, `(.L_x_639) ;  /* 0x0000068000037945 */ /* 0x000fe20003800200 */
[----:B------:R-:W-:Y:S01]  /*0270*/  LOP3.LUT R8, R7, 0x1000, RZ, 0xfc, !PT ;  /* 0x0000100007087812 */ /* 0x000fe200078efcff */
[----:B------:R-:W-:Y:S02]  /*0280*/  IMAD R7, R0, 0xe00, R7 ;  /* 0x00000e0000077824 */ /* 0x000fe400078e0207 */
[----:B------:R-:W-:-:S07]  /*0290*/  IMAD.MOV R2, RZ, RZ, -R2 ;  /* 0x000000ffff027224 */ /* 0x000fce00078e0a02 */
.L_x_640:
[C---:B------:R-:W-:Y:S02]  /*02a0*/  VIADD R27, R7.reuse, 0x200 ;  /* 0x00000200071b7836 */ /* 0x040fe40000000000 */
[----:B0-----:R-:W-:-:S04]  /*02b0*/  IMAD.WIDE.U32 R14, R7, 0x4, R12 ;  /* 0x00000004070e7825 */ /* 0x001fc800078e000c */
[----:B------:R-:W-:Y:S01]  /*02c0*/  IMAD.WIDE.U32 R26, R27, 0x4, R12 ;  /* 0x000000041b1a7825 */ /* 0x000fe200078e000c */
[----:B------:R0:W2:Y:S04]  /*02d0*/  LDG.E R3, desc[UR6][R14.64] ;  /* 0x000000060e037981 */ /* 0x0000a8000c1e1900 */
[----:B------:R-:W3:Y:S01]  /*02e0*/  LDG.E R17, desc[UR6][R26.64] ;  /* 0x000000061a117981 */ /* 0x000ee2000c1e1900 */
[----:B------:R-:W-:-:S04]  /*02f0*/  VIADD R19, R7, 0x400 ;  /* 0x0000040007137836 */ /* 0x000fc80000000000 */
[----:B------:R-:W-:-:S05]  /*0300*/  IMAD.WIDE.U32 R18, R19, 0x4, R12 ;  /* 0x0000000413127825 */ /* 0x000fca00078e000c */
[----:B------:R1:W4:Y:S01]  /*0310*/  LDG.E R16, desc[UR6][R18.64] ;  /* 0x0000000612107981 */ /* 0x000322000c1e1900 */
[C---:B------:R-:W-:Y:S02]  /*0320*/  VIADD R11, R7.reuse, 0x600 ;  /* 0x00000600070b7836 */ /* 0x040fe40000000000 */
[----:B------:R-:W-:Y:S02]  /*0330*/  VIADD R21, R7, 0x800 ;  /* 0x0000080007157836 */ /* 0x000fe40000000000 */
[----:B------:R-:W-:-:S04]  /*0340*/  IMAD.WIDE.U32 R10, R11, 0x4, R12 ;  /* 0x000000040b0a7825 */ /* 0x000fc800078e000c */
[C---:B------:R-:W-:Y:S02]  /*0350*/  VIADD R23, R7.reuse, 0xc00 ;  /* 0x00000c0007177836 */ /* 0x040fe40000000000 */
[----:B------:R-:W-:Y:S01]  /*0360*/  VIADD R9, R7, 0xa00 ;  /* 0x00000a0007097836 */ /* 0x000fe20000000000 */
[----:B------:R5:W4:Y:S01]  /*0370*/  LDG.E R10, desc[UR6][R10.64] ;  /* 0x000000060a0a7981 */ /* 0x000b22000c1e1900 */
[----:B------:R-:W-:-:S04]  /*0380*/  IMAD.WIDE.U32 R20, R21, 0x4, R12 ;  /* 0x0000000415147825 */ /* 0x000fc800078e000c */
[----:B0-----:R-:W-:-:S04]  /*0390*/  IMAD.WIDE.U32 R14, R23, 0x4, R12 ;  /* 0x00000004170e7825 */ /* 0x001fc800078e000c */
[--C-:B-1----:R-:W-:Y:S01]  /*03a0*/  IMAD.WIDE.U32 R18, R9, 0x4, R12.reuse ;  /* 0x0000000409127825 */ /* 0x102fe200078e000c */
[----:B------:R-:W4:Y:S03]  /*03b0*/  LDG.E R24, desc[UR6][R14.64] ;  /* 0x000000060e187981 */ /* 0x000f26000c1e1900 */
[C---:B------:R-:W-:Y:S01]  /*03c0*/  VIADD R27, R7.reuse, 0xe00 ;  /* 0x00000e00071b7836 */ /* 0x040fe20000000000 */
[----:B------:R0:W4:Y:S01]  /*03d0*/  LDG.E R9, desc[UR6][R20.64] ;  /* 0x0000000614097981 */ /* 0x000122000c1e1900 */
[----:B-----5:R-:W-:Y:S02]  /*03e0*/  VIADD R11, R7, 0x1200 ;  /* 0x00001200070b7836 */ /* 0x020fe40000000000 */
[----:B------:R-:W-:Y:S01]  /*03f0*/  IMAD.WIDE.U32 R26, R27, 0x4, R12 ;  /* 0x000000041b1a7825 */ /* 0x000fe200078e000c */
[----:B------:R1:W5:Y:S05]  /*0400*/  LDG.E R23, desc[UR6][R18.64] ;  /* 0x0000000612177981 */ /* 0x00036a000c1e1900 */
[----:B------:R-:W5:Y:S01]  /*0410*/  LDG.E R26, desc[UR6][R26.64] ;  /* 0x000000061a1a7981 */ /* 0x000f62000c1e1900 */
[----:B0-----:R-:W-:-:S02]  /*0420*/  VIADD R21, R7, 0x1400 ;  /* 0x0000140007157836 */ /* 0x001fc40000000000 */
[----:B-1----:R-:W-:-:S04]  /*0430*/  IMAD.WIDE.U32 R18, R11, 0x4, R12 ;  /* 0x000000040b127825 */ /* 0x002fc800078e000c */
[----:B------:R-:W-:Y:S01]  /*0440*/  IMAD.WIDE.U32 R20, R21, 0x4, R12 ;  /* 0x0000000415147825 */ /* 0x000fe200078e000c */
[----:B------:R0:W5:Y:S04]  /*0450*/  LDG.E R11, desc[UR6][R18.64] ;  /* 0x00000006120b7981 */ /* 0x000168000c1e1900 */
[----:B------:R1:W5:Y:S01]  /*0460*/  LDG.E R27, desc[UR6][R20.64] ;  /* 0x00000006141b7981 */ /* 0x000362000c1e1900 */
[C---:B0-----:R-:W-:Y:S02]  /*0470*/  VIADD R19, R7.reuse, 0x1a00 ;  /* 0x00001a0007137836 */ /* 0x041fe40000000000 */
[----:B-1----:R-:W-:-:S04]  /*0480*/  VIADD R21, R7, 0x1e00 ;  /* 0x00001e0007157836 */ /* 0x002fc80000000000 */
[----:B------:R-:W-:-:S06]  /*0490*/  IMAD.WIDE.U32 R20, R21, 0x4, R12 ;  /* 0x0000000415147825 */ /* 0x000fcc00078e000c */
[----:B------:R-:W5:Y:S01]  /*04a0*/  LDG.E R20, desc[UR6][R20.64] ;  /* 0x0000000614147981 */ /* 0x000f62000c1e1900 */
[----:B--2---:R-:W-:Y:S01]  /*04b0*/  ISETP.NE.AND P0, PT, R3, RZ, PT ;  /* 0x000000ff0300720c */ /* 0x004fe20003f05270 */
[----:B------:R-:W-:Y:S01]  /*04c0*/  VIADD R3, R7, 0x1000 ;  /* 0x0000100007037836 */ /* 0x000fe20000000000 */
[----:B---3--:R-:W-:Y:S02]  /*04d0*/  ISETP.NE.AND P1, PT, R17, RZ, PT ;  /* 0x000000ff1100720c */ /* 0x008fe40003f25270 */
[----:B------:R-:W-:Y:S02]  /*04e0*/  SEL R29, RZ, 0x1, !P0 ;  /* 0x00000001ff1d7807 */ /* 0x000fe40004000000 */
[----:B------:R-:W-:Y:S01]  /*04f0*/  SEL R17, RZ, 0x1, !P1 ;  /* 0x00000001ff117807 */ /* 0x000fe20004800000 */
[----:B------:R-:W-:-:S03]  /*0500*/  IMAD.WIDE.U32 R14, R3, 0x4, R12 ;  /* 0x00000004030e7825 */ /* 0x000fc600078e000c */
[----:B------:R-:W-:Y:S01]  /*0510*/  IADD3 R22, P3, P2, R17, R22, R29 ;  /* 0x0000001611167210 */ /* 0x000fe20007a7e01d */
[----:B------:R-:W-:Y:S01]  /*0520*/  VIADD R17, R7, 0x1600 ;  /* 0x0000160007117836 */ /* 0x000fe20000000000 */
[----:B------:R0:W2:Y:S01]  /*0530*/  LDG.E R3, desc[UR6][R14.64] ;  /* 0x000000060e037981 */ /* 0x0000a2000c1e1900 */
[----:B----4-:R-:W-:Y:S02]  /*0540*/  ISETP.NE.AND P1, PT, R16, RZ, PT ;  /* 0x000000ff1000720c */ /* 0x010fe40003f25270 */
[----:B0-----:R-:W-:-:S04]  /*0550*/  IMAD.WIDE.U32 R14, R17, 0x4, R12 ;  /* 0x00000004110e7825 */ /* 0x001fc800078e000c */
[----:B------:R-:W-:Y:S01]  /*0560*/  VIADD R17, R7, 0x1800 ;  /* 0x0000180007117836 */ /* 0x000fe20000000000 */
[----:B------:R0:W3:Y:S03]  /*0570*/  LDG.E R29, desc[UR6][R14.64] ;  /* 0x000000060e1d7981 */ /* 0x0000e6000c1e1900 */
[----:B0-----:R-:W-:-:S04]  /*0580*/  IMAD.WIDE.U32 R14, R17, 0x4, R12 ;  /* 0x00000004110e7825 */ /* 0x001fc800078e000c */
[--C-:B------:R-:W-:Y:S02]  /*0590*/  IMAD.WIDE.U32 R16, R19, 0x4, R12.reuse ;  /* 0x0000000413107825 */ /* 0x100fe400078e000c */
[----:B------:R0:W4:Y:S02]  /*05a0*/  LDG.E R14, desc[UR6][R14.64] ;  /* 0x000000060e0e7981 */ /* 0x000124000c1e1900 */
[----:B------:R-:W-:Y:S02]  /*05b0*/  VIADD R19, R7, 0x1c00 ;  /* 0x00001c0007137836 */ /* 0x000fe40000000000 */
[----:B------:R-:W4:Y:S02]  /*05c0*/  LDG.E R16, desc[UR6][R16.64] ;  /* 0x0000000610107981 */ /* 0x000f24000c1e1900 */
[----:B------:R-:W-:-:S06]  /*05d0*/  IMAD.WIDE.U32 R18, R19, 0x4, R12 ;  /* 0x0000000413127825 */ /* 0x000fcc00078e000c */
[----:B------:R-:W4:Y:S01]  /*05e0*/  LDG.E R18, desc[UR6][R18.64] ;  /* 0x0000000612127981 */ /* 0x000f22000c1e1900 */
[----:B------:R-:W-:Y:S02]  /*05f0*/  ISETP.NE.AND P4, PT, R10, RZ, PT ;  /* 0x000000ff0a00720c */ /* 0x000fe40003f85270 */
[----:B------:R-:W-:Y:S02]  /*0600*/  ISETP.NE.AND P0, PT, R9, RZ, PT ;  /* 0x000000ff0900720c */ /* 0x000fe40003f05270 */
[----:B------:R-:W-:Y:S02]  /*0610*/  SEL R10, RZ, 0x1, !P1 ;  /* 0x00000001ff0a7807 */ /* 0x000fe40004800000 */
[----:B------:R-:W-:Y:S02]  /*0620*/  SEL R9, RZ, 0x1, !P4 ;  /* 0x00000001ff097807 */ /* 0x000fe40006000000 */
[----:B-----5:R-:W-:Y:S02]  /*0630*/  ISETP.NE.AND P5, PT, R23, RZ, PT ;  /* 0x000000ff1700720c */ /* 0x020fe40003fa5270 */
[----:B0-----:R-:W-:-:S02]  /*0640*/  IADD3 R15, P4, P6, R9, R22, R10 ;  /* 0x00000016090f7210 */ /* 0x001fc40007e9e00a */
[----:B------:R-:W-:Y:S02]  /*0650*/  ISETP.NE.AND P1, PT, R24, RZ, PT ;  /* 0x000000ff1800720c */ /* 0x000fe40003f25270 */
[----:B------:R-:W-:Y:S02]  /*0660*/  SEL R22, RZ, 0x1, !P0 ;  /* 0x00000001ff167807 */ /* 0x000fe40004000000 */
[----:B------:R-:W-:Y:S02]  /*0670*/  SEL R9, RZ, 0x1, !P5 ;  /* 0x00000001ff097807 */ /* 0x000fe40006800000 */
[----:B------:R-:W-:Y:S02]  /*0680*/  ISETP.NE.AND P5, PT, R26, RZ, PT ;  /* 0x000000ff1a00720c */ /* 0x000fe40003fa5270 */
[----:B------:R-:W-:Y:S02]  /*0690*/  SEL R10, RZ, 0x1, !P1 ;  /* 0x00000001ff0a7807 */ /* 0x000fe40004800000 */
[----:B------:R-:W-:-:S02]  /*06a0*/  IADD3.X R25, PT, PT, RZ, R25, RZ, P3, P2 ;  /* 0x00000019ff197210 */ /* 0x000fc40001fe44ff */
[----:B------:R-:W-:Y:S02]  /*06b0*/  IADD3 R9, P1, P0, R9, R15, R22 ;  /* 0x0000000f09097210 */ /* 0x000fe4000783e016 */
[----:B------:R-:W-:Y:S02]  /*06c0*/  SEL R15, RZ, 0x1, !P5 ;  /* 0x00000001ff0f7807 */ /* 0x000fe40006800000 */
[----:B------:R-:W-:Y:S02]  /*06d0*/  IADD3.X R25, PT, PT, RZ, R25, RZ, P4, P6 ;  /* 0x00000019ff197210 */ /* 0x000fe400027ec4ff */
[----:B------:R-:W-:Y:S02]  /*06e0*/  ISETP.NE.AND P6, PT, R11, RZ, PT ;  /* 0x000000ff0b00720c */ /* 0x000fe40003fc5270 */
[----:B------:R-:W-:Y:S02]  /*06f0*/  IADD3 R15, P3, P2, R15, R9, R10 ;  /* 0x000000090f0f7210 */ /* 0x000fe40007a7e00a */
[----:B------:R-:W-:-:S02]  /*0700*/  ISETP.NE.AND P4, PT, R27, RZ, PT ;  /* 0x000000ff1b00720c */ /* 0x000fc40003f85270 */
[----:B------:R-:W-:Y:S02]  /*0710*/  SEL R9, RZ, 0x1, !P6 ;  /* 0x00000001ff097807 */ /* 0x000fe40007000000 */
[----:B------:R-:W-:Y:S01]  /*0720*/  IADD3.X R25, PT, PT, RZ, R25, RZ, P1, P0 ;  /* 0x00000019ff197210 */ /* 0x000fe20000fe04ff */
[----:B------:R-:W-:-:S03]  /*0730*/  VIADD R2, R2, 0x10 ;  /* 0x0000001002027836 */ /* 0x000fc60000000000 */
[----:B------:R-:W-:Y:S02]  /*0740*/  IADD3.X R25, PT, PT, RZ, R25, RZ, P3, P2 ;  /* 0x00000019ff197210 */ /* 0x000fe40001fe44ff */
[----:B------:R-:W-:-:S04]  /*0750*/  ISETP.NE.AND P2, PT, R20, RZ, PT ;  /* 0x000000ff1400720c */ /* 0x000fc80003f45270 */
[----:B------:R-:W-:Y:S01]  /*0760*/  SEL R22, RZ, 0x1, !P2 ;  /* 0x00000001ff167807 */ /* 0x000fe20005000000 */
[----:B------:R-:W-:Y:S02]  /*0770*/  VIADD R8, R8, 0x2000 ;  /* 0x0000200008087836 */ /* 0x000fe40000000000 */
[----:B------:R-:W-:Y:S01]  /*0780*/  VIADD R7, R7, 0x2000 ;  /* 0x0000200007077836 */ /* 0x000fe20000000000 */
[----:B--2---:R-:W-:-:S04]  /*0790*/  ISETP.NE.AND P5, PT, R3, RZ, PT ;  /* 0x000000ff0300720c */ /* 0x004fc80003fa5270 */
[----:B------:R-:W-:Y:S02]  /*07a0*/  SEL R10, RZ, 0x1, !P5 ;  /* 0x00000001ff0a7807 */ /* 0x000fe40006800000 */
[----:B---3--:R-:W-:-:S04]  /*07b0*/  ISETP.NE.AND P5, PT, R29, RZ, PT ;  /* 0x000000ff1d00720c */ /* 0x008fc80003fa5270 */
[----:B------:R-:W-:Y:S02]  /*07c0*/  SEL R3, RZ, 0x1, !P5 ;  /* 0x00000001ff037807 */ /* 0x000fe40006800000 */
[----:B----4-:R-:W-:Y:S02]  /*07d0*/  ISETP.NE.AND P6, PT, R14, RZ, PT ;  /* 0x000000ff0e00720c */ /* 0x010fe40003fc5270 */
[----:B------:R-:W-:Y:S02]  /*07e0*/  SEL R14, RZ, 0x1, !P4 ;  /* 0x00000001ff0e7807 */ /* 0x000fe40006000000 */
[----:B------:R-:W-:Y:S02]  /*07f0*/  IADD3 R9, P4, P5, R9, R15, R10 ;  /* 0x0000000f09097210 */ /* 0x000fe40007d9e00a */
[----:B------:R-:W-:Y:S02]  /*0800*/  ISETP.NE.AND P0, PT, R16, RZ, PT ;  /* 0x000000ff1000720c */ /* 0x000fe40003f05270 */
[----:B------:R-:W-:-:S02]  /*0810*/  SEL R10, RZ, 0x1, !P6 ;  /* 0x00000001ff0a7807 */ /* 0x000fc40007000000 */
[----:B------:R-:W-:Y:S02]  /*0820*/  IADD3 R3, P1, P6, R3, R9, R14 ;  /* 0x0000000903037210 */ /* 0x000fe40007e3e00e */
[----:B------:R-:W-:Y:S02]  /*0830*/  SEL R9, RZ, 0x1, !P0 ;  /* 0x00000001ff097807 */ /* 0x000fe40004000000 */
[----:B------:R-:W-:Y:S02]  /*0840*/  ISETP.NE.AND P0, PT, R18, RZ, PT ;  /* 0x000000ff1200720c */ /* 0x000fe40003f05270 */
[----:B------:R-:W-:Y:S02]  /*0850*/  IADD3.X R25, PT, PT, RZ, R25, RZ, P4, P5 ;  /* 0x00000019ff197210 */ /* 0x000fe400027ea4ff */
[----:B------:R-:W-:Y:S02]  /*0860*/  IADD3 R9, P3, P4, R9, R3, R10 ;  /* 0x0000000309097210 */ /* 0x000fe40007c7e00a */
[----:B------:R-:W-:-:S02]  /*0870*/  SEL R3, RZ, 0x1, !P0 ;  /* 0x00000001ff037807 */ /* 0x000fc40004000000 */
[----:B------:R-:W-:Y:S02]  /*0880*/  ISETP.NE.AND P0, PT, R2, RZ, PT ;  /* 0x000000ff0200720c */ /* 0x000fe40003f05270 */
[----:B------:R-:W-:Y:S02]  /*0890*/  IADD3.X R25, PT, PT, RZ, R25, RZ, P1, P6 ;  /* 0x00000019ff197210 */ /* 0x000fe40000fec4ff */
[----:B------:R-:W-:Y:S02]  /*08a0*/  IADD3 R22, P1, P2, R22, R9, R3 ;  /* 0x0000000916167210 */ /* 0x000fe40007a3e003 */
[----:B------:R-:W-:-:S04]  /*08b0*/  IADD3.X R25, PT, PT, RZ, R25, RZ, P3, P4 ;  /* 0x00000019ff197210 */ /* 0x000fc80001fe84ff */
[----:B------:R-:W-:-:S03]  /*08c0*/  IADD3.X R25, PT, PT, RZ, R25, RZ, P1, P2 ;  /* 0x00000019ff197210 */ /* 0x000fc60000fe44ff */
[----:B------:R-:W-:Y:S05]  /*08d0*/  @P0 BRA `(.L_x_640) ;  /* 0xfffffff800700947 */ /* 0x000fea000383ffff */
[----:B------:R-:W-:Y:S05]  /*08e0*/  BSYNC.RECONVERGENT B3 ;  /* 0x0000000000037941 */ /* 0x000fea0003800200 */
.L_x_639:
[----:B------:R-:W-:-:S07]  /*08f0*/  VIADD R7, R8, 0xfffff000 ;  /* 0xfffff00008077836 */ /* 0x000fce0000000000 */
.L_x_638:
[----:B------:R-:W-:Y:S05]  /*0900*/  BSYNC.RECONVERGENT B2 ;  /* 0x0000000000027941 */ /* 0x000fea0003800200 */
.L_x_637:
[----:B------:R-:W-:-:S13]  /*0910*/  ISETP.NE.AND P0, PT, R6, RZ, PT ;  /* 0x000000ff0600720c */ /* 0x000fda0003f05270 */
[----:B------:R-:W-:Y:S05]  /*0920*/  @!P0 BRA `(.L_x_636) ;  /* 0x00000004009c8947 */ /* 0x000fea0003800000 */
[----:B------:R-:W-:Y:S01]  /*0930*/  ISETP.GE.U32.AND P1, PT, R6, 0x8, PT ;  /* 0x000000080600780c */ /* 0x000fe20003f26070 */
[----:B------:R-:W-:Y:S01]  /*0940*/  BSSY.RECONVERGENT B2, `(.L_x_641) ;  /* 0x0000036000027945 */ /* 0x000fe20003800200 */
[----:B------:R-:W-:-:S04]  /*0950*/  LOP3.LUT R20, R4, 0x7, RZ, 0xc0, !PT ;  /* 0x0000000704147812 */ /* 0x000fc800078ec0ff */
[----:B------:R-:W-:-:S07]  /*0960*/  ISETP.NE.AND P0, PT, R20, RZ, PT ;  /* 0x000000ff1400720c */ /* 0x000fce0003f05270 */
[----:B------:R-:W-:Y:S06]  /*0970*/  @!P1 BRA `(.L_x_642) ;  /* 0x0000000000c89947 */ /* 0x000fec0003800000 */
[----:B------:R-:W0:Y:S01]  /*0980*/  LDC.64 R2, c[0x0][0x380] ;  /* 0x0000e000ff027b82 */ /* 0x000e220000000a00 */
[----:B------:R-:W-:-:S04]  /*0990*/  IMAD R17, R0, 0xe00, R7 ;  /* 0x00000e0000117824 */ /* 0x000fc800078e0207 */
[C---:B------:R-:W-:Y:S02]  /*09a0*/  VIADD R15, R17.reuse, 0x200 ;  /* 0x00000200110f7836 */ /* 0x040fe40000000000 */
[C---:B------:R-:W-:Y:S02]  /*09b0*/  VIADD R27, R17.reuse, 0x400 ;  /* 0x00000400111b7836 */ /* 0x040fe40000000000 */
[C---:B------:R-:W-:Y:S02]  /*09c0*/  VIADD R9, R17.reuse, 0x600 ;  /* 0x0000060011097836 */ /* 0x040fe40000000000 */
[C---:B------:R-:W-:Y:S02]  /*09d0*/  VIADD R11, R17.reuse, 0x800 ;  /* 0x00000800110b7836 */ /* 0x040fe40000000000 */
[C---:B------:R-:W-:Y:S02]  /*09e0*/  VIADD R13, R17.reuse, 0xa00 ;  /* 0x00000a00110d7836 */ /* 0x040fe40000000000 */
[----:B------:R-:W-:-:S02]  /*09f0*/  VIADD R21, R17, 0xc00 ;  /* 0x00000c0011157836 */ /* 0x000fc40000000000 */
[----:B0-----:R-:W-:-:S04]  /*0a00*/  IMAD.WIDE.U32 R18, R17, 0x4, R2 ;  /* 0x0000000411127825 */ /* 0x001fc800078e0002 */
[--C-:B------:R-:W-:Y:S01]  /*0a10*/  IMAD.WIDE.U32 R14, R15, 0x4, R2.reuse ;  /* 0x000000040f0e7825 */ /* 0x100fe200078e0002 */
[----:B------:R-:W2:Y:S03]  /*0a20*/  LDG.E R6, desc[UR6][R18.64] ;  /* 0x0000000612067981 */ /* 0x000ea6000c1e1900 */
[--C-:B------:R-:W-:Y:S01]  /*0a30*/  IMAD.WIDE.U32 R26, R27, 0x4, R2.reuse ;  /* 0x000000041b1a7825 */ /* 0x100fe200078e0002 */
[----:B------:R0:W3:Y:S03]  /*0a40*/  LDG.E R16, desc[UR6][R14.64] ;  /* 0x000000060e107981 */ /* 0x0000e6000c1e1900 */
[--C-:B------:R-:W-:Y:S02]  /*0a50*/  IMAD.WIDE.U32 R8, R9, 0x4, R2.reuse ;  /* 0x0000000409087825 */ /* 0x100fe400078e0002 */
[----:B------:R-:W4:Y:S02]  /*0a60*/  LDG.E R26, desc[UR6][R26.64] ;  /* 0x000000061a1a7981 */ /* 0x000f24000c1e1900 */
[----:B------:R-:W-:-:S02]  /*0a70*/  IMAD.WIDE.U32 R10, R11, 0x4, R2 ;  /* 0x000000040b0a7825 */ /* 0x000fc400078e0002 */
[----:B------:R1:W5:Y:S02]  /*0a80*/  LDG.E R8, desc[UR6][R8.64] ;  /* 0x0000000608087981 */ /* 0x000364000c1e1900 */
[--C-:B------:R-:W-:Y:S02]  /*0a90*/  IMAD.WIDE.U32 R12, R13, 0x4, R2.reuse ;  /* 0x000000040d0c7825 */ /* 0x100fe400078e0002 */
[----:B------:R-:W5:Y:S02]  /*0aa0*/  LDG.E R10, desc[UR6][R10.64] ;  /* 0x000000060a0a7981 */ /* 0x000f64000c1e1900 */
[----:B------:R-:W-:Y:S02]  /*0ab0*/  VIADD R17, R17, 0xe00 ;  /* 0x00000e0011117836 */ /* 0x000fe40000000000 */
[--C-:B0-----:R-:W-:Y:S01]  /*0ac0*/  IMAD.WIDE.U32 R14, R21, 0x4, R2.reuse ;  /* 0x00000004150e7825 */ /* 0x101fe200078e0002 */
[----:B------:R-:W5:Y:S03]  /*0ad0*/  LDG.E R12, desc[UR6][R12.64] ;  /* 0x000000060c0c7981 */ /* 0x000f66000c1e1900 */
[----:B------:R-:W-:-:S02]  /*0ae0*/  IMAD.WIDE.U32 R2, R17, 0x4, R2 ;  /* 0x0000000411027825 */ /* 0x000fc400078e0002 */
[----:B------:R-:W5:Y:S04]  /*0af0*/  LDG.E R14, desc[UR6][R14.64] ;  /* 0x000000060e0e7981 */ /* 0x000f68000c1e1900 */
[----:B------:R0:W5:Y:S01]  /*0b00*/  LDG.E R2, desc[UR6][R2.64] ;  /* 0x0000000602027981 */ /* 0x000162000c1e1900 */
[----:B------:R-:W-:Y:S01]  /*0b10*/  VIADD R7, R7, 0x1000 ;  /* 0x0000100007077836 */ /* 0x000fe20000000000 */
[----:B--2---:R-:W-:Y:S02]  /*0b20*/  ISETP.NE.AND P1, PT, R6, RZ, PT ;  /* 0x000000ff0600720c */ /* 0x004fe40003f25270 */
[----:B---3--:R-:W-:Y:S02]  /*0b30*/  ISETP.NE.AND P2, PT, R16, RZ, PT ;  /* 0x000000ff1000720c */ /* 0x008fe40003f45270 */
[----:B------:R-:W-:-:S02]  /*0b40*/  SEL R6, RZ, 0x1, !P1 ;  /* 0x00000001ff067807 */ /* 0x000fc40004800000 */
[----:B-1----:R-:W-:Y:S02]  /*0b50*/  SEL R9, RZ, 0x1, !P2 ;  /* 0x00000001ff097807 */ /* 0x002fe40005000000 */
[----:B----4-:R-:W-:Y:S02]  /*0b60*/  ISETP.NE.AND P1, PT, R26, RZ, PT ;  /* 0x000000ff1a00720c */ /* 0x010fe40003f25270 */
[----:B-----5:R-:W-:Y:S02]  /*0b70*/  ISETP.NE.AND P2, PT, R8, RZ, PT ;  /* 0x000000ff0800720c */ /* 0x020fe40003f45270 */
[----:B------:R-:W-:Y:S02]  /*0b80*/  IADD3 R22, P5, P6, R9, R22, R6 ;  /* 0x0000001609167210 */ /* 0x000fe40007ebe006 */
[----:B------:R-:W-:Y:S02]  /*0b90*/  SEL R9, RZ, 0x1, !P1 ;  /* 0x00000001ff097807 */ /* 0x000fe40004800000 */
[----:B------:R-:W-:-:S02]  /*0ba0*/  SEL R8, RZ, 0x1, !P2 ;  /* 0x00000001ff087807 */ /* 0x000fc40005000000 */
[----:B------:R-:W-:Y:S02]  /*0bb0*/  ISETP.NE.AND P3, PT, R10, RZ, PT ;  /* 0x000000ff0a00720c */ /* 0x000fe40003f65270 */
[----:B------:R-:W-:Y:S02]  /*0bc0*/  ISETP.NE.AND P4, PT, R12, RZ, PT ;  /* 0x000000ff0c00720c */ /* 0x000fe40003f85270 */
[----:B------:R-:W-:Y:S02]  /*0bd0*/  IADD3 R8, P1, P2, R8, R22, R9 ;  /* 0x0000001608087210 */ /* 0x000fe40007a3e009 */
[----:B------:R-:W-:Y:S02]  /*0be0*/  SEL R6, RZ, 0x1, !P3 ;  /* 0x00000001ff067807 */ /* 0x000fe40005800000 */
[----:B0-----:R-:W-:Y:S02]  /*0bf0*/  SEL R3, RZ, 0x1, !P4 ;  /* 0x00000001ff037807 */ /* 0x001fe40006000000 */
[----:B------:R-:W-:-:S02]  /*0c00*/  ISETP.NE.AND P4, PT, R14, RZ, PT ;  /* 0x000000ff0e00720c */ /* 0x000fc40003f85270 */
[----:B------:R-:W-:Y:S02]  /*0c10*/  ISETP.NE.AND P3, PT, R2, RZ, PT ;  /* 0x000000ff0200720c */ /* 0x000fe40003f65270 */
[----:B------:R-:W-:Y:S02]  /*0c20*/  IADD3.X R25, PT, PT, RZ, R25, RZ, P5, P6 ;  /* 0x00000019ff197210 */ /* 0x000fe40002fec4ff */
[----:B------:R-:W-:Y:S02]  /*0c30*/  IADD3 R2, P5, P6, R3, R8, R6 ;  /* 0x0000000803027210 */ /* 0x000fe40007ebe006 */
[----:B------:R-:W-:Y:S02]  /*0c40*/  SEL R3, RZ, 0x1, !P4 ;  /* 0x00000001ff037807 */ /* 0x000fe40006000000 */
[----:B------:R-:W-:Y:S02]  /*0c50*/  SEL R22, RZ, 0x1, !P3 ;  /* 0x00000001ff167807 */ /* 0x000fe40005800000 */
[----:B------:R-:W-:-:S02]  /*0c60*/  IADD3.X R25, PT, PT, RZ, R25, RZ, P1, P2 ;  /* 0x00000019ff197210 */ /* 0x000fc40000fe44ff */
[----:B------:R-:W-:Y:S02]  /*0c70*/  IADD3 R22, P1, P2, R22, R2, R3 ;  /* 0x0000000216167210 */ /* 0x000fe40007a3e003 */
[----:B------:R-:W-:-:S04]  /*0c80*/  IADD3.X R25, PT, PT, RZ, R25, RZ, P5, P6 ;  /* 0x00000019ff197210 */ /* 0x000fc80002fec4ff */
[----:B------:R-:W-:-:S07]  /*0c90*/  IADD3.X R25, PT, PT, RZ, R25, RZ, P1, P2 ;  /* 0x00000019ff197210 */ /* 0x000fce0000fe44ff */
.L_x_642:
[----:B------:R-:W-:Y:S05]  /*0ca0*/  BSYNC.RECONVERGENT B2 ;  /* 0x0000000000027941 */ /* 0x000fea0003800200 */
.L_x_641:
        /* <DEDUP_REMOVED lines=11> */
[----:B0-----:R-:W-:-:S04]  /*0d60*/  IMAD.WIDE.U32 R8, R9, 0x4, R2 ;  /* 0x0000000409087825 */ /* 0x001fc800078e0002 */
[--C-:B------:R-:W-:Y:S02]  /*0d70*/  IMAD.WIDE.U32 R10, R11, 0x4, R2.reuse ;  /* 0x000000040b0a7825 */ /* 0x100fe400078e0002 */
[----:B------:R-:W2:Y:S02]  /*0d80*/  LDG.E R8, desc[UR6][R8.64] ;  /* 0x0000000608087981 */ /* 0x000ea4000c1e1900 */
[--C-:B------:R-:W-:Y:S02]  /*0d90*/  IMAD.WIDE.U32 R12, R13, 0x4, R2.reuse ;  /* 0x000000040d0c7825 */ /* 0x100fe400078e0002 */
[----:B------:R-:W3:Y:S02]  /*0da0*/  LDG.E R10, desc[UR6][R10.64] ;  /* 0x000000060a0a7981 */ /* 0x000ee4000c1e1900 */
[----:B------:R-:W-:Y:S02]  /*0db0*/  IMAD.WIDE.U32 R2, R15, 0x4, R2 ;  /* 0x000000040f027825 */ /* 0x000fe400078e0002 */
        /* <DEDUP_REMOVED lines=15> */
.L_x_644:
[----:B------:R-:W-:Y:S05]  /*0eb0*/  BSYNC.RECONVERGENT B2 ;  /* 0x0000000000027941 */ /* 0x000fea0003800200 */
.L_x_643:
[----:B------:R-:W-:Y:S05]  /*0ec0*/  @!P0 BRA `(.L_x_636) ;  /* 0x0000000000348947 */ /* 0x000fea0003800000 */
[----:B------:R-:W0:Y:S01]  /*0ed0*/  LDC.64 R8, c[0x0][0x380] ;  /* 0x0000e000ff087b82 */ /* 0x000e220000000a00 */
[----:B------:R-:W-:Y:S02]  /*0ee0*/  IMAD R7, R0, 0xe00, R7 ;  /* 0x00000e0000077824 */ /* 0x000fe400078e0207 */
[----:B------:R-:W-:-:S07]  /*0ef0*/  IMAD.MOV R4, RZ, RZ, -R4 ;  /* 0x000000ffff047224 */ /* 0x000fce00078e0a04 */
.L_x_645:
[----:B0-----:R-:W-:-:S06]  /*0f00*/  IMAD.WIDE.U32 R2, R7, 0x4, R8 ;  /* 0x0000000407027825 */ /* 0x001fcc00078e0008 */
        /* <DEDUP_REMOVED lines=9> */
.L_x_636:
[----:B------:R-:W-:Y:S05]  /*0fa0*/  BSYNC.RECONVERGENT B1 ;  /* 0x0000000000017941 */ /* 0x000fea0003800200 */
.L_x_635:
[----:B------:R-:W-:-:S13]  /*0fb0*/  ISETP.GE.U32.AND P0, PT, R28, 0x200, PT ;  /* 0x000002001c00780c */ /* 0x000fda0003f06070 */
        /* <DEDUP_REMOVED lines=28> */
[----:B------:R-:W-:-:S02]  /*1180*/  @!P1 MOV R6, 0x400 ;  /* 0x0000040000069802 */ /* 0x000fc40000000f00 */
[----:B0-----:R-:W-:-:S04]  /*1190*/  SEL R2, R2, RZ, !P0 ;  /* 0x000000ff02027207 */ /* 0x001fc80004000000 */
[----:B------:R-:W-:Y:S02]  /*11a0*/  IADD3 R9, P2, PT, R2, R11, RZ ;  /* 0x0000000b02097210 */ /* 0x000fe40007f5e0ff */
[----:B-1----:R-:W-:-:S03]  /*11b0*/  SEL R3, R3, RZ, !P0 ;  /* 0x000000ff03037207 */ /* 0x002fc60004000000 */
[----:B------:R-:W0:Y:S01]  /*11c0*/  SHFL.DOWN PT, R2, R9, 0x10, 0x1f ;  /* 0x0a001f0009027f89 */ /* 0x000e2200000e0000 */
[----:B------:R-:W-:Y:S01]  /*11d0*/  ISETP.GT.AND P0, PT, R10, 0xf, PT ;  /* 0x0000000f0a00780c */ /* 0x000fe20003f04270 */
[----:B------:R-:W-:Y:S01]  /*11e0*/  IMAD.X R8, R3, 0x1, R4, P2 ;  /* 0x0000000103087824 */ /* 0x000fe200010e0604 */
[----:B------:R-:W-:-:S04]  /*11f0*/  @!P1 SHF.R.U32.HI R4, RZ, 0x2, R5 ;  /* 0x00000002ff049819 */ /* 0x000fc80000011605 */
[----:B------:R-:W1:Y:S01]  /*1200*/  SHFL.DOWN PT, R3, R8, 0x10, 0x1f ;  /* 0x0a001f0008037f89 */ /* 0x000e6200000e0000 */
[----:B------:R-:W-:Y:S02]  /*1210*/  @!P1 LOP3.LUT R4, R4, 0xf8, RZ, 0xc0, !PT ;  /* 0x000000f804049812 */ /* 0x000fe400078ec0ff */
        /* <DEDUP_REMOVED lines=15> */
[----:B-1----:R-:W1:Y:S04]  /*1310*/  LDS.128 R4, [UR4+0x30] ;  /* 0x00003004ff047984 */ /* 0x002e680008000c00 */
        /* <DEDUP_REMOVED lines=22> */
.L_x_646:
[----:B------:R-:W-:-:S04]  /*1480*/  LOP3.LUT R2, R5, 0x3e0, RZ, 0xc0, !PT ;  /* 0x000003e005027812 */ /* 0x000fc800078ec0ff */
[----:B------:R-:W-:Y:S01]  /*1490*/  LOP3.LUT R7, RZ, R2, RZ, 0x33, !PT ;  /* 0x00000002ff077212 */ /* 0x000fe200078e33ff */
[----:B------:R-:W-:Y:S02]  /*14a0*/  VIADD R3, R2, 0x20 ;  /* 0x0000002002037836 */ /* 0x000fe40000000000 */
[----:B------:R-:W0:Y:S02]  /*14b0*/  S2R R2, SR_LANEID ;  /* 0x0000000000027919 */ /* 0x000e240000000000 */
[----:B------:R-:W-:Y:S01]  /*14c0*/  IMAD.IADD R7, R28, 0x1, R7 ;  /* 0x000000011c077824 */ /* 0x000fe200078e0207 */
[----:B------:R-:W-:-:S04]  /*14d0*/  ISETP.GT.U32.AND P0, PT, R3, R28, PT ;  /* 0x0000001c0300720c */ /* 0x000fc80003f04070 */
        /* <DEDUP_REMOVED lines=11> */
[----:B------:R-:W-:Y:S01]  /*1590*/  ISETP.GT.AND P0, PT, R6, R7, PT ;  /* 0x000000070600720c */ /* 0x000fe20003f04270 */
[----:B------:R-:W-:Y:S02]  /*15a0*/  VIADD R6, R2, 0x4 ;  /* 0x0000000402067836 */ /* 0x000fe40000000000 */
[----:B------:R-:W1:Y:S01]  /*15b0*/  SHFL.DOWN PT, R4, R9, 0x2, R7 ;  /* 0x0840000009047989 */ /* 0x000e6200000e0007 */
[----:B0-----:R-:W-:-:S04]  /*15c0*/  SEL R3, R3, RZ, !P0 ;  /* 0x000000ff03037207 */ /* 0x001fc80004000000 */
[----:B------:R-:W-:Y:S02]  /*15d0*/  IADD3 R8, P1, PT, R3, R10, RZ ;  /* 0x0000000a03087210 */ /* 0x000fe40007f3e0ff */
[----:B-1----:R-:W-:Y:S02]  /*15e0*/  SEL R4, R4, RZ, !P0 ;  /* 0x000000ff04047207 */ /* 0x002fe40004000000 */
[----:B------:R-:W-:Y:S01]  /*15f0*/  ISETP.GT.AND P0, PT, R6, R7, PT ;  /* 0x000000070600720c */ /* 0x000fe20003f04270 */
[----:B------:R-:W0:Y:S01]  /*1600*/  SHFL.DOWN PT, R3, R8, 0x4, R7 ;  /* 0x0880000008037989 */ /* 0x000e2200000e0007 */
[----:B------:R-:W-:Y:S02]  /*1610*/  VIADD R6, R2, 0x8 ;  /* 0x0000000802067836 */ /* 0x000fe40000000000 */
[----:B------:R-:W-:Y:S02]  /*1620*/  IMAD.X R11, R4, 0x1, R9, P1 ;  /* 0x00000001040b7824 */ /* 0x000fe400008e0609 */
[----:B------:R-:W-:-:S03]  /*1630*/  VIADD R2, R2, 0x10 ;  /* 0x0000001002027836 */ /* 0x000fc60000000000 */
[----:B------:R-:W1:Y:S01]  /*1640*/  SHFL.DOWN PT, R4, R11, 0x4, R7 ;  /* 0x088000000b047989 */ /* 0x000e6200000e0007 */
[----:B0-----:R-:W-:-:S04]  /*1650*/  SEL R3, R3, RZ, !P0 ;  /* 0x000000ff03037207 */ /* 0x001fc80004000000 */
[----:B------:R-:W-:Y:S02]  /*1660*/  IADD3 R10, P1, PT, R3, R8, RZ ;  /* 0x00000008030a7210 */ /* 0x000fe40007f3e0ff */
[----:B-1----:R-:W-:-:S03]  /*1670*/  SEL R4, R4, RZ, !P0 ;  /* 0x000000ff04047207 */ /* 0x002fc60004000000 */
[----:B------:R-:W0:Y:S01]  /*1680*/  SHFL.DOWN PT, R3, R10, 0x8, R7 ;  /* 0x090000000a037989 */ /* 0x000e2200000e0007 */
[----:B------:R-:W-:Y:S01]  /*1690*/  ISETP.GT.AND P0, PT, R6, R7, PT ;  /* 0x000000070600720c */ /* 0x000fe20003f04270 */
[----:B------:R-:W-:Y:S02]  /*16a0*/  IMAD.X R9, R4, 0x1, R11, P1 ;  /* 0x0000000104097824 */ /* 0x000fe400008e060b */
[----:B------:R-:W1:Y:S03]  /*16b0*/  @!P2 S2R R11, SR_CgaCtaId ;  /* 0x00000000000ba919 */ /* 0x000e660000008800 */
[----:B------:R-:W2:Y:S01]  /*16c0*/  SHFL.DOWN PT, R4, R9, 0x8, R7 ;  /* 0x0900000009047989 */ /* 0x000ea200000e0007 */
[----:B0-----:R-:W-:-:S04]  /*16d0*/  SEL R3, R3, RZ, !P0 ;  /* 0x000000ff03037207 */ /* 0x001fc80004000000 */
[----:B------:R-:W-:-:S05]  /*16e0*/  IADD3 R6, P1, PT, R3, R10, RZ ;  /* 0x0000000a03067210 */ /* 0x000fca0007f3e0ff */
[----:B------:R-:W0:Y:S01]  /*16f0*/  SHFL.DOWN PT, R3, R6, 0x10, R7 ;  /* 0x0a00000006037989 */ /* 0x000e2200000e0007 */
[----:B--2---:R-:W-:Y:S02]  /*1700*/  SEL R4, R4, RZ, !P0 ;  /* 0x000000ff04047207 */ /* 0x004fe40004000000 */
[----:B------:R-:W-:Y:S02]  /*1710*/  ISETP.GT.AND P0, PT, R2, R7, PT ;  /* 0x000000070200720c */ /* 0x000fe40003f04270 */
[----:B------:R-:W-:Y:S01]  /*1720*/  @!P2 MOV R2, 0x400 ;  /* 0x000004000002a802 */ /* 0x000fe20000000f00 */
[----:B------:R-:W-:Y:S01]  /*1730*/  IMAD.X R8, R4, 0x1, R9, P1 ;  /* 0x0000000104087824 */ /* 0x000fe200008e0609 */
[----:B------:R-:W-:Y:S02]  /*1740*/  @!P2 SHF.R.U32.HI R9, RZ, 0x2, R5 ;  /* 0x00000002ff09a819 */ /* 0x000fe40000011605 */
[----:B-1----:R-:W-:Y:S02]  /*1750*/  @!P2 LEA R10, R11, R2, 0x18 ;  /* 0x000000020b0aa211 */ /* 0x002fe400078ec0ff */
[----:B------:R-:W1:Y:S01]  /*1760*/  SHFL.DOWN PT, R4, R8, 0x10, R7 ;  /* 0x0a00000008047989 */ /* 0x000e6200000e0007 */
[----:B------:R-:W-:-:S05]  /*1770*/  @!P2 LOP3.LUT R9, R9, 0xf8, RZ, 0xc0, !PT ;  /* 0x000000f80909a812 */ /* 0x000fca00078ec0ff */
        /* <DEDUP_REMOVED lines=9> */
[----:B------:R-:W1:Y:S01]  /*1810*/  S2UR UR5, SR_CgaCtaId ;  /* 0x00000000000579c3 */ /* 0x000e620000008800 */
[----:B------:R-:W-:Y:S01]  /*1820*/  UMOV UR4, 0x400 ;  /* 0x0000040000047882 */ /* 0x000fe20000000000 */
[C---:B------:R-:W-:Y:S02]  /*1830*/  ISETP.GT.U32.AND P1, PT, R28.reuse, 0x20, PT ;  /* 0x000000201c00780c */ /* 0x040fe40003f24070 */
[C---:B------:R-:W-:Y:S02]  /*1840*/  ISETP.GT.U32.AND P2, PT, R28.reuse, 0x40, PT ;  /* 0x000000401c00780c */ /* 0x040fe40003f44070 */
[C---:B------:R-:W-:Y:S02]  /*1850*/  ISETP.GT.U32.AND P3, PT, R28.reuse, 0x80, PT ;  /* 0x000000801c00780c */ /* 0x040fe40003f64070 */
[C---:B------:R-:W-:Y:S02]  /*1860*/  ISETP.GT.U32.AND P5, PT, R28.reuse, 0x180, PT ;  /* 0x000001801c00780c */ /* 0x040fe40003fa4070 */
[----:B------:R-:W-:Y:S01]  /*1870*/  ISETP.GT.U32.AND P6, PT, R28, 0x1a0, PT ;  /* 0x000001a01c00780c */ /* 0x000fe20003fc4070 */
[----:B-1----:R-:W-:-:S09]  /*1880*/  ULEA UR4, UR5, UR4, 0x18 ;  /* 0x0000000405047291 */ /* 0x002fd2000f8ec0ff */
[----:B------:R-:W1:Y:S04]  /*1890*/  LDS.64 R12, [UR4+0x18] ;  /* 0x00001804ff0c7984 */ /* 0x000e680008000a00 */
[----:B------:R-:W2:Y:S04]  /*18a0*/  LDS.128 R16, [UR4+0x20] ;  /* 0x00002004ff107984 */ /* 0x000ea80008000c00 */
[----:B------:R-:W3:Y:S04]  /*18b0*/  LDS.128 R4, [UR4+0x30] ;  /* 0x00003004ff047984 */ /* 0x000ee80008000c00 */
[----:B0-----:R-:W0:Y:S04]  /*18c0*/  LDS.128 R8, [UR4+0x40] ;  /* 0x00004004ff087984 */ /* 0x001e280008000c00 */
[----:B------:R-:W-:Y:S01]  /*18d0*/  LDS.128 R24, [UR4+0x80] ;  /* 0x00008004ff187984 */ /* 0x000fe20008000c00 */
[----:B-1----:R-:W-:-:S02]  /*18e0*/  SEL R22, R12, RZ, P1 ;  /* 0x000000ff0c167207 */ /* 0x002fc40000800000 */
[----:B------:R-:W-:Y:S02]  /*18f0*/  SEL R23, R13, RZ, P1 ;  /* 0x000000ff0d177207 */ /* 0x000fe40000800000 */
[----:B--2---:R-:W-:Y:S01]  /*1900*/  SEL R21, R16, RZ, P2 ;  /* 0x000000ff10157207 */ /* 0x004fe20001000000 */
[----:B------:R-:W1:Y:S01]  /*1910*/  LDS.128 R12, [UR4+0x50] ;  /* 0x00005004ff0c7984 */ /* 0x000e620008000c00 */
[----:B------:R-:W-:Y:S02]  /*1920*/  ISETP.GT.U32.AND P1, PT, R28, 0x60, PT ;  /* 0x000000601c00780c */ /* 0x000fe40003f24070 */
        /* <DEDUP_REMOVED lines=9> */
[----:B------:R-:W-:-:S02]  /*19c0*/  ISETP.GT.U32.AND P1, PT, R28, 0xa0, PT ;  /* 0x000000a01c00780c */ /* 0x000fc40003f24070 */
[----:B------:R-:W-:Y:S02]  /*19d0*/  IADD3.X R3, PT, PT, R3, R20, R2, P3, P4 ;  /* 0x0000001403037210 */ /* 0x000fe40001fe8402 */
[----:B------:R-:W3:Y:S01]  /*19e0*/  LDS.128 R20, [UR4+0x70] ;  /* 0x00007004ff147984 */ /* 0x000ee20008000c00 */
[----:B------:R-:W-:Y:S02]  /*19f0*/  ISETP.GT.U32.AND P2, PT, R28, 0xc0, PT ;  /* 0x000000c01c00780c */ /* 0x000fe40003f44070 */
[----:B------:R-:W-:Y:S02]  /*1a00*/  SEL R5, R6, RZ, P1 ;  /* 0x000000ff06057207 */ /* 0x000fe40000800000 */
[----:B0-----:R-:W-:Y:S02]  /*1a10*/  SEL R2, R8, RZ, P2 ;  /* 0x000000ff08027207 */ /* 0x001fe40001000000 */
[----:B------:R-:W-:Y:S02]  /*1a20*/  SEL R7, R7, RZ, P1 ;  /* 0x000000ff07077207 */ /* 0x000fe40000800000 */
[----:B------:R-:W-:-:S02]  /*1a30*/  ISETP.GT.U32.AND P1, PT, R28, 0xe0, PT ;  /* 0x000000e01c00780c */ /* 0x000fc40003f24070 */
[----:B------:R-:W-:Y:S02]  /*1a40*/  IADD3 R2, P3, P4, R2, R4, R5 ;  /* 0x0000000402027210 */ /* 0x000fe40007c7e005 */
[----:B------:R-:W-:Y:S02]  /*1a50*/  SEL R6, R9, RZ, P2 ;  /* 0x000000ff09067207 */ /* 0x000fe40001000000 */
[----:B------:R-:W-:Y:S02]  /*1a60*/  ISETP.GT.U32.AND P2, PT, R28, 0x100, PT ;  /* 0x000001001c00780c */ /* 0x000fe40003f44070 */
[----:B------:R-:W-:Y:S02]  /*1a70*/  SEL R4, R10, RZ, P1 ;  /* 0x000000ff0a047207 */ /* 0x000fe40000800000 */
[----:B------:R-:W-:Y:S02]  /*1a80*/  SEL R10, R11, RZ, P1 ;  /* 0x000000ff0b0a7207 */ /* 0x000fe40000800000 */
[----:B------:R-:W-:-:S02]  /*1a90*/  ISETP.GT.U32.AND P1, PT, R28, 0x120, PT ;  /* 0x000001201c00780c */ /* 0x000fc40003f24070 */
[----:B------:R-:W-:Y:S02]  /*1aa0*/  IADD3.X R6, PT, PT, R6, R3, R7, P3, P4 ;  /* 0x0000000306067210 */ /* 0x000fe40001fe8407 */
[----:B-1----:R-:W-:Y:S02]  /*1ab0*/  SEL R3, R12, RZ, P2 ;  /* 0x000000ff0c037207 */ /* 0x002fe40001000000 */
[----:B------:R-:W-:Y:S02]  /*1ac0*/  SEL R7, R13, RZ, P2 ;  /* 0x000000ff0d077207 */ /* 0x000fe40001000000 */
[----:B------:R-:W-:Y:S02]  /*1ad0*/  ISETP.GT.U32.AND P2, PT, R28, 0x140, PT ;  /* 0x000001401c00780c */ /* 0x000fe40003f44070 */
[----:B------:R-:W-:Y:S02]  /*1ae0*/  SEL R5, R14, RZ, P1 ;  /* 0x000000ff0e057207 */ /* 0x000fe40000800000 */
[----:B------:R-:W-:-:S02]  /*1af0*/  SEL R15, R15, RZ, P1 ;  /* 0x000000ff0f0f7207 */ /* 0x000fc40000800000 */
[----:B------:R-:W-:Y:S02]  /*1b00*/  ISETP.GT.U32.AND P1, PT, R28, 0x160, PT ;  /* 0x000001601c00780c */ /* 0x000fe40003f24070 */
        /* <DEDUP_REMOVED lines=8> */
[----:B------:R-:W-:Y:S02]  /*1b90*/  ISETP.GT.U32.AND P2, PT, R28, 0x1c0, PT ;  /* 0x000001c01c00780c */ /* 0x000fe40003f44070 */
[----:B------:R-:W-:Y:S02]  /*1ba0*/  IADD3.X R6, PT, PT, R6, R7, R15, P1, P3 ;  /* 0x0000000706067210 */ /* 0x000fe40000fe640f */
[----:B------:R-:W-:-:S02]  /*1bb0*/  IADD3 R4, P3, P4, R4, R2, R3 ;  /* 0x0000000204047210 */ /* 0x000fc40007c7e003 */
[----:B------:R-:W-:Y:S02]  /*1bc0*/  SEL R2, R22, RZ, P6 ;  /* 0x000000ff16027207 */ /* 0x000fe40003000000 */
[----:B------:R-:W-:Y:S02]  /*1bd0*/  SEL R3, R24, RZ, P2 ;  /* 0x000000ff18037207 */ /* 0x000fe40001000000 */
[----:B------:R-:W-:Y:S02]  /*1be0*/  ISETP.GT.U32.AND P1, PT, R28, 0x1e0, PT ;  /* 0x000001e01c00780c */ /* 0x000fe40003f24070 */
        /* <DEDUP_REMOVED lines=11> */
.L_x_632:
[----:B------:R-:W0:Y:S01]  /*1ca0*/  S2R R5, SR_TID.X ;  /* 0x0000000000057919 */ /* 0x000e220000002100 */
[----:B------:R-:W1:Y:S01]  /*1cb0*/  LDC.64 R8, c[0x0][0x380] ;  /* 0x0000e000ff087b82 */ /* 0x000e620000000a00 */
[----:B0-----:R-:W-:-:S04]  /*1cc0*/  IMAD R3, R0, 0xe00, R5 ;  /* 0x00000e0000037824 */ /* 0x001fc800078e0205 */
[----:B-1----:R-:W-:-:S05]  /*1cd0*/  IMAD.WIDE.U32 R8, R3, 0x4, R8 ;  /* 0x0000000403087825 */ /* 0x002fca00078e0008 */
[----:B------:R-:W2:Y:S04]  /*1ce0*/  LDG.E R14, desc[UR6][R8.64] ;  /* 0x00000006080e7981 */ /* 0x000ea8000c1e1900 */
[----:B------:R-:W3:Y:S04]  /*1cf0*/  LDG.E R3, desc[UR6][R8.64+0x800] ;  /* 0x0008000608037981 */ /* 0x000ee8000c1e1900 */
[----:B------:R-:W4:Y:S04]  /*1d00*/  LDG.E R4, desc[UR6][R8.64+0x1000] ;  /* 0x0010000608047981 */ /* 0x000f28000c1e1900 */
[----:B------:R-:W5:Y:S04]  /*1d10*/  LDG.E R10, desc[UR6][R8.64+0x1800] ;  /* 0x00180006080a7981 */ /* 0x000f68000c1e1900 */
[----:B------:R-:W5:Y:S04]  /*1d20*/  LDG.E R11, desc[UR6][R8.64+0x2000] ;  /* 0x00200006080b7981 */ /* 0x000f68000c1e1900 */
[----:B------:R-:W5:Y:S04]  /*1d30*/  LDG.E R12, desc[UR6][R8.64+0x2800] ;  /* 0x00280006080c7981 */ /* 0x000f68000c1e1900 */
[----:B------:R-:W5:Y:S01]  /*1d40*/  LDG.E R13, desc[UR6][R8.64+0x3000] ;  /* 0x00300006080d7981 */ /* 0x000f62000c1e1900 */
[----:B--2---:R-:W-:-:S02]  /*1d50*/  ISETP.NE.AND P0, PT, R14, RZ, PT ;  /* 0x000000ff0e00720c */ /* 0x004fc40003f05270 */
[----:B---3--:R-:W-:Y:S02]  /*1d60*/  ISETP.NE.AND P1, PT, R3, RZ, PT ;  /* 0x000000ff0300720c */ /* 0x008fe40003f25270 */
[----:B------:R-:W-:Y:S02]  /*1d70*/  SEL R14, RZ, 0x1, !P0 ;  /* 0x00000001ff0e7807 */ /* 0x000fe40004000000 */
[----:B----4-:R-:W-:Y:S02]  /*1d80*/  ISETP.NE.AND P2, PT, R4, RZ, PT ;  /* 0x000000ff0400720c */ /* 0x010fe40003f45270 */
[----:B------:R-:W-:Y:S02]  /*1d90*/  SEL R4, RZ, 0x1, !P1 ;  /* 0x00000001ff047807 */ /* 0x000fe40004800000 */
[----:B------:R-:W-:Y:S02]  /*1da0*/  SEL R3, RZ, 0x1, !P2 ;  /* 0x00000001ff037807 */ /* 0x000fe40005000000 */
[----:B-----5:R-:W-:-:S02]  /*1db0*/  ISETP.NE.AND P2, PT, R10, RZ, PT ;  /* 0x000000ff0a00720c */ /* 0x020fc40003f45270 */
[----:B------:R-:W-:Y:S02]  /*1dc0*/  IADD3 R3, P1, P0, R3, R4, R14 ;  /* 0x0000000403037210 */ /* 0x000fe4000783e00e */
[----:B------:R-:W-:Y:S02]  /*1dd0*/  ISETP.NE.AND P3, PT, R11, RZ, PT ;  /* 0x000000ff0b00720c */ /* 0x000fe40003f65270 */
[----:B------:R-:W-:Y:S02]  /*1de0*/  IADD3.X R26, PT, PT, RZ, RZ, RZ, P1, P0 ;  /* 0x000000ffff1a7210 */ /* 0x000fe40000fe04ff */
[----:B------:R-:W-:Y:S02]  /*1df0*/  ISETP.GE.U32.AND P0, PT, R28, R2, PT ;  /* 0x000000021c00720c */ /* 0x000fe40003f06070 */
[----:B------:R-:W-:Y:S02]  /*1e00*/  ISETP.NE.AND P4, PT, R12, RZ, PT ;  /* 0x000000ff0c00720c */ /* 0x000fe40003f85270 */
[----:B------:R-:W-:-:S02]  /*1e10*/  ISETP.NE.AND P5, PT, R13, RZ, PT ;  /* 0x000000ff0d00720c */ /* 0x000fc40003fa5270 */
[----:B------:R-:W-:Y:S02]  /*1e20*/  SEL R9, RZ, 0x1, !P2 ;  /* 0x00000001ff097807 */ /* 0x000fe40005000000 */
[----:B------:R-:W-:Y:S02]  /*1e30*/  SEL R10, RZ, 0x1, !P3 ;  /* 0x00000001ff0a7807 */ /* 0x000fe40005800000 */
[----:B------:R-:W-:Y:S02]  /*1e40*/  SEL R8, RZ, 0x1, !P4 ;  /* 0x00000001ff087807 */ /* 0x000fe40006000000 */
[----:B------:R-:W-:Y:S02]  /*1e50*/  SEL R4, RZ, 0x1, !P5 ;  /* 0x00000001ff047807 */ /* 0x000fe40006800000 */
[----:B------:R-:W-:-:S04]  /*1e60*/  IADD3 R3, P2, P3, R10, R3, R9 ;  /* 0x000000030a037210 */ /* 0x000fc80007b5e009 */
[----:B------:R-:W-:Y:S02]  /*1e70*/  IADD3 R3, P1, P4, R4, R3, R8 ;  /* 0x0000000304037210 */ /* 0x000fe40007c3e008 */
[----:B------:R-:W-:-:S04]  /*1e80*/  IADD3.X R26, PT, PT, RZ, R26, RZ, P2, P3 ;  /* 0x0000001aff1a7210 */ /* 0x000fc800017e64ff */
[----:B------:R-:W-:Y:S01]  /*1e90*/  IADD3.X R26, PT, PT, RZ, R26, RZ, P1, P4 ;  /* 0x0000001aff1a7210 */ /* 0x000fe20000fe84ff */
[----:B------:R-:W-:Y:S06]  /*1ea0*/  @!P0 BRA `(.L_x_648) ;  /* 0x00000010008c8947 */ /* 0x000fec0003800000 */
[----:B------:R-:W-:Y:S01]  /*1eb0*/  IMAD.IADD R10, R0, 0x1, R7 ;  /* 0x00000001000a7824 */ /* 0x000fe200078e0207 */
[----:B------:R-:W0:Y:S01]  /*1ec0*/  LDC R8, c[0x0][0x3b0] ;  /* 0x0000ec00ff087b82 */ /* 0x000e220000000800 */
[----:B------:R-:W-:Y:S01]  /*1ed0*/  VIADD R14, R6, 0xfffff200 ;  /* 0xfffff200060e7836 */ /* 0x000fe20000000000 */
[----:B------:R-:W-:Y:S01]  /*1ee0*/  LOP3.LUT R7, RZ, R5, RZ, 0x33, !PT ;  /* 0x00000005ff077212 */ /* 0x000fe200078e33ff */
[----:B------:R-:W-:Y:S01]  /*1ef0*/  IMAD R10, R10, 0xe00, RZ ;  /* 0x00000e000a0a7824 */ /* 0x000fe200078e02ff */
[----:B------:R-:W1:Y:S02]  /*1f00*/  LDCU.64 UR8, c[0x0][0x380] ;  /* 0x00007000ff0877ac */ /* 0x000e640008000a00 */
[----:B------:R-:W-:Y:S01]  /*1f10*/  IADD3 R7, PT, PT, -R2, R6, R7 ;  /* 0x0000000602077210 */ /* 0x000fe20007ffe107 */
[----:B------:R-:W-:Y:S01]  /*1f20*/  IMAD.MOV.U32 R9, RZ, RZ, R10 ;  /* 0x000000ffff097224 */ /* 0x000fe200078e000a */
[C---:B------:R-:W-:Y:S01]  /*1f30*/  ISETP.GT.U32.AND P0, PT, R10.reuse, R14, PT ;  /* 0x0000000e0a00720c */ /* 0x040fe20003f04070 */
[----:B------:R-:W-:Y:S01]  /*1f40*/  UMOV UR4, URZ ;  /* 0x000000ff00047c82 */ /* 0x000fe20008000000 */
[----:B------:R-:W-:Y:S01]  /*1f50*/  IADD3 R11, PT, PT, R10, 0x1000, R5 ;  /* 0x000010000a0b7810 */ /* 0x000fe20007ffe005 */
[----:B------:R-:W-:-:S02]  /*1f60*/  IMAD R4, R0, -0xe00, R7 ;  /* 0xfffff20000047824 */ /* 0x000fc400078e0207 */
[----:B------:R-:W-:-:S08]  /*1f70*/  IMAD.MOV.U32 R7, RZ, RZ, R10 ;  /* 0x000000ffff077224 */ /* 0x000fd000078e000a */
[----:B------:R-:W-:Y:S05]  /*1f80*/  @P0 BRA `(.L_x_649) ;  /* 0x0000000000b00947 */ /* 0x000fea0003800000 */
.L_x_650:
[----:B------:R-:W-:-:S05]  /*1f90*/  IADD3 R6, P0, PT, R5, R9, RZ ;  /* 0x0000000905067210 */ /* 0x000fca0007f1e0ff */
[----:B------:R-:W-:Y:S01]  /*1fa0*/  IMAD.X R13, RZ, RZ, RZ, P0 ;  /* 0x000000ffff0d7224 */ /* 0x000fe200000e06ff */
[----:B-1----:R-:W-:-:S04]  /*1fb0*/  LEA R12, P0, R6, UR8, 0x2 ;  /* 0x00000008060c7c11 */ /* 0x002fc8000f8010ff */
[----:B------:R-:W-:-:S05]  /*1fc0*/  LEA.HI.X R13, R6, UR9, R13, 0x2, P0 ;  /* 0x00000009060d7c11 */ /* 0x000fca00080f140d */
        /* <DEDUP_REMOVED lines=18> */
[----:B-1----:R-:W-:Y:S01]  /*20f0*/  IADD3 R12, P2, P3, R6, R3, R15 ;  /* 0x00000003060c7210 */ /* 0x002fe20007b5e00f */
[----:B0-----:R-:W-:Y:S01]  /*2100*/  IMAD.MOV.U32 R6, RZ, RZ, R8 ;  /* 0x000000ffff067224 */ /* 0x001fe200078e0008 */
[----:B------:R-:W-:-:S02]  /*2110*/  SEL R13, RZ, 0x1, !P4 ;  /* 0x00000001ff0d7807 */ /* 0x000fc40006000000 */
[----:B------:R-:W-:Y:S02]  /*2120*/  SEL R3, RZ, 0x1, !P5 ;  /* 0x00000001ff037807 */ /* 0x000fe40006800000 */
[----:B------:R-:W-:Y:S02]  /*2130*/  IADD3.X R26, PT, PT, RZ, R26, RZ, P0, P1 ;  /* 0x0000001aff1a7210 */ /* 0x000fe400007e24ff */
[----:B------:R-:W-:Y:S01]  /*2140*/  IADD3 R12, P5, P4, R3, R12, R13 ;  /* 0x0000000c030c7210 */ /* 0x000fe20007cbe00d */
[----:B------:R-:W-:Y:S01]  /*2150*/  IMAD.IADD R3, R6, 0x1, -R9 ;  /* 0x0000000106037824 */ /* 0x000fe200078e0a09 */
[----:B------:R-:W-:Y:S02]  /*2160*/  ISETP.NE.AND P6, PT, R19, RZ, PT ;  /* 0x000000ff1300720c */ /* 0x000fe40003fc5270 */
[----:B------:R-:W-:Y:S02]  /*2170*/  IADD3.X R26, PT, PT, RZ, R26, RZ, P2, P3 ;  /* 0x0000001aff1a7210 */ /* 0x000fe400017e64ff */
[----:B------:R-:W-:-:S02]  /*2180*/  ISETP.GE.U32.AND P0, PT, R3, R2, PT ;  /* 0x000000020300720c */ /* 0x000fc40003f06070 */
[----:B------:R-:W-:Y:S02]  /*2190*/  SEL R13, RZ, 0x1, !P6 ;  /* 0x00000001ff0d7807 */ /* 0x000fe40007000000 */
[----:B------:R-:W-:Y:S02]  /*21a0*/  IADD3.X R26, PT, PT, RZ, R26, RZ, P5, P4 ;  /* 0x0000001aff1a7210 */ /* 0x000fe40002fe84ff */
[----:B------:R-:W-:-:S05]  /*21b0*/  IADD3 R3, P1, PT, R12, R13, RZ ;  /* 0x0000000d0c037210 */ /* 0x000fca0007f3e0ff */
[----:B------:R-:W-:Y:S02]  /*21c0*/  IMAD.X R26, RZ, RZ, R26, P1 ;  /* 0x000000ffff1a7224 */ /* 0x000fe400008e061a */
[----:B------:R-:W-:Y:S06]  /*21d0*/  @!P0 BRA `(.L_x_648) ;  /* 0x0000000c00c08947 */ /* 0x000fec0003800000 */
[C---:B------:R-:W-:Y:S01]  /*21e0*/  IMAD.IADD R9, R2.reuse, 0x1, R9 ;  /* 0x0000000102097824 */ /* 0x040fe200078e0209 */
[----:B------:R-:W-:Y:S01]  /*21f0*/  UIADD3 UR4, UPT, UPT, UR4, 0x1, URZ ;  /* 0x0000000104047890 */ /* 0x000fe2000fffe0ff */
[----:B------:R-:W-:Y:S02]  /*2200*/  IMAD.IADD R7, R2, 0x1, R7 ;  /* 0x0000000102077824 */ /* 0x000fe400078e0207 */
[----:B------:R-:W-:Y:S01]  /*2210*/  IMAD.IADD R4, R4, 0x1, -R2 ;  /* 0x0000000104047824 */ /* 0x000fe200078e0a02 */
[----:B------:R-:W-:Y:S01]  /*2220*/  ISETP.GT.U32.AND P0, PT, R9, R14, PT ;  /* 0x0000000e0900720c */ /* 0x000fe20003f04070 */
[----:B------:R-:W-:-:S12]  /*2230*/  IMAD.IADD R11, R2, 0x1, R11 ;  /* 0x00000001020b7824 */ /* 0x000fd800078e020b */
[----:B------:R-:W-:Y:S05]  /*2240*/  @!P0 BRA `(.L_x_650) ;  /* 0xfffffffc00508947 */ /* 0x000fea000383ffff */
.L_x_649:
[----:B------:R-:W-:Y:S01]  /*2250*/  IMAD.IADD R2, R6, 0x1, -R9 ;  /* 0x0000000106027824 */ /* 0x000fe200078e0a09 */
[----:B------:R-:W-:Y:S04]  /*2260*/  BSSY.RECONVERGENT B1, `(.L_x_648) ;  /* 0x00000e7000017945 */ /* 0x000fe80003800200 */
[----:B------:R-:W-:-:S04]  /*2270*/  ISETP.GE.AND P0, PT, R5, R2, PT ;  /* 0x000000020500720c */ /* 0x000fc80003f06270 */
[----:B------:R-:W-:-:S13]  /*2280*/  ISETP.GE.U32.OR P0, PT, R9, R6, P0 ;  /* 0x000000060900720c */ /* 0x000fda0000706470 */
[----:B------:R-:W-:Y:S05]  /*2290*/  @P0 BRA `(.L_x_651) ;  /* 0x0000000c008c0947 */ /* 0x000fea0003800000 */
[----:B------:R-:W2:Y:S01]  /*22a0*/  LDC R2, c[0x0][0x3b4] ;  /* 0x0000ed00ff027b82 */ /* 0x000ea20000000800 */
[----:B------:R-:W-:Y:S01]  /*22b0*/  LOP3.LUT R13, RZ, R5, RZ, 0x33, !PT ;  /* 0x00000005ff0d7212 */ /* 0x000fe200078e33ff */
[----:B------:R-:W-:Y:S03]  /*22c0*/  BSSY.RECONVERGENT B2, `(.L_x_652) ;  /* 0x0000075000027945 */ /* 0x000fe60003800200 */
[----:B------:R-:W-:Y:S01]  /*22d0*/  IADD3 R6, PT, PT, -R10, R6, R13 ;  /* 0x000000060a067210 */ /* 0x000fe20007ffe10d */
[----:B--2---:R-:W-:-:S04]  /*22e0*/  IMAD R13, R2, UR4, RZ ;  /* 0x00000004020d7c24 */ /* 0x004fc8000f8e02ff */
[----:B------:R-:W-:-:S05]  /*22f0*/  IMAD R6, R13, -0xe00, R6 ;  /* 0xfffff2000d067824 */ /* 0x000fca00078e0206 */
[C---:B------:R-:W-:Y:S02]  /*2300*/  ISETP.GE.U32.AND P0, PT, R6.reuse, 0x1e00, PT ;  /* 0x00001e000600780c */ /* 0x040fe40003f06070 */
[----:B0-----:R-:W-:Y:S01]  /*2310*/  LEA.HI R8, R6, 0x1, RZ, 0x17 ;  /* 0x0000000106087811 */ /* 0x001fe200078fb8ff */
[----:B------:R-:W-:-:S03]  /*2320*/  IMAD.MOV.U32 R6, RZ, RZ, R5 ;  /* 0x000000ffff067224 */ /* 0x000fc600078e0005 */
[----:B------:R-:W-:-:S07]  /*2330*/  LOP3.LUT R10, R8, 0xf, RZ, 0xc0, !PT ;  /* 0x0000000f080a7812 */ /* 0x000fce00078ec0ff */
[----:B------:R-:W-:Y:S05]  /*2340*/  @!P0 BRA `(.L_x_653) ;  /* 0x0000000400b08947 */ /* 0x000fea0003800000 */
[----:B------:R-:W0:Y:S01]  /*2350*/  LDC.64 R12, c[0x0][0x380] ;  /* 0x0000e000ff0c7b82 */ /* 0x000e220000000a00 */
[----:B------:R-:W-:Y:S01]  /*2360*/  LEA.HI R2, R4, 0x1, RZ, 0x17 ;  /* 0x0000000104027811 */ /* 0x000fe200078fb8ff */
[----:B------:R-:W-:Y:S01]  /*2370*/  BSSY.RECONVERGENT B3, `(.L_x_654) ;  /* 0x0000068000037945 */ /* 0x000fe20003800200 */
[----:B------:R-:W-:Y:S02]  /*2380*/  LOP3.LUT R6, R5, 0x1000, RZ, 0xfc, !PT ;  /* 0x0000100005067812 */ /* 0x000fe400078efcff */
[----:B------:R-:W-:-:S05]  /*2390*/  LOP3.LUT R2, R2, 0xfffff0, RZ, 0xc0, !PT ;  /* 0x00fffff002027812 */ /* 0x000fca00078ec0ff */
[----:B------:R-:W-:-:S07]  /*23a0*/  IMAD.MOV R2, RZ, RZ, -R2 ;  /* 0x000000ffff027224 */ /* 0x000fce00078e0a02 */
.L_x_655:
[C---:B------:R-:W-:Y:S02]  /*23b0*/  VIADD R19, R11.reuse, 0xfffff200 ;  /* 0xfffff2000b137836 */ /* 0x040fe40000000000 */
[----:B------:R-:W-:Y:S02]  /*23c0*/  VIADD R21, R11, 0xfffff000 ;  /* 0xfffff0000b157836 */ /* 0x000fe40000000000 */
[----:B0-----:R-:W-:-:S04]  /*23d0*/  IMAD.WIDE.U32 R18, R19, 0x4, R12 ;  /* 0x0000000413127825 */ /* 0x001fc800078e000c */
[--C-:B------:R-:W-:Y:S02]  /*23e0*/  IMAD.WIDE.U32 R20, R21, 0x4, R12.reuse ;  /* 0x0000000415147825 */ /* 0x100fe400078e000c */
[----:B------:R-:W2:Y:S02]  /*23f0*/  LDG.E R18, desc[UR6][R18.64] ;  /* 0x0000000612127981 */ /* 0x000ea4000c1e1900 */
[C---:B------:R-:W-:Y:S02]  /*2400*/  VIADD R15, R11.reuse, 0xfffff400 ;  /* 0xfffff4000b0f7836 */ /* 0x040fe40000000000 */
[----:B------:R-:W-:Y:S01]  /*2410*/  VIADD R25, R11, 0xfffff600 ;  /* 0xfffff6000b197836 */ /* 0x000fe20000000000 */
[----:B------:R-:W3:Y:S01]  /*2420*/  LDG.E R27, desc[UR6][R20.64] ;  /* 0x00000006141b7981 */ /* 0x000ee2000c1e1900 */
[----:B------:R-:W-:-:S04]  /*2430*/  IMAD.WIDE.U32 R14, R15, 0x4, R12 ;  /* 0x000000040f0e7825 */ /* 0x000fc800078e000c */
[----:B------:R-:W-:Y:S02]  /*2440*/  IMAD.WIDE.U32 R24, R25, 0x4, R12 ;  /* 0x0000000419187825 */ /* 0x000fe400078e000c */
[----:B------:R0:W4:Y:S04]  /*2450*/  LDG.E R14, desc[UR6][R14.64] ;  /* 0x000000060e0e7981 */ /* 0x000128000c1e1900 */
[----:B------:R5:W4:Y:S01]  /*2460*/  LDG.E R24, desc[UR6][R24.64] ;  /* 0x0000000618187981 */ /* 0x000b22000c1e1900 */
[----:B------:R-:W-:-:S04]  /*2470*/  VIADD R17, R11, 0xfffff800 ;  /* 0xfffff8000b117836 */ /* 0x000fc80000000000 */
[----:B------:R-:W-:-:S06]  /*2480*/  IMAD.WIDE.U32 R16, R17, 0x4, R12 ;  /* 0x0000000411107825 */ /* 0x000fcc00078e000c */
[----:B------:R1:W4:Y:S01]  /*2490*/  LDG.E R16, desc[UR6][R16.64] ;  /* 0x0000000610107981 */ /* 0x000322000c1e1900 */
[----:B------:R-:W-:-:S04]  /*24a0*/  VIADD R23, R11, 0xfffffa00 ;  /* 0xfffffa000b177836 */ /* 0x000fc80000000000 */
[----:B------:R-:W-:-:S04]  /*24b0*/  IMAD.WIDE.U32 R22, R23, 0x4, R12 ;  /* 0x0000000417167825 */ /* 0x000fc800078e000c */
[C---:B------:R-:W-:Y:S01]  /*24c0*/  VIADD R29, R11.reuse, 0xfffffc00 ;  /* 0xfffffc000b1d7836 */ /* 0x040fe20000000000 */
[----:B------:R1:W4:Y:S01]  /*24d0*/  LDG.E R19, desc[UR6][R22.64] ;  /* 0x0000000616137981 */ /* 0x000322000c1e1900 */
[----:B0-----:R-:W-:Y:S02]  /*24e0*/  VIADD R15, R11, 0xfffffe00 ;  /* 0xfffffe000b0f7836 */ /* 0x001fe40000000000 */
[----:B------:R-:W-:-:S04]  /*24f0*/  IMAD.WIDE.U32 R20, R29, 0x4, R12 ;  /* 0x000000041d147825 */ /* 0x000fc800078e000c */
[----:B------:R-:W-:Y:S01]  /*2500*/  VIADD R29, R11, 0x400 ;  /* 0x000004000b1d7836 */ /* 0x000fe20000000000 */
[----:B--2---:R-:W-:Y:S02]  /*2510*/  ISETP.NE.AND P1, PT, R18, RZ, PT ;  /* 0x000000ff1200720c */ /* 0x004fe40003f25270 */
[----:B------:R0:W2:Y:S01]  /*2520*/  LDG.E R18, desc[UR6][R20.64] ;  /* 0x0000000614127981 */ /* 0x0000a2000c1e1900 */
[----:B---3--:R-:W-:Y:S02]  /*2530*/  ISETP.NE.AND P0, PT, R27, RZ, PT ;  /* 0x000000ff1b00720c */ /* 0x008fe40003f05270 */
[----:B------:R-:W-:Y:S02]  /*2540*/  SEL R28, RZ, 0x1, !P1 ;  /* 0x00000001ff1c7807 */ /* 0x000fe40004800000 */
[----:B-----5:R-:W-:Y:S02]  /*2550*/  SEL R25, RZ, 0x1, !P0 ;  /* 0x00000001ff197807 */ /* 0x020fe40004000000 */
[----:B----4-:R-:W-:-:S02]  /*2560*/  ISETP.NE.AND P0, PT, R14, RZ, PT ;  /* 0x000000ff0e00720c */ /* 0x010fc40003f05270 */
[----:B------:R-:W-:Y:S02]  /*2570*/  ISETP.NE.AND P1, PT, R24, RZ, PT ;  /* 0x000000ff1800720c */ /* 0x000fe40003f25270 */
[----:B-1----:R-:W-:Y:S02]  /*2580*/  IADD3 R17, P3, P2, R28, R3, R25 ;  /* 0x000000031c117210 */ /* 0x002fe40007a7e019 */
[----:B------:R-:W-:Y:S02]  /*2590*/  SEL R22, RZ, 0x1, !P0 ;  /* 0x00000001ff167807 */ /* 0x000fe40004000000 */
[----:B------:R-:W-:Y:S01]  /*25a0*/  SEL R25, RZ, 0x1, !P1 ;  /* 0x00000001ff197807 */ /* 0x000fe20004800000 */
[----:B------:R-:W-:-:S03]  /*25b0*/  IMAD.WIDE.U32 R14, R15, 0x4, R12 ;  /* 0x000000040f0e7825 */ /* 0x000fc600078e000c */
[----:B------:R-:W-:Y:S01]  /*25c0*/  IADD3 R25, P4, P6, R25, R17, R22 ;  /* 0x0000001119197210 */ /* 0x000fe20007e9e016 */
[C---:B------:R-:W-:Y:S01]  /*25d0*/  VIADD R3, R11.reuse, 0x200 ;  /* 0x000002000b037836 */ /* 0x040fe20000000000 */
[----:B------:R1:W3:Y:S01]  /*25e0*/  LDG.E R27, desc[UR6][R14.64] ;  /* 0x000000060e1b7981 */ /* 0x0002e2000c1e1900 */
[C---:B------:R-:W-:Y:S02]  /*25f0*/  VIADD R17, R11.reuse, 0x600 ;  /* 0x000006000b117836 */ /* 0x040fe40000000000 */
[----:B------:R-:W-:-:S04]  /*2600*/  IMAD.WIDE.U32 R22, R11, 0x4, R12 ;  /* 0x000000040b167825 */ /* 0x000fc800078e000c */
[--C-:B0-----:R-:W-:Y:S02]  /*2610*/  IMAD.WIDE.U32 R20, R3, 0x4, R12.reuse ;  /* 0x0000000403147825 */ /* 0x101fe400078e000c */
[----:B------:R-:W4:Y:S02]  /*2620*/  LDG.E R3, desc[UR6][R22.64] ;  /* 0x0000000616037981 */ /* 0x000f24000c1e1900 */
[--C-:B------:R-:W-:Y:S02]  /*2630*/  IMAD.WIDE.U32 R28, R29, 0x4, R12.reuse ;  /* 0x000000041d1c7825 */ /* 0x100fe400078e000c */
[----:B------:R0:W5:Y:S02]  /*2640*/  LDG.E R24, desc[UR6][R20.64] ;  /* 0x0000000614187981 */ /* 0x000164000c1e1900 */
[--C-:B-1----:R-:W-:Y:S02]  /*2650*/  IMAD.WIDE.U32 R14, R17, 0x4, R12.reuse ;  /* 0x00000004110e7825 */ /* 0x102fe400078e000c */
[----:B------:R-:W5:Y:S02]  /*2660*/  LDG.E R28, desc[UR6][R28.64] ;  /* 0x000000061c1c7981 */ /* 0x000f64000c1e1900 */
[C---:B------:R-:W-:Y:S01]  /*2670*/  VIADD R17, R11.reuse, 0x800 ;  /* 0x000008000b117836 */ /* 0x040fe20000000000 */
[----:B------:R-:W-:Y:S01]  /*2680*/  ISETP.NE.AND P5, PT, R16, RZ, PT ;  /* 0x000000ff1000720c */ /* 0x000fe20003fa5270 */
[----:B0-----:R-:W-:Y:S01]  /*2690*/  VIADD R21, R11, 0xa00 ;  /* 0x00000a000b157836 */ /* 0x001fe20000000000 */
[----:B------:R0:W5:Y:S02]  /*26a0*/  LDG.E R29, desc[UR6][R14.64] ;  /* 0x000000060e1d7981 */ /* 0x000164000c1e1900 */
[----:B0-----:R-:W-:-:S04]  /*26b0*/  IMAD.WIDE.U32 R14, R17, 0x4, R12 ;  /* 0x00000004110e7825 */ /* 0x001fc800078e000c */
[--C-:B------:R-:W-:Y:S02]  /*26c0*/  IMAD.WIDE.U32 R16, R21, 0x4, R12.reuse ;  /* 0x0000000415107825 */ /* 0x100fe400078e000c */
[----:B------:R0:W5:Y:S02]  /*26d0*/  LDG.E R14, desc[UR6][R14.64] ;  /* 0x000000060e0e7981 */ /* 0x000164000c1e1900 */
[----:B------:R-:W-:Y:S02]  /*26e0*/  VIADD R21, R11, 0xc00 ;  /* 0x00000c000b157836 */ /* 0x000fe40000000000 */
[----:B------:R1:W5:Y:S02]  /*26f0*/  LDG.E R16, desc[UR6][R16.64] ;  /* 0x0000000610107981 */ /* 0x000364000c1e1900 */
[----:B------:R-:W-:-:S04]  /*2700*/  IMAD.WIDE.U32 R20, R21, 0x4, R12 ;  /* 0x0000000415147825 */ /* 0x000fc800078e000c */
[----:B------:R-:W-:Y:S02]  /*2710*/  VIADD R23, R11, 0xe00 ;  /* 0x00000e000b177836 */ /* 0x000fe40000000000 */
[----:B------:R-:W5:Y:S02]  /*2720*/  LDG.E R20, desc[UR6][R20.64] ;  /* 0x0000000614147981 */ /* 0x000f64000c1e1900 */
[----:B------:R-:W-:-:S06]  /*2730*/  IMAD.WIDE.U32 R22, R23, 0x4, R12 ;  /* 0x0000000417167825 */ /* 0x000fcc00078e000c */
[----:B------:R-:W5:Y:S01]  /*2740*/  LDG.E R22, desc[UR6][R22.64] ;  /* 0x0000000616167981 */ /* 0x000f62000c1e1900 */
[----:B------:R-:W-:Y:S02]  /*2750*/  ISETP.NE.AND P0, PT, R19, RZ, PT ;  /* 0x000000ff1300720c */ /* 0x000fe40003f05270 */
[----:B------:R-:W-:Y:S02]  /*2760*/  SEL R19, RZ, 0x1, !P5 ;  /* 0x00000001ff137807 */ /* 0x000fe40006800000 */
[----:B------:R-:W-:Y:S02]  /*2770*/  IADD3.X R26, PT, PT, RZ, R26, RZ, P3, P2 ;  /* 0x0000001aff1a7210 */ /* 0x000fe40001fe44ff */
[----:B0-----:R-:W-:Y:S02]  /*2780*/  SEL R15, RZ, 0x1, !P0 ;  /* 0x00000001ff0f7807 */ /* 0x001fe40004000000 */
[----:B------:R-:W-:Y:S01]  /*2790*/  IADD3.X R26, PT, PT, RZ, R26, RZ, P4, P6 ;  /* 0x0000001aff1a7210 */ /* 0x000fe200027ec4ff */
[----:B------:R-:W-:-:S02]  /*27a0*/  VIADD R2, R2, 0x10 ;  /* 0x0000001002027836 */ /* 0x000fc40000000000 */
[----:B------:R-:W-:Y:S02]  /*27b0*/  VIADD R6, R6, 0x2000 ;  /* 0x0000200006067836 */ /* 0x000fe40000000000 */
[----:B------:R-:W-:Y:S01]  /*27c0*/  VIADD R11, R11, 0x2000 ;  /* 0x000020000b0b7836 */ /* 0x000fe20000000000 */
[----:B--2---:R-:W-:-:S04]  /*27d0*/  ISETP.NE.AND P1, PT, R18, RZ, PT ;  /* 0x000000ff1200720c */ /* 0x004fc80003f25270 */
[----:B------:R-:W-:Y:S02]  /*27e0*/  SEL R18, RZ, 0x1, !P1 ;  /* 0x00000001ff127807 */ /* 0x000fe40004800000 */
[----:B------:R-:W-:-:S04]  /*27f0*/  IADD3 R25, P1, P0, R15, R25, R19 ;  /* 0x000000190f197210 */ /* 0x000fc8000783e013 */
[----:B------:R-:W-:Y:S02]  /*2800*/  IADD3.X R26, PT, PT, RZ, R26, RZ, P1, P0 ;  /* 0x0000001aff1a7210 */ /* 0x000fe40000fe04ff */
[----:B---3--:R-:W-:-:S04]  /*2810*/  ISETP.NE.AND P5, PT, R27, RZ, PT ;  /* 0x000000ff1b00720c */ /* 0x008fc80003fa5270 */
[----:B-1----:R-:W-:Y:S02]  /*2820*/  SEL R17, RZ, 0x1, !P5 ;  /* 0x00000001ff117807 */ /* 0x002fe40006800000 */
[----:B----4-:R-:W-:Y:S02]  /*2830*/  ISETP.NE.AND P5, PT, R3, RZ, PT ;  /* 0x000000ff0300720c */ /* 0x010fe40003fa5270 */
[----:B-----5:R-:W-:Y:S02]  /*2840*/  ISETP.NE.AND P6, PT, R24, RZ, PT ;  /* 0x000000ff1800720c */ /* 0x020fe40003fc5270 */
[----:B------:R-:W-:Y:S02]  /*2850*/  SEL R24, RZ, 0x1, !P5 ;  /* 0x00000001ff187807 */ /* 0x000fe40006800000 */
[----:B------:R-:W-:Y:S02]  /*2860*/  ISETP.NE.AND P4, PT, R28, RZ, PT ;  /* 0x000000ff1c00720c */ /* 0x000fe40003f85270 */
[----:B------:R-:W-:-:S02]  /*2870*/  IADD3 R17, P3, P2, R17, R25, R18 ;  /* 0x0000001911117210 */ /* 0x000fc40007a7e012 */
[----:B------:R-:W-:Y:S02]  /*2880*/  SEL R15, RZ, 0x1, !P6 ;  /* 0x00000001ff0f7807 */ /* 0x000fe40007000000 */
[----:B------:R-:W-:Y:S02]  /*2890*/  SEL R18, RZ, 0x1, !P4 ;  /* 0x00000001ff127807 */ /* 0x000fe40006000000 */
[----:B------:R-:W-:-:S04]  /*28a0*/  ISETP.NE.AND P5, PT, R29, RZ, PT ;  /* 0x000000ff1d00720c */ /* 0x000fc80003fa5270 */
[----:B------:R-:W-:Y:S02]  /*28b0*/  SEL R3, RZ, 0x1, !P5 ;  /* 0x00000001ff037807 */ /* 0x000fe40006800000 */
[----:B------:R-:W-:Y:S02]  /*28c0*/  IADD3 R15, P4, P5, R15, R17, R24 ;  /* 0x000000110f0f7210 */ /* 0x000fe40007d9e018 */
[----:B------:R-:W-:Y:S02]  /*28d0*/  IADD3.X R26, PT, PT, RZ, R26, RZ, P3, P2 ;  /* 0x0000001aff1a7210 */ /* 0x000fe40001fe44ff */
[----:B------:R-:W-:Y:S02]  /*28e0*/  ISETP.NE.AND P6, PT, R14, RZ, PT ;  /* 0x000000ff0e00720c */ /* 0x000fe40003fc5270 */
        /* <DEDUP_REMOVED lines=9> */
[----:B------:R-:W-:Y:S02]  /*2980*/  ISETP.NE.AND P2, PT, R22, RZ, PT ;  /* 0x000000ff1600720c */ /* 0x000fe40003f45270 */
[----:B------:R-:W-:Y:S02]  /*2990*/  IADD3.X R26, PT, PT, RZ, R26, RZ, P1, P6 ;  /* 0x0000001aff1a7210 */ /* 0x000fe40000fec4ff */
[----:B------:R-:W-:Y:S02]  /*29a0*/  SEL R3, RZ, 0x1, !P2 ;  /* 0x00000001ff037807 */ /* 0x000fe40005000000 */
[----:B------:R-:W-:Y:S02]  /*29b0*/  IADD3.X R26, PT, PT, RZ, R26, RZ, P3, P4 ;  /* 0x0000001aff1a7210 */ /* 0x000fe40001fe84ff */
[----:B------:R-:W-:-:S04]  /*29c0*/  IADD3 R3, P1, P2, R3, R15, R14 ;  /* 0x0000000f03037210 */ /* 0x000fc80007a3e00e */
[----:B------:R-:W-:Y:S01]  /*29d0*/  IADD3.X R26, PT, PT, RZ, R26, RZ, P1, P2 ;  /* 0x0000001aff1a7210 */ /* 0x000fe20000fe44ff */
[----:B------:R-:W-:Y:S08]  /*29e0*/  @P0 BRA `(.L_x_655) ;  /* 0xfffffff800700947 */ /* 0x000ff0000383ffff */
[----:B------:R-:W-:Y:S05]  /*29f0*/  BSYNC.RECONVERGENT B3 ;  /* 0x0000000000037941 */ /* 0x000fea0003800200 */
.L_x_654:
[----:B------:R-:W-:-:S07]  /*2a00*/  VIADD R6, R6, 0xfffff000 ;  /* 0xfffff00006067836 */ /* 0x000fce0000000000 */
.L_x_653:
[----:B-1----:R-:W-:Y:S05]  /*2a10*/  BSYNC.RECONVERGENT B2 ;  /* 0x0000000000027941 */ /* 0x002fea0003800200 */
.L_x_652:
        /* <DEDUP_REMOVED lines=8> */
[----:B------:R-:W-:-:S04]  /*2aa0*/  IMAD.IADD R25, R6, 0x1, R9 ;  /* 0x0000000106197824 */ /* 0x000fc800078e0209 */
        /* <DEDUP_REMOVED lines=12> */
[----:B------:R1:W4:Y:S02]  /*2b70*/  LDG.E R12, desc[UR6][R12.64] ;  /* 0x000000060c0c7981 */ /* 0x000324000c1e1900 */
[----:B------:R-:W-:-:S02]  /*2b80*/  IMAD.WIDE.U32 R16, R17, 0x4, R10 ;  /* 0x0000000411107825 */ /* 0x000fc400078e000a */
[----:B------:R-:W5:Y:S02]  /*2b90*/  LDG.E R14, desc[UR6][R14.64] ;  /* 0x000000060e0e7981 */ /* 0x000f64000c1e1900 */
        /* <DEDUP_REMOVED lines=11> */
[----:B-1----:R-:W-:-:S02]  /*2c50*/  SEL R13, RZ, 0x1, !P1 ;  /* 0x00000001ff0d7807 */ /* 0x002fc40004800000 */
[----:B------:R-:W-:Y:S02]  /*2c60*/  SEL R2, RZ, 0x1, !P2 ;  /* 0x00000001ff027807 */ /* 0x000fe40005000000 */
[----:B----4-:R-:W-:Y:S02]  /*2c70*/  ISETP.NE.AND P1, PT, R12, RZ, PT ;  /* 0x000000ff0c00720c */ /* 0x010fe40003f25270 */
[----:B-----5:R-:W-:Y:S02]  /*2c80*/  ISETP.NE.AND P2, PT, R14, RZ, PT ;  /* 0x000000ff0e00720c */ /* 0x020fe40003f45270 */
[----:B------:R-:W-:Y:S02]  /*2c90*/  IADD3 R12, P5, P6, R2, R3, R13 ;  /* 0x00000003020c7210 */ /* 0x000fe40007ebe00d */
[----:B------:R-:W-:Y:S02]  /*2ca0*/  SEL R3, RZ, 0x1, !P1 ;  /* 0x00000001ff037807 */ /* 0x000fe40004800000 */
[----:B------:R-:W-:-:S02]  /*2cb0*/  SEL R2, RZ, 0x1, !P2 ;  /* 0x00000001ff027807 */ /* 0x000fc40005000000 */
[----:B------:R-:W-:Y:S02]  /*2cc0*/  ISETP.NE.AND P3, PT, R16, RZ, PT ;  /* 0x000000ff1000720c */ /* 0x000fe40003f65270 */
[----:B------:R-:W-:Y:S02]  /*2cd0*/  ISETP.NE.AND P4, PT, R18, RZ, PT ;  /* 0x000000ff1200720c */ /* 0x000fe40003f85270 */
[----:B0-----:R-:W-:Y:S02]  /*2ce0*/  IADD3 R11, P1, P2, R2, R12, R3 ;  /* 0x0000000c020b7210 */ /* 0x001fe40007a3e003 */
[----:B------:R-:W-:Y:S02]  /*2cf0*/  SEL R3, RZ, 0x1, !P3 ;  /* 0x00000001ff037807 */ /* 0x000fe40005800000 */
[----:B------:R-:W-:Y:S02]  /*2d00*/  SEL R2, RZ, 0x1, !P4 ;  /* 0x00000001ff027807 */ /* 0x000fe40006000000 */
        /* <DEDUP_REMOVED lines=10> */
.L_x_657:
[----:B------:R-:W-:Y:S05]  /*2db0*/  BSYNC.RECONVERGENT B2 ;  /* 0x0000000000027941 */ /* 0x000fea0003800200 */
.L_x_656:
[----:B------:R-:W-:Y:S05]  /*2dc0*/  @!P0 BRA `(.L_x_651) ;  /* 0x0000000000c08947 */ /* 0x000fea0003800000 */
[----:B------:R-:W-:Y:S01]  /*2dd0*/  ISETP.GE.U32.AND P1, PT, R23, 0x4, PT ;  /* 0x000000041700780c */ /* 0x000fe20003f26070 */
[----:B------:R-:W-:Y:S01]  /*2de0*/  BSSY.RECONVERGENT B2, `(.L_x_658) ;  /* 0x000001d000027945 */ /* 0x000fe20003800200 */
[----:B------:R-:W-:-:S11]  /*2df0*/  LOP3.LUT P0, RZ, R8, 0x3, RZ, 0xc0, !PT ;  /* 0x0000000308ff7812 */ /* 0x000fd6000780c0ff */
[----:B------:R-:W-:Y:S05]  /*2e00*/  @!P1 BRA `(.L_x_659) ;  /* 0x0000000000689947 */ /* 0x000fea0003800000 */
[----:B------:R-:W0:Y:S01]  /*2e10*/  LDC.64 R10, c[0x0][0x380] ;  /* 0x0000e000ff0a7b82 */ /* 0x000e220000000a00 */
[----:B------:R-:W-:-:S04]  /*2e20*/  IMAD.IADD R9, R6, 0x1, R9 ;  /* 0x0000000106097824 */ /* 0x000fc800078e0209 */
        /* <DEDUP_REMOVED lines=24> */
.L_x_659:
[----:B------:R-:W-:Y:S05]  /*2fb0*/  BSYNC.RECONVERGENT B2 ;  /* 0x0000000000027941 */ /* 0x000fea0003800200 */
.L_x_658:
[----:B------:R-:W-:Y:S05]  /*2fc0*/  @!P0 BRA `(.L_x_651) ;  /* 0x0000000000408947 */ /* 0x000fea0003800000 */
[----:B------:R-:W0:Y:S01]  /*2fd0*/  LDC.64 R8, c[0x0][0x380] ;  /* 0x0000e000ff087b82 */ /* 0x000e220000000a00 */
[----:B------:R-:W-:Y:S01]  /*2fe0*/  LOP3.LUT R2, R4, 0xffff, RZ, 0xc0, !PT ;  /* 0x0000ffff04027812 */ /* 0x000fe200078ec0ff */
[----:B------:R-:W-:-:S03]  /*2ff0*/  IMAD.IADD R11, R6, 0x1, R7 ;  /* 0x00000001060b7824 */ /* 0x000fc600078e0207 */
[----:B------:R-:W-:-:S04]  /*3000*/  LEA.HI R2, R2, 0x1, RZ, 0x17 ;  /* 0x0000000102027811 */ /* 0x000fc800078fb8ff */
[----:B------:R-:W-:-:S05]  /*3010*/  LOP3.LUT R2, R2, 0x3, RZ, 0xc0, !PT ;  /* 0x0000000302027812 */ /* 0x000fca00078ec0ff */
[----:B------:R-:W-:-:S07]  /*3020*/  IMAD.MOV R2, RZ, RZ, -R2 ;  /* 0x000000ffff027224 */ /* 0x000fce00078e0a02 */
.L_x_660:
        /* <DEDUP_REMOVED lines=10> */
.L_x_651:
[----:B-1----:R-:W-:Y:S05]  /*30d0*/  BSYNC.RECONVERGENT B1 ;  /* 0x0000000000017941 */ /* 0x002fea0003800200 */
.L_x_648:
[----:B0-----:R-:W0:Y:S01]  /*30e0*/  S2R R8, SR_LANEID ;  /* 0x0000000000087919 */ /* 0x001e220000000000 */
        /* <DEDUP_REMOVED lines=10> */
[----:B------:R-:W1:Y:S01]  /*3190*/  SHFL.DOWN PT, R4, R11, 0x2, 0x1f ;  /* 0x08401f000b047f89 */ /* 0x000e6200000e0000 */
[----:B0-----:R-:W-:-:S04]  /*31a0*/  SEL R2, R2, RZ, !P1 ;  /* 0x000000ff02027207 */ /* 0x001fc80004800000 */
[----:B------:R-:W-:Y:S02]  /*31b0*/  IADD3 R7, P0, PT, R2, R9, RZ ;  /* 0x0000000902077210 */ /* 0x000fe40007f1e0ff */
[----:B-1----:R-:W-:Y:S02]  /*31c0*/  SEL R4, R4, RZ, !P1 ;  /* 0x000000ff04047207 */ /* 0x002fe40004800000 */
[----:B------:R-:W-:Y:S01]  /*31d0*/  ISETP.GT.AND P1, PT, R8, 0x1b, PT ;  /* 0x0000001b0800780c */ /* 0x000fe20003f24270 */
[----:B------:R-:W0:Y:S02]  /*31e0*/  SHFL.DOWN PT, R2, R7, 0x4, 0x1f ;  /* 0x08801f0007027f89 */ /* 0x000e2400000e0000 */
[----:B------:R-:W-:Y:S02]  /*31f0*/  IMAD.X R4, R4, 0x1, R11, P0 ;  /* 0x0000000104047824 */ /* 0x000fe400000e060b */
[----:B------:R-:W1:Y:S03]  /*3200*/  @!P2 S2R R11, SR_CgaCtaId ;  /* 0x00000000000ba919 */ /* 0x000e660000008800 */
[----:B------:R-:W2:Y:S01]  /*3210*/  SHFL.DOWN PT, R3, R4, 0x4, 0x1f ;  /* 0x08801f0004037f89 */ /* 0x000ea200000e0000 */
[----:B0-----:R-:W-:-:S04]  /*3220*/  SEL R2, R2, RZ, !P1 ;  /* 0x000000ff02027207 */ /* 0x001fc80004800000 */
[----:B------:R-:W-:Y:S02]  /*3230*/  IADD3 R9, P0, PT, R2, R7, RZ ;  /* 0x0000000702097210 */ /* 0x000fe40007f1e0ff */
[----:B--2---:R-:W-:-:S03]  /*3240*/  SEL R3, R3, RZ, !P1 ;  /* 0x000000ff03037207 */ /* 0x004fc60004800000 */
[----:B------:R-:W0:Y:S01]  /*3250*/  SHFL.DOWN PT, R2, R9, 0x8, 0x1f ;  /* 0x09001f0009027f89 */ /* 0x000e2200000e0000 */
[----:B------:R-:W-:Y:S01]  /*3260*/  ISETP.GT.AND P1, PT, R8, 0x17, PT ;  /* 0x000000170800780c */ /* 0x000fe20003f24270 */
[----:B------:R-:W-:-:S05]  /*3270*/  IMAD.X R6, R3, 0x1, R4, P0 ;  /* 0x0000000103067824 */ /* 0x000fca00000e0604 */
[----:B------:R-:W2:Y:S01]  /*3280*/  SHFL.DOWN PT, R3, R6, 0x8, 0x1f ;  /* 0x09001f0006037f89 */ /* 0x000ea200000e0000 */
[----:B0-----:R-:W-:-:S04]  /*3290*/  SEL R2, R2, RZ, !P1 ;  /* 0x000000ff02027207 */ /* 0x001fc80004800000 */
[----:B------:R-:W-:Y:S02]  /*32a0*/  IADD3 R7, P0, PT, R2, R9, RZ ;  /* 0x0000000902077210 */ /* 0x000fe40007f1e0ff */
[----:B--2---:R-:W-:-:S03]  /*32b0*/  SEL R3, R3, RZ, !P1 ;  /* 0x000000ff03037207 */ /* 0x004fc60004800000 */
[----:B------:R-:W0:Y:S01]  /*32c0*/  SHFL.DOWN PT, R2, R7, 0x10, 0x1f ;  /* 0x0a001f0007027f89 */ /* 0x000e2200000e0000 */
[----:B------:R-:W-:Y:S02]  /*32d0*/  ISETP.GT.AND P1, PT, R8, 0xf, PT ;  /* 0x0000000f0800780c */ /* 0x000fe40003f24270 */
[----:B------:R-:W-:Y:S01]  /*32e0*/  @!P2 MOV R8, 0x400 ;  /* 0x000004000008a802 */ /* 0x000fe20000000f00 */
[----:B------:R-:W-:Y:S01]  /*32f0*/  IMAD.X R4, R3, 0x1, R6, P0 ;  /* 0x0000000103047824 */ /* 0x000fe200000e0606 */
[----:B------:R-:W-:Y:S02]  /*3300*/  @!P2 SHF.R.U32.HI R6, RZ, 0x2, R5 ;  /* 0x00000002ff06a819 */ /* 0x000fe40000011605 */
[----:B-1----:R-:W-:Y:S02]  /*3310*/  @!P2 LEA R11, R11, R8, 0x18 ;  /* 0x000000080b0ba211 */ /* 0x002fe400078ec0ff */
        /* <DEDUP_REMOVED lines=11> */
[----:B------:R-:W0:Y:S01]  /*33d0*/  S2UR UR5, SR_CgaCtaId ;  /* 0x00000000000579c3 */ /* 0x000e220000008800 */
[----:B------:R-:W-:Y:S02]  /*33e0*/  UMOV UR4, 0x400 ;  /* 0x0000040000047882 */ /* 0x000fe40000000000 */
[----:B0-----:R-:W-:-:S09]  /*33f0*/  ULEA UR4, UR5, UR4, 0x18 ;  /* 0x0000000405047291 */ /* 0x001fd2000f8ec0ff */
[----:B------:R-:W-:Y:S04]  /*3400*/  LDS.64 R8, [UR4+0x18] ;  /* 0x00001804ff087984 */ /* 0x000fe80008000a00 */
[----:B------:R-:W2:Y:S04]  /*3410*/  LDS.128 R24, [UR4+0x20] ;  /* 0x00002004ff187984 */ /* 0x000ea80008000c00 */
[----:B------:R-:W0:Y:S04]  /*3420*/  LDS.128 R4, [UR4+0x30] ;  /* 0x00003004ff047984 */ /* 0x000e280008000c00 */
[----:B------:R-:W1:Y:S04]  /*3430*/  LDS.128 R20, [UR4+0x40] ;  /* 0x00004004ff147984 */ /* 0x000e680008000c00 */
[----:B------:R-:W3:Y:S04]  /*3440*/  LDS.128 R16, [UR4+0x50] ;  /* 0x00005004ff107984 */ /* 0x000ee80008000c00 */
[----:B------:R-:W4:Y:S01]  /*3450*/  LDS.128 R12, [UR4+0x60] ;  /* 0x00006004ff0c7984 */ /* 0x000f220008000c00 */
[----:B--2---:R-:W-:-:S04]  /*3460*/  IADD3 R11, P1, P2, R24, R8, R2 ;  /* 0x00000008180b7210 */ /* 0x004fc80007a3e002 */
[----:B------:R-:W-:Y:S02]  /*3470*/  IADD3.X R25, PT, PT, R25, R9, R3, P1, P2 ;  /* 0x0000000919197210 */ /* 0x000fe40000fe4403 */
[----:B0-----:R-:W-:Y:S02]  /*3480*/  IADD3 R3, P1, P2, R4, R11, R26 ;  /* 0x0000000b04037210 */ /* 0x001fe40007a3e01a */
[----:B------:R-:W0:Y:S02]  /*3490*/  LDS.128 R8, [UR4+0x70] ;  /* 0x00007004ff087984 */ /* 0x000e240008000c00 */
[----:B------:R-:W-:Y:S02]  /*34a0*/  IADD3.X R5, PT, PT, R5, R25, R27, P1, P2 ;  /* 0x0000001905057210 */ /* 0x000fe40000fe441b */
[----:B------:R-:W2:Y:S01]  /*34b0*/  LDS.128 R24, [UR4+0x80] ;  /* 0x00008004ff187984 */ /* 0x000ea20008000c00 */
[----:B-1----:R-:W-:-:S04]  /*34c0*/  IADD3 R3, P1, P2, R20, R3, R6 ;  /* 0x0000000314037210 */ /* 0x002fc80007a3e006 */
[----:B---3--:R-:W-:Y:S02]  /*34d0*/  IADD3 R3, P3, P4, R16, R3, R22 ;  /* 0x0000000310037210 */ /* 0x008fe40007c7e016 */
[----:B------:R-:W-:Y:S02]  /*34e0*/  IADD3.X R7, PT, PT, R21, R5, R7, P1, P2 ;  /* 0x0000000515077210 */ /* 0x000fe40000fe4407 */
[----:B----4-:R-:W-:Y:S02]  /*34f0*/  IADD3 R3, P1, P2, R12, R3, R18 ;  /* 0x000000030c037210 */ /* 0x010fe40007a3e012 */
[----:B------:R-:W-:-:S04]  /*3500*/  IADD3.X R17, PT, PT, R17, R7, R23, P3, P4 ;  /* 0x0000000711117210 */ /* 0x000fc80001fe8417 */
[----:B------:R-:W-:Y:S02]  /*3510*/  IADD3.X R13, PT, PT, R13, R17, R19, P1, P2 ;  /* 0x000000110d0d7210 */ /* 0x000fe40000fe4413 */
[----:B0-----:R-:W-:-:S04]  /*3520*/  IADD3 R3, P3, P4, R8, R3, R14 ;  /* 0x0000000308037210 */ /* 0x001fc80007c7e00e */
[----:B--2---:R-:W-:Y:S02]  /*3530*/  IADD3 R3, P1, P2, R24, R3, R10 ;  /* 0x0000000318037210 */ /* 0x004fe40007a3e00a */
[----:B------:R-:W-:Y:S02]  /*3540*/  IADD3.X R9, PT, PT, R9, R13, R15, P3, P4 ;  /* 0x0000000d09097210 */ /* 0x000fe40001fe840f */
[----:B------:R-:W-:Y:S02]  /*3550*/  IADD3 R2, P3, PT, R3, R26, RZ ;  /* 0x0000001a03027210 */ /* 0x000fe40007f7e0ff */
[----:B------:R-:W-:-:S05]  /*3560*/  IADD3.X R3, PT, PT, R25, R9, R11, P1, P2 ;  /* 0x0000000919037210 */ /* 0x000fca0000fe440b */
[----:B------:R-:W-:-:S07]  /*3570*/  IMAD.X R3, R3, 0x1, R27, P3 ;  /* 0x0000000103037824 */ /* 0x000fce00018e061b */
.L_x_647:
[----:B------:R-:W-:Y:S05]  /*3580*/  BSYNC.RECONVERGENT B0 ;  /* 0x0000000000007941 */ /* 0x000fea0003800200 */
.L_x_631:
[----:B------:R-:W-:Y:S05]  /*3590*/  @P0 EXIT ;  /* 0x000000000000094d */ /* 0x000fea0003800000 */
[----:B------:R-:W3:Y:S02]  /*35a0*/  LDC.64 R4, c[0x0][0x390] ;  /* 0x0000e400ff047b82 */ /* 0x000ee40000000a00 */
[----:B---3--:R-:W-:-:S05]  /*35b0*/  IMAD.WIDE.U32 R4, R0, 0x8, R4 ;  /* 0x0000000800047825 */ /* 0x008fca00078e0004 */
[----:B------:R-:W-:Y:S01]  /*35c0*/  STG.E.64 desc[UR6][R4.64], R2 ;  /* 0x0000000204007986 */ /* 0x000fe2000c101b06 */
[----:B------:R-:W-:Y:S05]  /*35d0*/  EXIT ;  /* 0x000000000000794d */ /* 0x000fea0003800000 */
.L_x_661:
        /* <DEDUP_REMOVED lines=10> */
.L_x_740:


//--------------------- .text._ZN3cub18CUB_300001_SM_10006detail6reduce28DeviceReduceSingleTileKernelINS2_10policy_hubIljN4cuda3std3__44plusIlEEE10Policy1000EN6thrust24THRUST_300001_SM_1000_NS18transform_iteratorI16isNotZeroFunctorNSD_6detail15normal_iteratorINSD_10device_ptrIiEEEEllEEPljS9_llNS7_10__identityEEEvT0_T1_T2_T3_T4_T6_ --------------------------
	.section	.text._ZN3cub18CUB_300001_SM_10006detail6reduce28DeviceReduceSingleTileKernelINS2_10policy_hubIljN4cuda3std3__44plusIlEEE10Policy1000EN6thrust24THRUST_300001_SM_1000_NS18transform_iteratorI16isNotZeroFunctorNSD_6detail15normal_iteratorINSD_10device_ptrIiEEEEllEEPljS9_llNS7_10__identityEEEvT0_T1_T2_T3_T4_T6_,"ax",@progbits
	.align	128
        .global         _ZN3cub18CUB_300001_SM_10006detail6reduce28DeviceReduceSingleTileKernelINS2_10policy_hubIljN4cuda3std3__44plusIlEEE10Policy1000EN6thrust24THRUST_300001_SM_1000_NS18transform_iteratorI16isNotZeroFunctorNSD_6detail15normal_iteratorINSD_10device_ptrIiEEEEllEEPljS9_llNS7_10__identityEEEvT0_T1_T2_T3_T4_T6_
        .type           _ZN3cub18CUB_300001_SM_10006detail6reduce28DeviceReduceSingleTileKernelINS2_10policy_hubIljN4cuda3std3__44plusIlEEE10Policy1000EN6thrust24THRUST_300001_SM_1000_NS18transform_iteratorI16isNotZeroFunctorNSD_6detail15normal_iteratorINSD_10device_ptrIiEEEEllEEPljS9_llNS7_10__identityEEEvT0_T1_T2_T3_T4_T6_,@function
        .size           _ZN3cub18CUB_300001_SM_10006detail6reduce28DeviceReduceSingleTileKernelINS2_10policy_hubIljN4cuda3std3__44plusIlEEE10Policy1000EN6thrust24THRUST_300001_SM_1000_NS18transform_iteratorI16isNotZeroFunctorNSD_6detail15normal_iteratorINSD_10device_ptrIiEEEEllEEPljS9_llNS7_10__identityEEEvT0_T1_T2_T3_T4_T6_,(.L_x_741 - _ZN3cub18CUB_300001_SM_10006detail6reduce28DeviceReduceSingleTileKernelINS2_10policy_hubIljN4cuda3std3__44plusIlEEE10Policy1000EN6thrust24THRUST_300001_SM_1000_NS18transform_iteratorI16isNotZeroFunctorNSD_6detail15normal_iteratorINSD_10device_ptrIiEEEEllEEPljS9_llNS7_10__identityEEEvT0_T1_T2_T3_T4_T6_)
        .other          _ZN3cub18CUB_300001_SM_10006detail6reduce28DeviceReduceSingleTileKernelINS2_10policy_hubIljN4cuda3std3__44plusIlEEE10Policy1000EN6thrust24THRUST_300001_SM_1000_NS18transform_iteratorI16isNotZeroFunctorNSD_6detail15normal_iteratorINSD_10device_ptrIiEEEEllEEPljS9_llNS7_10__identityEEEvT0_T1_T2_T3_T4_T6_,@"STO_CUDA_ENTRY STV_DEFAULT"
_ZN3cub18CUB_300001_SM_10006detail6reduce28DeviceReduceSingleTileKernelINS2_10policy_hubIljN4cuda3std3__44plusIlEEE10Policy1000EN6thrust24THRUST_300001_SM_1000_NS18transform_iteratorI16isNotZeroFunctorNSD_6detail15normal_iteratorINSD_10device_ptrIiEEEEllEEPljS9_llNS7_10__identityEEEvT0_T1_T2_T3_T4_T6_:
.text._ZN3cub18CUB_300001_SM_10006detail6reduce28DeviceReduceSingleTileKernelINS2_10policy_hubIljN4cuda3std3__44plusIlEEE10Policy1000EN6thrust24THRUST_300001_SM_1000_NS18transform_iteratorI16isNotZeroFunctorNSD_6detail15normal_iteratorINSD_10device_ptrIiEEEEllEEPljS9_llNS7_10__identityEEEvT0_T1_T2_T3_T4_T6_:
        /* <DEDUP_REMOVED lines=13> */
.L_x_662:
[----:B------:R-:W-:Y:S01]  /*00d0*/  ISETP.GT.U32.AND P0, PT, R32, 0xdff, PT ;  /* 0x00000dff2000780c */ /* 0x000fe20003f04070 */
[----:B------:R-:W-:-:S12]  /*00e0*/  BSSY.RECONVERGENT B0, `(.L_x_663) ;  /* 0x0000301000007945 */ /* 0x000fd80003800200 */
[----:B------:R-:W-:Y:S05]  /*00f0*/  @P0 BRA `(.L_x_664) ;  /* 0x0000001800240947 */ /* 0x000fea0003800000 */
[----:B------:R-:W0:Y:S01]  /*0100*/  S2R R5, SR_TID.X ;  /* 0x0000000000057919 */ /* 0x000e220000002100 */
[----:B------:R-:W-:Y:S01]  /*0110*/  BSSY.RECONVERGENT B1, `(.L_x_665) ;  /* 0x000000d000017945 */ /* 0x000fe20003800200 */
[----:B------:R-:W-:Y:S02]  /*0120*/  IMAD.MOV.U32 R0, RZ, RZ, RZ ;  /* 0x000000ffff007224 */ /* 0x000fe400078e00ff */
[----:B------:R-:W-:Y:S01]  /*0130*/  IMAD.MOV.U32 R2, RZ, RZ, RZ ;  /* 0x000000ffff027224 */ /* 0x000fe200078e00ff */
        /* <DEDUP_REMOVED lines=10> */
.L_x_666:
[----:B------:R-:W-:Y:S05]  /*01e0*/  BSYNC.RECONVERGENT B1 ;  /* 0x0000000000017941 */ /* 0x000fea0003800200 */
.L_x_665:
        /* <DEDUP_REMOVED lines=17> */
.L_x_671:
        /* <DEDUP_REMOVED lines=70> */
.L_x_670:
[----:B------:R-:W-:Y:S05]  /*0760*/  BSYNC.RECONVERGENT B2 ;  /* 0x0000000000027941 */ /* 0x000fea0003800200 */
.L_x_669:
[----:B------:R-:W-:Y:S05]  /*0770*/  @!P0 BRA `(.L_x_668) ;  /* 0x0000000400448947 */ /* 0x000fea0003800000 */
[----:B------:R-:W-:Y:S01]  /*0780*/  ISETP.GE.U32.AND P1, PT, R24, 0x8, PT ;  /* 0x000000081800780c */ /* 0x000fe20003f26070 */
[----:B------:R-:W-:Y:S01]  /*0790*/  BSSY.RECONVERGENT B2, `(.L_x_672) ;  /* 0x0000027000027945 */ /* 0x000fe20003800200 */
[----:B------:R-:W-:-:S04]  /*07a0*/  LOP3.LUT R16, R4, 0x7, RZ, 0xc0, !PT ;  /* 0x0000000704107812 */ /* 0x000fc800078ec0ff */
[----:B------:R-:W-:-:S07]  /*07b0*/  ISETP.NE.AND P0, PT, R16, RZ, PT ;  /* 0x000000ff1000720c */ /* 0x000fce0003f05270 */
[----:B------:R-:W-:Y:S06]  /*07c0*/  @!P1 BRA `(.L_x_673) ;  /* 0x00000000008c9947 */ /* 0x000fec0003800000 */
        /* <DEDUP_REMOVED lines=22> */
[----:B0-----:R-:W-:Y:S02]  /*0930*/  IADD3 R6, P1, P2, R0, R8, R9 ;  /* 0x0000000800067210 */ /* 0x001fe40007a3e009 */
[----:B------:R-:W-:-:S02]  /*0940*/  SEL R7, RZ, 0x1, !P3 ;  /* 0x00000001ff077807 */ /* 0x000fc40005800000 */
        /* <DEDUP_REMOVED lines=11> */
.L_x_673:
[----:B------:R-:W-:Y:S05]  /*0a00*/  BSYNC.RECONVERGENT B2 ;  /* 0x0000000000027941 */ /* 0x000fea0003800200 */
.L_x_672:
        /* <DEDUP_REMOVED lines=25> */
.L_x_675:
[----:B------:R-:W-:Y:S05]  /*0ba0*/  BSYNC.RECONVERGENT B2 ;  /* 0x0000000000027941 */ /* 0x000fea0003800200 */
.L_x_674:
[----:B------:R-:W-:Y:S05]  /*0bb0*/  @!P0 BRA `(.L_x_668) ;  /* 0x0000000000348947 */ /* 0x000fea0003800000 */
[----:B------:R-:W0:Y:S02]  /*0bc0*/  LDC.64 R6, c[0x0][0x380] ;  /* 0x0000e000ff067b82 */ /* 0x000e240000000a00 */
[----:B0-----:R-:W-:-:S04]  /*0bd0*/  IMAD.WIDE.U32 R6, R3, 0x4, R6 ;  /* 0x0000000403067825 */ /* 0x001fc800078e0006 */
[----:B------:R-:W-:-:S07]  /*0be0*/  IMAD.MOV R3, RZ, RZ, -R4 ;  /* 0x000000ffff037224 */ /* 0x000fce00078e0a04 */
.L_x_676:
        /* <DEDUP_REMOVED lines=10> */
.L_x_668:
[----:B------:R-:W-:Y:S05]  /*0c90*/  BSYNC.RECONVERGENT B1 ;  /* 0x0000000000017941 */ /* 0x000fea0003800200 */
.L_x_667:
        /* <DEDUP_REMOVED lines=77> */
.L_x_677:
        /* <DEDUP_REMOVED lines=26> */
[----:B------:R-:W-:Y:S01]  /*1310*/  VIADD R4, R3, 0x8 ;  /* 0x0000000803047836 */ /* 0x000fe20000000000 */
[----:B------:R-:W1:Y:S02]  /*1320*/  @!P2 S2R R11, SR_CgaCtaId ;  /* 0x00000000000ba919 */ /* 0x000e640000008800 */
        /* <DEDUP_REMOVED lines=12> */
[----:B------:R-:W-:Y:S02]  /*13f0*/  IMAD.X R7, R2, 0x1, R10, P1 ;  /* 0x0000000102077824 */ /* 0x000fe400008e060a */
[----:B------:R-:W-:Y:S01]  /*1400*/  VIADD R2, R3, 0x10 ;  /* 0x0000001003027836 */ /* 0x000fe20000000000 */
[----:B------:R-:W-:Y:S02]  /*1410*/  @!P2 SHF.R.U32.HI R3, RZ, 0x2, R5 ;  /* 0x00000002ff03a819 */ /* 0x000fe40000011605 */
[----:B------:R-:W2:Y:S02]  /*1420*/  SHFL.DOWN PT, R4, R7, 0x10, R9 ;  /* 0x0a00000007047989 */ /* 0x000ea400000e0009 */
[----:B------:R-:W-:Y:S02]  /*1430*/  ISETP.GT.AND P0, PT, R2, R9, PT ;  /* 0x000000090200720c */ /* 0x000fe40003f04270 */
[----:B------:R-:W-:-:S04]  /*1440*/  @!P2 MOV R2, 0x400 ;  /* 0x000004000002a802 */ /* 0x000fc80000000f00 */
[----:B-1----:R-:W-:Y:S02]  /*1450*/  @!P2 LEA R11, R11, R2, 0x18 ;  /* 0x000000020b0ba211 */ /* 0x002fe400078ec0ff */
[----:B0-----:R-:W-:-:S04]  /*1460*/  SEL R0, R0, RZ, !P0 ;  /* 0x000000ff00007207 */ /* 0x001fc80004000000 */
[----:B------:R-:W-:Y:S02]  /*1470*/  IADD3 R2, P1, PT, R0, R6, RZ ;  /* 0x0000000600027210 */ /* 0x000fe40007f3e0ff */
[----:B------:R-:W-:Y:S02]  /*1480*/  @!P2 LOP3.LUT R0, R3, 0xf8, RZ, 0xc0, !PT ;  /* 0x000000f80300a812 */ /* 0x000fe400078ec0ff */
[----:B--2---:R-:W-:Y:S02]  /*1490*/  SEL R4, R4, RZ, !P0 ;  /* 0x000000ff04047207 */ /* 0x004fe40004000000 */
[----:B------:R-:W-:Y:S01]  /*14a0*/  ISETP.NE.AND P0, PT, R5, RZ, PT ;  /* 0x000000ff0500720c */ /* 0x000fe20003f05270 */
[----:B------:R-:W-:Y:S02]  /*14b0*/  @!P2 IMAD.IADD R11, R0, 0x1, R11 ;  /* 0x00000001000ba824 */ /* 0x000fe400078e020b */
        /* <DEDUP_REMOVED lines=9> */
[----:B------:R-:W-:Y:S01]  /*1550*/  ISETP.GT.U32.AND P6, PT, R32, 0x1a0, PT ;  /* 0x000001a02000780c */ /* 0x000fe20003fc4070 */
[----:B-1----:R-:W-:-:S09]  /*1560*/  ULEA UR4, UR5, UR4, 0x18 ;  /* 0x0000000405047291 */ /* 0x002fd2000f8ec0ff */
[----:B------:R-:W1:Y:S04]  /*1570*/  LDS.64 R24, [UR4+0x18] ;  /* 0x00001804ff187984 */ /* 0x000e680008000a00 */
[----:B------:R-:W2:Y:S04]  /*1580*/  LDS.128 R4, [UR4+0x20] ;  /* 0x00002004ff047984 */ /* 0x000ea80008000c00 */
[----:B0-----:R-:W0:Y:S04]  /*1590*/  LDS.128 R8, [UR4+0x30] ;  /* 0x00003004ff087984 */ /* 0x001e280008000c00 */
[----:B------:R-:W3:Y:S04]  /*15a0*/  LDS.128 R12, [UR4+0x40] ;  /* 0x00004004ff0c7984 */ /* 0x000ee80008000c00 */
[----:B------:R-:W4:Y:S04]  /*15b0*/  LDS.128 R16, [UR4+0x50] ;  /* 0x00005004ff107984 */ /* 0x000f280008000c00 */
[----:B------:R-:W5:Y:S01]  /*15c0*/  LDS.128 R20, [UR4+0x60] ;  /* 0x00006004ff147984 */ /* 0x000f620008000c00 */
[----:B-1----:R-:W-:-:S02]  /*15d0*/  SEL R28, R24, RZ, P1 ;  /* 0x000000ff181c7207 */ /* 0x002fc40000800000 */
[----:B------:R-:W-:Y:S02]  /*15e0*/  SEL R0, R25, RZ, P1 ;  /* 0x000000ff19007207 */ /* 0x000fe40000800000 */
[----:B--2---:R-:W-:Y:S01]  /*15f0*/  SEL R33, R4, RZ, P2 ;  /* 0x000000ff04217207 */ /* 0x004fe20001000000 */
[----:B------:R-:W1:Y:S01]  /*1600*/  LDS.128 R24, [UR4+0x70] ;  /* 0x00007004ff187984 */ /* 0x000e620008000c00 */
[----:B------:R-:W-:Y:S02]  /*1610*/  SEL R4, R5, RZ, P2 ;  /* 0x000000ff05047207 */ /* 0x000fe40001000000 */
[----:B------:R-:W-:Y:S02]  /*1620*/  IADD3 R33, P3, P4, R33, R28, R2 ;  /* 0x0000001c21217210 */ /* 0x000fe40007c7e002 */
[----:B------:R-:W2:Y:S01]  /*1630*/  LDS.128 R28, [UR4+0x80] ;  /* 0x00008004ff1c7984 */ /* 0x000ea20008000c00 */
[C---:B------:R-:W-:Y:S02]  /*1640*/  ISETP.GT.U32.AND P1, PT, R32.reuse, 0x60, PT ;  /* 0x000000602000780c */ /* 0x040fe40003f24070 */
[----:B------:R-:W-:-:S02]  /*1650*/  ISETP.GT.U32.AND P2, PT, R32, 0x80, PT ;  /* 0x000000802000780c */ /* 0x000fc40003f44070 */
[----:B------:R-:W-:Y:S02]  /*1660*/  SEL R5, R6, RZ, P1 ;  /* 0x000000ff06057207 */ /* 0x000fe40000800000 */
[----:B0-----:R-:W-:Y:S02]  /*1670*/  SEL R2, R8, RZ, P2 ;  /* 0x000000ff08027207 */ /* 0x001fe40001000000 */
[----:B------:R-:W-:Y:S02]  /*1680*/  IADD3.X R0, PT, PT, R4, R0, R3, P3, P4 ;  /* 0x0000000004007210 */ /* 0x000fe40001fe8403 */
[----:B------:R-:W-:Y:S02]  /*1690*/  SEL R7, R7, RZ, P1 ;  /* 0x000000ff07077207 */ /* 0x000fe40000800000 */
[----:B------:R-:W-:Y:S02]  /*16a0*/  SEL R4, R9, RZ, P2 ;  /* 0x000000ff09047207 */ /* 0x000fe40001000000 */
[----:B------:R-:W-:-:S02]  /*16b0*/  IADD3 R2, P3, P4, R2, R33, R5 ;  /* 0x0000002102027210 */ /* 0x000fc40007c7e005 */
[C---:B------:R-:W-:Y:S02]  /*16c0*/  ISETP.GT.U32.AND P1, PT, R32.reuse, 0xa0, PT ;  /* 0x000000a02000780c */ /* 0x040fe40003f24070 */
[----:B------:R-:W-:Y:S02]  /*16d0*/  ISETP.GT.U32.AND P2, PT, R32, 0xc0, PT ;  /* 0x000000c02000780c */ /* 0x000fe40003f44070 */
[----:B------:R-:W-:Y:S02]  /*16e0*/  IADD3.X R4, PT, PT, R4, R0, R7, P3, P4 ;  /* 0x0000000004047210 */ /* 0x000fe40001fe8407 */
[----:B------:R-:W-:Y:S02]  /*16f0*/  SEL R3, R10, RZ, P1 ;  /* 0x000000ff0a037207 */ /* 0x000fe40000800000 */
[----:B---3--:R-:W-:Y:S02]  /*1700*/  SEL R0, R12, RZ, P2 ;  /* 0x000000ff0c007207 */ /* 0x008fe40001000000 */
[----:B------:R-:W-:-:S02]  /*1710*/  SEL R10, R11, RZ, P1 ;  /* 0x000000ff0b0a7207 */ /* 0x000fc40000800000 */
[----:B------:R-:W-:Y:S02]  /*1720*/  ISETP.GT.U32.AND P1, PT, R32, 0xe0, PT ;  /* 0x000000e02000780c */ /* 0x000fe40003f24070 */
[----:B------:R-:W-:Y:S02]  /*1730*/  SEL R5, R13, RZ, P2 ;  /* 0x000000ff0d057207 */ /* 0x000fe40001000000 */
[----:B------:R-:W-:Y:S02]  /*1740*/  IADD3 R0, P3, P4, R0, R2, R3 ;  /* 0x0000000200007210 */ /* 0x000fe40007c7e003 */
[----:B------:R-:W-:Y:S02]  /*1750*/  ISETP.GT.U32.AND P2, PT, R32, 0x100, PT ;  /* 0x000001002000780c */ /* 0x000fe40003f44070 */
[----:B------:R-:W-:Y:S02]  /*1760*/  SEL R3, R14, RZ, P1 ;  /* 0x000000ff0e037207 */ /* 0x000fe40000800000 */
[----:B------:R-:W-:-:S02]  /*1770*/  SEL R15, R15, RZ, P1 ;  /* 0x000000ff0f0f7207 */ /* 0x000fc40000800000 */
[----:B------:R-:W-:Y:S02]  /*1780*/  ISETP.GT.U32.AND P1, PT, R32, 0x120, PT ;  /* 0x000001202000780c */ /* 0x000fe40003f24070 */
[----:B------:R-:W-:Y:S02]  /*1790*/  IADD3.X R5, PT, PT, R5, R4, R10, P3, P4 ;  /* 0x0000000405057210 */ /* 0x000fe40001fe840a */
[----:B----4-:R-:W-:Y:S02]  /*17a0*/  SEL R2, R16, RZ, P2 ;  /* 0x000000ff10027207 */ /* 0x010fe40001000000 */
[----:B------:R-:W-:Y:S02]  /*17b0*/  SEL R4, R17, RZ, P2 ;  /* 0x000000ff11047207 */ /* 0x000fe40001000000 */
[----:B------:R-:W-:Y:S02]  /*17c0*/  ISETP.GT.U32.AND P2, PT, R32, 0x140, PT ;  /* 0x000001402000780c */ /* 0x000fe40003f44070 */
[----:B------:R-:W-:-:S02]  /*17d0*/  SEL R7, R18, RZ, P1 ;  /* 0x000000ff12077207 */ /* 0x000fc40000800000 */
[----:B------:R-:W-:Y:S02]  /*17e0*/  SEL R18, R19, RZ, P1 ;  /* 0x000000ff13127207 */ /* 0x000fe40000800000 */
[----:B------:R-:W-:Y:S02]  /*17f0*/  IADD3 R2, P3, P4, R2, R0, R3 ;  /* 0x0000000002027210 */ /* 0x000fe40007c7e003 */
[----:B------:R-:W-:Y:S02]  /*1800*/  ISETP.GT.U32.AND P1, PT, R32, 0x160, PT ;  /* 0x000001602000780c */ /* 0x000fe40003f24070 */
[----:B-----5:R-:W-:Y:S02]  /*1810*/  SEL R0, R20, RZ, P2 ;  /* 0x000000ff14007207 */ /* 0x020fe40001000000 */
[----:B------:R-:W-:Y:S02]  /*1820*/  IADD3.X R4, PT, PT, R4, R5, R15, P3, P4 ;  /* 0x0000000504047210 */ /* 0x000fe40001fe840f */
[----:B------:R-:W-:-:S02]  /*1830*/  SEL R3, R22, RZ, P1 ;  /* 0x000000ff16037207 */ /* 0x000fc40000800000 */
[----:B------:R-:W-:Y:S02]  /*1840*/  SEL R23, R23, RZ, P1 ;  /* 0x000000ff17177207 */ /* 0x000fe40000800000 */
[----:B------:R-:W-:Y:S02]  /*1850*/  SEL R5, R21, RZ, P2 ;  /* 0x000000ff15057207 */ /* 0x000fe40001000000 */
[----:B------:R-:W-:Y:S02]  /*1860*/  IADD3 R0, P1, P3, R0, R2, R7 ;  /* 0x0000000200007210 */ /* 0x000fe40007b3e007 */
[----:B-1----:R-:W-:Y:S02]  /*1870*/  SEL R2, R24, RZ, P5 ;  /* 0x000000ff18027207 */ /* 0x002fe40002800000 */
[----:B------:R-:W-:Y:S02]  /*1880*/  ISETP.GT.U32.AND P2, PT, R32, 0x1c0, PT ;  /* 0x000001c02000780c */ /* 0x000fe40003f44070 */
[----:B------:R-:W-:-:S02]  /*1890*/  IADD3.X R5, PT, PT, R5, R4, R18, P1, P3 ;  /* 0x0000000405057210 */ /* 0x000fc40000fe6412 */
[----:B------:R-:W-:Y:S02]  /*18a0*/  IADD3 R2, P3, P4, R2, R0, R3 ;  /* 0x0000000002027210 */ /* 0x000fe40007c7e003 */
[----:B------:R-:W-:Y:S02]  /*18b0*/  SEL R0, R26, RZ, P6 ;  /* 0x000000ff1a007207 */ /* 0x000fe40003000000 */
[----:B--2---:R-:W-:Y:S02]  /*18c0*/  SEL R3, R28, RZ, P2 ;  /* 0x000000ff1c037207 */ /* 0x004fe40001000000 */
[----:B------:R-:W-:Y:S02]  /*18d0*/  ISETP.GT.U32.AND P1, PT, R32, 0x1e0, PT ;  /* 0x000001e02000780c */ /* 0x000fe40003f24070 */
        /* <DEDUP_REMOVED lines=11> */
.L_x_664:
        /* <DEDUP_REMOVED lines=10> */
[----:B------:R-:W-:Y:S01]  /*1a30*/  IMAD.MOV.U32 R17, RZ, RZ, 0xe00 ;  /* 0x00000e00ff117424 */ /* 0x000fe200078e00ff */
[----:B--2---:R-:W-:-:S02]  /*1a40*/  ISETP.NE.AND P0, PT, R10, RZ, PT ;  /* 0x000000ff0a00720c */ /* 0x004fc40003f05270 */
[----:B---3--:R-:W-:Y:S02]  /*1a50*/  ISETP.NE.AND P1, PT, R4, RZ, PT ;  /* 0x000000ff0400720c */ /* 0x008fe40003f25270 */
[----:B----4-:R-:W-:Y:S02]  /*1a60*/  ISETP.NE.AND P2, PT, R5, RZ, PT ;  /* 0x000000ff0500720c */ /* 0x010fe40003f45270 */
[----:B------:R-:W-:Y:S02]  /*1a70*/  SEL R5, RZ, 0x1, !P0 ;  /* 0x00000001ff057807 */ /* 0x000fe40004000000 */
[----:B------:R-:W-:Y:S02]  /*1a80*/  SEL R4, RZ, 0x1, !P1 ;  /* 0x00000001ff047807 */ /* 0x000fe40004800000 */
[----:B------:R-:W-:Y:S02]  /*1a90*/  SEL R25, RZ, 0x1, !P2 ;  /* 0x00000001ff197807 */ /* 0x000fe40005000000 */
[----:B-----5:R-:W-:Y:S01]  /*1aa0*/  ISETP.NE.AND P2, PT, R6, RZ, PT ;  /* 0x000000ff0600720c */ /* 0x020fe20003f45270 */
[----:B------:R-:W-:Y:S01]  /*1ab0*/  VIADD R6, R32, 0xfffff200 ;  /* 0xfffff20020067836 */ /* 0x000fe20000000000 */
[----:B------:R-:W-:-:S02]  /*1ac0*/  IADD3 R25, P0, P1, R25, R4, R5 ;  /* 0x0000000419197210 */ /* 0x000fc4000791e005 */
[----:B------:R-:W-:Y:S02]  /*1ad0*/  ISETP.NE.AND P3, PT, R7, RZ, PT ;  /* 0x000000ff0700720c */ /* 0x000fe40003f65270 */
[----:B------:R-:W-:Y:S02]  /*1ae0*/  IADD3.X R27, PT, PT, RZ, RZ, RZ, P0, P1 ;  /* 0x000000ffff1b7210 */ /* 0x000fe400007e24ff */
[----:B------:R-:W-:Y:S02]  /*1af0*/  ISETP.GE.U32.AND P0, PT, R6, 0xe00, PT ;  /* 0x00000e000600780c */ /* 0x000fe40003f06070 */
[----:B------:R-:W-:Y:S02]  /*1b00*/  SEL R5, RZ, 0x1, !P2 ;  /* 0x00000001ff057807 */ /* 0x000fe40005000000 */
[----:B------:R-:W-:Y:S02]  /*1b10*/  SEL R4, RZ, 0x1, !P3 ;  /* 0x00000001ff047807 */ /* 0x000fe40005800000 */
[----:B------:R-:W-:-:S02]  /*1b20*/  ISETP.NE.AND P4, PT, R8, RZ, PT ;  /* 0x000000ff0800720c */ /* 0x000fc40003f85270 */
[----:B------:R-:W-:Y:S02]  /*1b30*/  ISETP.NE.AND P5, PT, R9, RZ, PT ;  /* 0x000000ff0900720c */ /* 0x000fe40003fa5270 */
[----:B------:R-:W-:Y:S02]  /*1b40*/  IADD3 R25, P2, P3, R4, R25, R5 ;  /* 0x0000001904197210 */ /* 0x000fe40007b5e005 */
[----:B------:R-:W-:Y:S02]  /*1b50*/  SEL R5, RZ, 0x1, !P4 ;  /* 0x00000001ff057807 */ /* 0x000fe40006000000 */
[----:B------:R-:W-:Y:S02]  /*1b60*/  SEL R4, RZ, 0x1, !P5 ;  /* 0x00000001ff047807 */ /* 0x000fe40006800000 */
[----:B------:R-:W-:Y:S02]  /*1b70*/  IADD3.X R27, PT, PT, RZ, R27, RZ, P2, P3 ;  /* 0x0000001bff1b7210 */ /* 0x000fe400017e64ff */
[----:B------:R-:W-:-:S04]  /*1b80*/  IADD3 R25, P1, P4, R4, R25, R5 ;  /* 0x0000001904197210 */ /* 0x000fc80007c3e005 */
[----:B------:R-:W-:Y:S01]  /*1b90*/  IADD3.X R27, PT, PT, RZ, R27, RZ, P1, P4 ;  /* 0x0000001bff1b7210 */ /* 0x000fe20000fe84ff */
[----:B------:R-:W-:Y:S08]  /*1ba0*/  @!P0 BRA `(.L_x_679) ;  /* 0x0000000000988947 */ /* 0x000ff00003800000 */
[----:B------:R-:W0:Y:S01]  /*1bb0*/  LDC R32, c[0x0][0x398] ;  /* 0x0000e600ff207b82 */ /* 0x000e220000000800 */
[----:B------:R-:W-:-:S07]  /*1bc0*/  IMAD.MOV.U32 R17, RZ, RZ, 0xe00 ;  /* 0x00000e00ff117424 */ /* 0x000fce00078e00ff */
.L_x_681:
[----:B------:R-:W-:-:S05]  /*1bd0*/  IMAD.WIDE.U32 R4, R17, 0x4, R2 ;  /* 0x0000000411047825 */ /* 0x000fca00078e0002 */
        /* <DEDUP_REMOVED lines=19> */
[----:B-1----:R-:W-:-:S02]  /*1d10*/  SEL R5, RZ, 0x1, !P4 ;  /* 0x00000001ff057807 */ /* 0x002fc40006000000 */
[----:B------:R-:W-:Y:S02]  /*1d20*/  SEL R4, RZ, 0x1, !P5 ;  /* 0x00000001ff047807 */ /* 0x000fe40006800000 */
[----:B------:R-:W-:Y:S02]  /*1d30*/  IADD3.X R27, PT, PT, RZ, R27, RZ, P0, P1 ;  /* 0x0000001bff1b7210 */ /* 0x000fe400007e24ff */
[----:B------:R-:W-:Y:S01]  /*1d40*/  IADD3 R25, P5, P4, R4, R25, R5 ;  /* 0x0000001904197210 */ /* 0x000fe20007cbe005 */
[----:B0-----:R-:W-:Y:S01]  /*1d50*/  IMAD.IADD R5, R32, 0x1, -R17 ;  /* 0x0000000120057824 */ /* 0x001fe200078e0a11 */
[----:B------:R-:W-:Y:S02]  /*1d60*/  ISETP.NE.AND P6, PT, R12, RZ, PT ;  /* 0x000000ff0c00720c */ /* 0x000fe40003fc5270 */
[----:B------:R-:W-:Y:S02]  /*1d70*/  IADD3.X R27, PT, PT, RZ, R27, RZ, P2, P3 ;  /* 0x0000001bff1b7210 */ /* 0x000fe400017e64ff */
[----:B------:R-:W-:-:S02]  /*1d80*/  ISETP.GE.U32.AND P0, PT, R5, 0xe00, PT ;  /* 0x00000e000500780c */ /* 0x000fc40003f06070 */
[----:B------:R-:W-:Y:S02]  /*1d90*/  SEL R4, RZ, 0x1, !P6 ;  /* 0x00000001ff047807 */ /* 0x000fe40007000000 */
[----:B------:R-:W-:Y:S02]  /*1da0*/  IADD3.X R27, PT, PT, RZ, R27, RZ, P5, P4 ;  /* 0x0000001bff1b7210 */ /* 0x000fe40002fe84ff */
[----:B------:R-:W-:-:S05]  /*1db0*/  IADD3 R25, P1, PT, R25, R4, RZ ;  /* 0x0000000419197210 */ /* 0x000fca0007f3e0ff */
[----:B------:R-:W-:Y:S02]  /*1dc0*/  IMAD.X R27, RZ, RZ, R27, P1 ;  /* 0x000000ffff1b7224 */ /* 0x000fe400008e061b */
[----:B------:R-:W-:Y:S06]  /*1dd0*/  @!P0 BRA `(.L_x_680) ;  /* 0x0000000c009c8947 */ /* 0x000fec0003800000 */
[----:B------:R-:W-:-:S05]  /*1de0*/  VIADD R17, R17, 0xe00 ;  /* 0x00000e0011117836 */ /* 0x000fca0000000000 */
[----:B------:R-:W-:-:S13]  /*1df0*/  ISETP.GT.U32.AND P0, PT, R17, R6, PT ;  /* 0x000000061100720c */ /* 0x000fda0003f04070 */
[----:B------:R-:W-:Y:S05]  /*1e00*/  @!P0 BRA `(.L_x_681) ;  /* 0xfffffffc00708947 */ /* 0x000fea000383ffff */
.L_x_679:
[----:B------:R-:W-:Y:S01]  /*1e10*/  IMAD.IADD R3, R32, 0x1, -R17 ;  /* 0x0000000120037824 */ /* 0x000fe200078e0a11 */
[----:B------:R-:W-:Y:S04]  /*1e20*/  BSSY.RECONVERGENT B1, `(.L_x_680) ;  /* 0x00000e2000017945 */ /* 0x000fe80003800200 */
[----:B------:R-:W-:-:S04]  /*1e30*/  ISETP.GE.AND P0, PT, R0, R3, PT ;  /* 0x000000030000720c */ /* 0x000fc80003f06270 */
[----:B------:R-:W-:-:S13]  /*1e40*/  ISETP.GE.U32.OR P0, PT, R17, R32, P0 ;  /* 0x000000201100720c */ /* 0x000fda0000706470 */
[----:B------:R-:W-:Y:S05]  /*1e50*/  @P0 BRA `(.L_x_682) ;  /* 0x0000000c00780947 */ /* 0x000fea0003800000 */
[----:B------:R-:W-:Y:S01]  /*1e60*/  LOP3.LUT R2, RZ, R0, RZ, 0x33, !PT ;  /* 0x00000000ff027212 */ /* 0x000fe200078e33ff */
[----:B------:R-:W-:Y:S01]  /*1e70*/  BSSY.RECONVERGENT B2, `(.L_x_683) ;  /* 0x0000073000027945 */ /* 0x000fe20003800200 */
[----:B------:R-:W-:Y:S02]  /*1e80*/  IMAD.MOV.U32 R20, RZ, RZ, R0 ;  /* 0x000000ffff147224 */ /* 0x000fe400078e0000 */
[----:B------:R-:W-:-:S04]  /*1e90*/  IADD3 R2, PT, PT, -R17, R32, R2 ;  /* 0x0000002011027210 */ /* 0x000fc80007ffe102 */
[C---:B------:R-:W-:Y:S02]  /*1ea0*/  ISETP.GE.U32.AND P0, PT, R2.reuse, 0x1e00, PT ;  /* 0x00001e000200780c */ /* 0x040fe40003f06070 */
[----:B------:R-:W-:-:S04]  /*1eb0*/  LEA.HI R19, R2, 0x1, RZ, 0x17 ;  /* 0x0000000102137811 */ /* 0x000fc800078fb8ff */
[----:B------:R-:W-:-:S07]  /*1ec0*/  LOP3.LUT R32, R19, 0xf, RZ, 0xc0, !PT ;  /* 0x0000000f13207812 */ /* 0x000fce00078ec0ff */
[----:B------:R-:W-:Y:S05]  /*1ed0*/  @!P0 BRA `(.L_x_684) ;  /* 0x0000000400b08947 */ /* 0x000fea0003800000 */
[----:B------:R-:W0:Y:S01]  /*1ee0*/  LDC.64 R2, c[0x0][0x380] ;  /* 0x0000e000ff027b82 */ /* 0x000e220000000a00 */
[----:B------:R-:W-:Y:S01]  /*1ef0*/  LOP3.LUT R16, R19, 0xfffff0, RZ, 0xc0, !PT ;  /* 0x00fffff013107812 */ /* 0x000fe200078ec0ff */
[----:B------:R-:W-:Y:S01]  /*1f00*/  BSSY.RECONVERGENT B3, `(.L_x_685) ;  /* 0x0000068000037945 */ /* 0x000fe20003800200 */
[C---:B------:R-:W-:Y:S01]  /*1f10*/  LOP3.LUT R20, R0.reuse, 0x1000, RZ, 0xfc, !PT ;  /* 0x0000100000147812 */ /* 0x040fe200078efcff */
[----:B------:R-:W-:Y:S02]  /*1f20*/  IMAD.IADD R21, R0, 0x1, R17 ;  /* 0x0000000100157824 */ /* 0x000fe400078e0211 */
[----:B------:R-:W-:-:S07]  /*1f30*/  IMAD.MOV R16, RZ, RZ, -R16 ;  /* 0x000000ffff107224 */ /* 0x000fce00078e0a10 */
.L_x_686:
[C---:B------:R-:W-:Y:S02]  /*1f40*/  VIADD R13, R21.reuse, 0x200 ;  /* 0x00000200150d7836 */ /* 0x040fe40000000000 */
[----:B0-----:R-:W-:-:S04]  /*1f50*/  IMAD.WIDE.U32 R8, R21, 0x4, R2 ;  /* 0x0000000415087825 */ /* 0x001fc800078e0002 */
[----:B------:R-:W-:Y:S01]  /*1f60*/  IMAD.WIDE.U32 R12, R13, 0x4, R2 ;  /* 0x000000040d0c7825 */ /* 0x000fe200078e0002 */
[----:B------:R0:W2:Y:S03]  /*1f70*/  LDG.E R24, desc[UR6][R8.64] ;  /* 0x0000000608187981 */ /* 0x0000a6000c1e1900 */
[C---:B------:R-:W-:Y:S01]  /*1f80*/  VIADD R15, R21.reuse, 0x400 ;  /* 0x00000400150f7836 */ /* 0x040fe20000000000 */
[----:B------:R1:W3:Y:S01]  /*1f90*/  LDG.E R23, desc[UR6][R12.64] ;  /* 0x000000060c177981 */ /* 0x0002e2000c1e1900 */
[C---:B------:R-:W-:Y:S02]  /*1fa0*/  VIADD R31, R21.reuse, 0x600 ;  /* 0x00000600151f7836 */ /* 0x040fe40000000000 */
[C---:B------:R-:W-:Y:S02]  /*1fb0*/  VIADD R5, R21.reuse, 0xa00 ;  /* 0x00000a0015057836 */ /* 0x040fe40000000000 */
[----:B0-----:R-:W-:-:S02]  /*1fc0*/  VIADD R9, R21, 0xe00 ;  /* 0x00000e0015097836 */ /* 0x001fc40000000000 */
[----:B------:R-:W-:-:S04]  /*1fd0*/  IMAD.WIDE.U32 R14, R15, 0x4, R2 ;  /* 0x000000040f0e7825 */ /* 0x000fc800078e0002 */
[--C-:B------:R-:W-:Y:S01]  /*1fe0*/  IMAD.WIDE.U32 R30, R31, 0x4, R2.reuse ;  /* 0x000000041f1e7825 */ /* 0x100fe200078e0002 */
[----:B------:R0:W4:Y:S03]  /*1ff0*/  LDG.E R26, desc[UR6][R14.64] ;  /* 0x000000060e1a7981 */ /* 0x000126000c1e1900 */
[----:B------:R-:W-:Y:S01]  /*2000*/  VIADD R7, R21, 0x800 ;  /* 0x0000080015077836 */ /* 0x000fe20000000000 */
[----:B------:R5:W4:Y:S01]  /*2010*/  LDG.E R22, desc[UR6][R30.64] ;  /* 0x000000061e167981 */ /* 0x000b22000c1e1900 */
[----:B------:R-:W-:-:S04]  /*2020*/  IMAD.WIDE.U32 R4, R5, 0x4, R2 ;  /* 0x0000000405047825 */ /* 0x000fc800078e0002 */
[--C-:B-1----:R-:W-:Y:S01]  /*2030*/  IMAD.WIDE.U32 R12, R9, 0x4, R2.reuse ;  /* 0x00000004090c7825 */ /* 0x102fe200078e0002 */
[----:B------:R1:W4:Y:S03]  /*2040*/  LDG.E R28, desc[UR6][R4.64] ;  /* 0x00000006041c7981 */ /* 0x000326000c1e1900 */
[C---:B------:R-:W-:Y:S01]  /*2050*/  VIADD R9, R21.reuse, 0x1000 ;  /* 0x0000100015097836 */ /* 0x040fe20000000000 */
[----:B------:R-:W4:Y:S01]  /*2060*/  LDG.E R33, desc[UR6][R12.64] ;  /* 0x000000060c217981 */ /* 0x000f22000c1e1900 */
[----:B------:R-:W-:Y:S02]  /*2070*/  VIADD R11, R21, 0xc00 ;  /* 0x00000c00150b7836 */ /* 0x000fe40000000000 */
[----:B------:R-:W-:-:S04]  /*2080*/  IMAD.WIDE.U32 R6, R7, 0x4, R2 ;  /* 0x0000000407067825 */ /* 0x000fc800078e0002 */
[--C-:B0-----:R-:W-:Y:S01]  /*2090*/  IMAD.WIDE.U32 R14, R9, 0x4, R2.reuse ;  /* 0x00000004090e7825 */ /* 0x101fe200078e0002 */
[----:B------:R0:W4:Y:S03]  /*20a0*/  LDG.E R18, desc[UR6][R6.64] ;  /* 0x0000000606127981 */ /* 0x000126000c1e1900 */
[----:B------:R-:W-:Y:S01]  /*20b0*/  IMAD.WIDE.U32 R10, R11, 0x4, R2 ;  /* 0x000000040b0a7825 */ /* 0x000fe200078e0002 */
[----:B------:R-:W4:Y:S03]  /*20c0*/  LDG.E R34, desc[UR6][R14.64] ;  /* 0x000000060e227981 */ /* 0x000f26000c1e1900 */
[C---:B------:R-:W-:Y:S01]  /*20d0*/  VIADD R9, R21.reuse, 0x1200 ;  /* 0x0000120015097836 */ /* 0x040fe20000000000 */
[----:B------:R0:W4:Y:S01]  /*20e0*/  LDG.E R29, desc[UR6][R10.64] ;  /* 0x000000060a1d7981 */ /* 0x000122000c1e1900 */
[----:B-----5:R-:W-:-:S02]  /*20f0*/  VIADD R31, R21, 0x1400 ;  /* 0x00001400151f7836 */ /* 0x020fc40000000000 */
[----:B------:R-:W-:Y:S02]  /*2100*/  VIADD R35, R21, 0x1600 ;  /* 0x0000160015237836 */ /* 0x000fe40000000000 */
[----:B-1----:R-:W-:-:S04]  /*2110*/  IMAD.WIDE.U32 R4, R9, 0x4, R2 ;  /* 0x0000000409047825 */ /* 0x002fc800078e0002 */
[----:B------:R-:W-:Y:S02]  /*2120*/  VIADD R37, R21, 0x1800 ;  /* 0x0000180015257836 */ /* 0x000fe40000000000 */
[--C-:B0-----:R-:W-:Y:S01]  /*2130*/  IMAD.WIDE.U32 R6, R31, 0x4, R2.reuse ;  /* 0x000000041f067825 */ /* 0x101fe200078e0002 */
[----:B------:R0:W5:Y:S03]  /*2140*/  LDG.E R4, desc[UR6][R4.64] ;  /* 0x0000000604047981 */ /* 0x000166000c1e1900 */
[----:B------:R-:W-:Y:S02]  /*2150*/  IMAD.WIDE.U32 R8, R35, 0x4, R2 ;  /* 0x0000000423087825 */ /* 0x000fe400078e0002 */
[----:B------:R1:W5:Y:S02]  /*2160*/  LDG.E R6, desc[UR6][R6.64] ;  /* 0x0000000606067981 */ /* 0x000364000c1e1900 */
[----:B------:R-:W-:-:S02]  /*2170*/  VIADD R31, R21, 0x1a00 ;  /* 0x00001a00151f7836 */ /* 0x000fc40000000000 */
[--C-:B------:R-:W-:Y:S01]  /*2180*/  IMAD.WIDE.U32 R10, R37, 0x4, R2.reuse ;  /* 0x00000004250a7825 */ /* 0x100fe200078e0002 */
[----:B------:R1:W5:Y:S03]  /*2190*/  LDG.E R8, desc[UR6][R8.64] ;  /* 0x0000000608087981 */ /* 0x000366000c1e1900 */
[--C-:B------:R-:W-:Y:S02]  /*21a0*/  IMAD.WIDE.U32 R30, R31, 0x4, R2.reuse ;  /* 0x000000041f1e7825 */ /* 0x100fe400078e0002 */
[----:B------:R-:W5:Y:S02]  /*21b0*/  LDG.E R10, desc[UR6][R10.64] ;  /* 0x000000060a0a7981 */ /* 0x000f64000c1e1900 */
[----:B------:R-:W-:Y:S02]  /*21c0*/  VIADD R13, R21, 0x1c00 ;  /* 0x00001c00150d7836 */ /* 0x000fe40000000000 */
[----:B------:R-:W5:Y:S02]  /*21d0*/  LDG.E R30, desc[UR6][R30.64] ;  /* 0x000000061e1e7981 */ /* 0x000f64000c1e1900 */
[----:B------:R-:W-:-:S04]  /*21e0*/  IMAD.WIDE.U32 R12, R13, 0x4, R2 ;  /* 0x000000040d0c7825 */ /* 0x000fc800078e0002 */
[----:B------:R-:W-:Y:S02]  /*21f0*/  VIADD R15, R21, 0x1e00 ;  /* 0x00001e00150f7836 */ /* 0x000fe40000000000 */
[----:B------:R-:W5:Y:S02]  /*2200*/  LDG.E R12, desc[UR6][R12.64] ;  /* 0x000000060c0c7981 */ /* 0x000f64000c1e1900 */
[----:B------:R-:W-:-:S06]  /*2210*/  IMAD.WIDE.U32 R14, R15, 0x4, R2 ;  /* 0x000000040f0e7825 */ /* 0x000fcc00078e0002 */
[----:B------:R-:W5:Y:S01]  /*2220*/  LDG.E R14, desc[UR6][R14.64] ;  /* 0x000000060e0e7981 */ /* 0x000f62000c1e1900 */
[----:B------:R-:W-:Y:S02]  /*2230*/  VIADD R16, R16, 0x10 ;  /* 0x0000001010107836 */ /* 0x000fe40000000000 */
[----:B------:R-:W-:Y:S02]  /*2240*/  VIADD R20, R20, 0x2000 ;  /* 0x0000200014147836 */ /* 0x000fe40000000000 */
[----:B------:R-:W-:Y:S01]  /*2250*/  VIADD R21, R21, 0x2000 ;  /* 0x0000200015157836 */ /* 0x000fe20000000000 */
[----:B--2---:R-:W-:Y:S02]  /*2260*/  ISETP.NE.AND P0, PT, R24, RZ, PT ;  /* 0x000000ff1800720c */ /* 0x004fe40003f05270 */
[----:B---3--:R-:W-:Y:S02]  /*2270*/  ISETP.NE.AND P1, PT, R23, RZ, PT ;  /* 0x000000ff1700720c */ /* 0x008fe40003f25270 */
[----:B0-----:R-:W-:-:S02]  /*2280*/  SEL R5, RZ, 0x1, !P0 ;  /* 0x00000001ff057807 */ /* 0x001fc40004000000 */
[----:B------:R-:W-:-:S04]  /*2290*/  SEL R24, RZ, 0x1, !P1 ;  /* 0x00000001ff187807 */ /* 0x000fc80004800000 */
[----:B------:R-:W-:Y:S02]  /*22a0*/  IADD3 R25, P3, P2, R24, R25, R5 ;  /* 0x0000001918197210 */ /* 0x000fe40007a7e005 */
[----:B----4-:R-:W-:Y:S02]  /*22b0*/  ISETP.NE.AND P0, PT, R26, RZ, PT ;  /* 0x000000ff1a00720c */ /* 0x010fe40003f05270 */
[----:B------:R-:W-:Y:S02]  /*22c0*/  ISETP.NE.AND P1, PT, R22, RZ, PT ;  /* 0x000000ff1600720c */ /* 0x000fe40003f25270 */
[----:B------:R-:W-:Y:S02]  /*22d0*/  SEL R22, RZ, 0x1, !P0 ;  /* 0x00000001ff167807 */ /* 0x000fe40004000000 */
[----:B------:R-:W-:Y:S02]  /*22e0*/  ISETP.NE.AND P5, PT, R28, RZ, PT ;  /* 0x000000ff1c00720c */ /* 0x000fe40003fa5270 */
[----:B-1----:R-:W-:-:S02]  /*22f0*/  SEL R7, RZ, 0x1, !P1 ;  /* 0x00000001ff077807 */ /* 0x002fc40004800000 */
[----:B------:R-:W-:Y:S02]  /*2300*/  SEL R5, RZ, 0x1, !P5 ;  /* 0x00000001ff057807 */ /* 0x000fe40006800000 */
[----:B------:R-:W-:Y:S02]  /*2310*/  ISETP.NE.AND P5, PT, R33, RZ, PT ;  /* 0x000000ff2100720c */ /* 0x000fe40003fa5270 */
[----:B------:R-:W-:Y:S02]  /*2320*/  IADD3 R7, P4, P6, R7, R25, R22 ;  /* 0x0000001907077210 */ /* 0x000fe40007e9e016 */
[----:B------:R-:W-:Y:S02]  /*2330*/  ISETP.NE.AND P1, PT, R18, RZ, PT ;  /* 0x000000ff1200720c */ /* 0x000fe40003f25270 */
[----:B------:R-:W-:Y:S02]  /*2340*/  IADD3.X R27, PT, PT, RZ, R27, RZ, P3, P2 ;  /* 0x0000001bff1b7210 */ /* 0x000fe40001fe44ff */
[----:B------:R-:W-:-:S02]  /*2350*/  SEL R22, RZ, 0x1, !P1 ;  /* 0x00000001ff167807 */ /* 0x000fc40004800000 */
[----:B------:R-:W-:Y:S02]  /*2360*/  SEL R9, RZ, 0x1, !P5 ;  /* 0x00000001ff097807 */ /* 0x000fe40006800000 */
[----:B------:R-:W-:Y:S02]  /*2370*/  ISETP.NE.AND P0, PT, R29, RZ, PT ;  /* 0x000000ff1d00720c */ /* 0x000fe40003f05270 */
[----:B------:R-:W-:Y:S02]  /*2380*/  ISETP.NE.AND P5, PT, R34, RZ, PT ;  /* 0x000000ff2200720c */ /* 0x000fe40003fa5270 */
[----:B------:R-:W-:Y:S02]  /*2390*/  SEL R18, RZ, 0x1, !P0 ;  /* 0x00000001ff127807 */ /* 0x000fe40004000000 */
[----:B------:R-:W-:Y:S02]  /*23a0*/  IADD3.X R27, PT, PT, RZ, R27, RZ, P4, P6 ;  /* 0x0000001bff1b7210 */ /* 0x000fe400027ec4ff */
[----:B------:R-:W-:-:S02]  /*23b0*/  IADD3 R5, P1, P0, R5, R7, R22 ;  /* 0x0000000705057210 */ /* 0x000fc4000783e016 */
[----:B-----5:R-:W-:Y:S02]  /*23c0*/  ISETP.NE.AND P6, PT, R4, RZ, PT ;  /* 0x000000ff0400720c */ /* 0x020fe40003fc5270 */
[----:B------:R-:W-:Y:S02]  /*23d0*/  SEL R4, RZ, 0x1, !P5 ;  /* 0x00000001ff047807 */ /* 0x000fe40006800000 */
[----:B------:R-:W-:Y:S02]  /*23e0*/  IADD3 R9, P3, P2, R9, R5, R18 ;  /* 0x0000000509097210 */ /* 0x000fe40007a7e012 */
[----:B------:R-:W-:Y:S02]  /*23f0*/  ISETP.NE.AND P4, PT, R6, RZ, PT ;  /* 0x000000ff0600720c */ /* 0x000fe40003f85270 */
[----:B------:R-:W-:Y:S02]  /*2400*/  SEL R7, RZ, 0x1, !P6 ;  /* 0x00000001ff077807 */ /* 0x000fe40007000000 */
[----:B------:R-:W-:-:S02]  /*2410*/  ISETP.NE.AND P5, PT, R8, RZ, PT ;  /* 0x000000ff0800720c */ /* 0x000fc40003fa5270 */
[----:B------:R-:W-:Y:S02]  /*2420*/  SEL R5, RZ, 0x1, !P4 ;  /* 0x00000001ff057807 */ /* 0x000fe40006000000 */
[----:B------:R-:W-:Y:S02]  /*2430*/  SEL R6, RZ, 0x1, !P5 ;  /* 0x00000001ff067807 */ /* 0x000fe40006800000 */
[----:B------:R-:W-:Y:S02]  /*2440*/  ISETP.NE.AND P6, PT, R10, RZ, PT ;  /* 0x000000ff0a00720c */ /* 0x000fe40003fc5270 */
[----:B------:R-:W-:Y:S02]  /*2450*/  IADD3 R7, P4, P5, R7, R9, R4 ;  /* 0x0000000907077210 */ /* 0x000fe40007d9e004 */
[----:B------:R-:W-:Y:S02]  /*2460*/  IADD3.X R27, PT, PT, RZ, R27, RZ, P1, P0 ;  /* 0x0000001bff1b7210 */ /* 0x000fe40000fe04ff */
[----:B------:R-:W-:-:S02]  /*2470*/  ISETP.NE.AND P0, PT, R30, RZ, PT ;  /* 0x000000ff1e00720c */ /* 0x000fc40003f05270 */
[----:B------:R-:W-:Y:S02]  /*2480*/  SEL R4, RZ, 0x1, !P6 ;  /* 0x00000001ff047807 */ /* 0x000fe40007000000 */
[----:B------:R-:W-:Y:S02]  /*2490*/  IADD3 R6, P1, P6, R6, R7, R5 ;  /* 0x0000000706067210 */ /* 0x000fe40007e3e005 */
[----:B------:R-:W-:Y:S02]  /*24a0*/  IADD3.X R27, PT, PT, RZ, R27, RZ, P3, P2 ;  /* 0x0000001bff1b7210 */ /* 0x000fe40001fe44ff */
[----:B------:R-:W-:Y:S02]  /*24b0*/  SEL R5, RZ, 0x1, !P0 ;  /* 0x00000001ff057807 */ /* 0x000fe40004000000 */
[----:B------:R-:W-:Y:S02]  /*24c0*/  ISETP.NE.AND P0, PT, R12, RZ, PT ;  /* 0x000000ff0c00720c */ /* 0x000fe40003f05270 */
[----:B------:R-:W-:-:S02]  /*24d0*/  IADD3.X R27, PT, PT, RZ, R27, RZ, P4, P5 ;  /* 0x0000001bff1b7210 */ /* 0x000fc400027ea4ff */
[----:B------:R-:W-:Y:S02]  /*24e0*/  IADD3 R5, P3, P4, R5, R6, R4 ;  /* 0x0000000605057210 */ /* 0x000fe40007c7e004 */
[----:B------:R-:W-:Y:S02]  /*24f0*/  SEL R4, RZ, 0x1, !P0 ;  /* 0x00000001ff047807 */ /* 0x000fe40004000000 */
[----:B------:R-:W-:Y:S02]  /*2500*/  ISETP.NE.AND P0, PT, R16, RZ, PT ;  /* 0x000000ff1000720c */ /* 0x000fe40003f05270 */
[----:B------:R-:W-:Y:S02]  /*2510*/  ISETP.NE.AND P2, PT, R14, RZ, PT ;  /* 0x000000ff0e00720c */ /* 0x000fe40003f45270 */
[----:B------:R-:W-:Y:S02]  /*2520*/  IADD3.X R27, PT, PT, RZ, R27, RZ, P1, P6 ;  /* 0x0000001bff1b7210 */ /* 0x000fe40000fec4ff */
[----:B------:R-:W-:-:S02]  /*2530*/  SEL R25, RZ, 0x1, !P2 ;  /* 0x00000001ff197807 */ /* 0x000fc40005000000 */
[----:B------:R-:W-:Y:S02]  /*2540*/  IADD3.X R27, PT, PT, RZ, R27, RZ, P3, P4 ;  /* 0x0000001bff1b7210 */ /* 0x000fe40001fe84ff */
[----:B------:R-:W-:-:S04]  /*2550*/  IADD3 R25, P1, P2, R25, R5, R4 ;  /* 0x0000000519197210 */ /* 0x000fc80007a3e004 */
[----:B------:R-:W-:Y:S01]  /*2560*/  IADD3.X R27, PT, PT, RZ, R27, RZ, P1, P2 ;  /* 0x0000001bff1b7210 */ /* 0x000fe20000fe44ff */
[----:B------:R-:W-:Y:S08]  /*2570*/  @P0 BRA `(.L_x_686) ;  /* 0xfffffff800700947 */ /* 0x000ff0000383ffff */
[----:B------:R-:W-:Y:S05]  /*2580*/  BSYNC.RECONVERGENT B3 ;  /* 0x0000000000037941 */ /* 0x000fea0003800200 */
.L_x_685:
[----:B------:R-:W-:-:S07]  /*2590*/  VIADD R20, R20, 0xfffff000 ;  /* 0xfffff00014147836 */ /* 0x000fce0000000000 */
.L_x_684:
[----:B------:R-:W-:Y:S05]  /*25a0*/  BSYNC.RECONVERGENT B2 ;  /* 0x0000000000027941 */ /* 0x000fea0003800200 */
.L_x_683:
        /* <DEDUP_REMOVED lines=14> */
[----:B0-----:R-:W-:-:S04]  /*2690*/  IMAD.WIDE.U32 R4, R21, 0x4, R2 ;  /* 0x0000000415047825 */ /* 0x001fc800078e0002 */
[--C-:B------:R-:W-:Y:S02]  /*26a0*/  IMAD.WIDE.U32 R6, R7, 0x4, R2.reuse ;  /* 0x0000000407067825 */ /* 0x100fe400078e0002 */
[----:B------:R-:W2:Y:S02]  /*26b0*/  LDG.E R4, desc[UR6][R4.64] ;  /* 0x0000000604047981 */ /* 0x000ea4000c1e1900 */
[--C-:B------:R-:W-:Y:S02]  /*26c0*/  IMAD.WIDE.U32 R8, R9, 0x4, R2.reuse ;  /* 0x0000000409087825 */ /* 0x100fe400078e0002 */
[----:B------:R0:W3:Y:S02]  /*26d0*/  LDG.E R16, desc[UR6][R6.64] ;  /* 0x0000000606107981 */ /* 0x0000e4000c1e1900 */
[--C-:B------:R-:W-:Y:S02]  /*26e0*/  IMAD.WIDE.U32 R10, R11, 0x4, R2.reuse ;  /* 0x000000040b0a7825 */ /* 0x100fe400078e0002 */
[----:B------:R-:W4:Y:S02]  /*26f0*/  LDG.E R8, desc[UR6][R8.64] ;  /* 0x0000000608087981 */ /* 0x000f24000c1e1900 */
[----:B------:R-:W-:-:S02]  /*2700*/  IMAD.WIDE.U32 R12, R13, 0x4, R2 ;  /* 0x000000040d0c7825 */ /* 0x000fc400078e0002 */
[----:B------:R-:W5:Y:S02]  /*2710*/  LDG.E R10, desc[UR6][R10.64] ;  /* 0x000000060a0a7981 */ /* 0x000f64000c1e1900 */
[--C-:B------:R-:W-:Y:S02]  /*2720*/  IMAD.WIDE.U32 R14, R15, 0x4, R2.reuse ;  /* 0x000000040f0e7825 */ /* 0x100fe400078e0002 */
[----:B------:R-:W5:Y:S02]  /*2730*/  LDG.E R12, desc[UR6][R12.64] ;  /* 0x000000060c0c7981 */ /* 0x000f64000c1e1900 */
[C---:B------:R-:W-:Y:S02]  /*2740*/  VIADD R23, R21.reuse, 0xc00 ;  /* 0x00000c0015177836 */ /* 0x040fe40000000000 */
[----:B------:R-:W-:Y:S01]  /*2750*/  VIADD R21, R21, 0xe00 ;  /* 0x00000e0015157836 */ /* 0x000fe20000000000 */
[----:B------:R-:W5:Y:S01]  /*2760*/  LDG.E R14, desc[UR6][R14.64] ;  /* 0x000000060e0e7981 */ /* 0x000f62000c1e1900 */
[----:B0-----:R-:W-:-:S04]  /*2770*/  IMAD.WIDE.U32 R6, R23, 0x4, R2 ;  /* 0x0000000417067825 */ /* 0x001fc800078e0002 */
[----:B------:R-:W-:Y:S02]  /*2780*/  IMAD.WIDE.U32 R2, R21, 0x4, R2 ;  /* 0x0000000415027825 */ /* 0x000fe400078e0002 */
[----:B------:R-:W5:Y:S04]  /*2790*/  LDG.E R6, desc[UR6][R6.64] ;  /* 0x0000000606067981 */ /* 0x000f68000c1e1900 */
[----:B------:R0:W5:Y:S01]  /*27a0*/  LDG.E R2, desc[UR6][R2.64] ;  /* 0x0000000602027981 */ /* 0x000162000c1e1900 */
[----:B------:R-:W-:Y:S01]  /*27b0*/  VIADD R20, R20, 0x1000 ;  /* 0x0000100014147836 */ /* 0x000fe20000000000 */
[----:B--2---:R-:W-:Y:S02]  /*27c0*/  ISETP.NE.AND P1, PT, R4, RZ, PT ;  /* 0x000000ff0400720c */ /* 0x004fe40003f25270 */
[----:B---3--:R-:W-:-:S02]  /*27d0*/  ISETP.NE.AND P2, PT, R16, RZ, PT ;  /* 0x000000ff1000720c */ /* 0x008fc40003f45270 */
[----:B------:R-:W-:Y:S02]  /*27e0*/  SEL R5, RZ, 0x1, !P1 ;  /* 0x00000001ff057807 */ /* 0x000fe40004800000 */
[----:B------:R-:W-:Y:S02]  /*27f0*/  SEL R4, RZ, 0x1, !P2 ;  /* 0x00000001ff047807 */ /* 0x000fe40005000000 */
[----:B----4-:R-:W-:Y:S02]  /*2800*/  ISETP.NE.AND P1, PT, R8, RZ, PT ;  /* 0x000000ff0800720c */ /* 0x010fe40003f25270 */
[----:B-----5:R-:W-:Y:S02]  /*2810*/  ISETP.NE.AND P2, PT, R10, RZ, PT ;  /* 0x000000ff0a00720c */ /* 0x020fe40003f45270 */
[----:B------:R-:W-:Y:S02]  /*2820*/  IADD3 R25, P5, P6, R4, R25, R5 ;  /* 0x0000001904197210 */ /* 0x000fe40007ebe005 */
[----:B------:R-:W-:-:S02]  /*2830*/  SEL R4, RZ, 0x1, !P1 ;  /* 0x00000001ff047807 */ /* 0x000fc40004800000 */
[----:B------:R-:W-:Y:S02]  /*2840*/  SEL R5, RZ, 0x1, !P2 ;  /* 0x00000001ff057807 */ /* 0x000fe40005000000 */
[----:B------:R-:W-:Y:S02]  /*2850*/  ISETP.NE.AND P3, PT, R12, RZ, PT ;  /* 0x000000ff0c00720c */ /* 0x000fe40003f65270 */
[----:B------:R-:W-:Y:S02]  /*2860*/  ISETP.NE.AND P4, PT, R14, RZ, PT ;  /* 0x000000ff0e00720c */ /* 0x000fe40003f85270 */
[----:B------:R-:W-:Y:S02]  /*2870*/  IADD3 R5, P1, P2, R5, R25, R4 ;  /* 0x0000001905057210 */ /* 0x000fe40007a3e004 */
[----:B------:R-:W-:Y:S02]  /*2880*/  SEL R4, RZ, 0x1, !P3 ;  /* 0x00000001ff047807 */ /* 0x000fe40005800000 */
[----:B0-----:R-:W-:-:S02]  /*2890*/  SEL R3, RZ, 0x1, !P4 ;  /* 0x00000001ff037807 */ /* 0x001fc40006000000 */
[----:B------:R-:W-:Y:S02]  /*28a0*/  ISETP.NE.AND P4, PT, R6, RZ, PT ;  /* 0x000000ff0600720c */ /* 0x000fe40003f85270 */
[----:B------:R-:W-:Y:S02]  /*28b0*/  ISETP.NE.AND P3, PT, R2, RZ, PT ;  /* 0x000000ff0200720c */ /* 0x000fe40003f65270 */
[----:B------:R-:W-:Y:S02]  /*28c0*/  IADD3.X R27, PT, PT, RZ, R27, RZ, P5, P6 ;  /* 0x0000001bff1b7210 */ /* 0x000fe40002fec4ff */
[----:B------:R-:W-:Y:S02]  /*28d0*/  IADD3 R3, P5, P6, R3, R5, R4 ;  /* 0x0000000503037210 */ /* 0x000fe40007ebe004 */
[----:B------:R-:W-:Y:S02]  /*28e0*/  SEL R2, RZ, 0x1, !P4 ;  /* 0x00000001ff027807 */ /* 0x000fe40006000000 */
[----:B------:R-:W-:-:S02]  /*28f0*/  SEL R25, RZ, 0x1, !P3 ;  /* 0x00000001ff197807 */ /* 0x000fc40005800000 */
[----:B------:R-:W-:Y:S02]  /*2900*/  IADD3.X R27, PT, PT, RZ, R27, RZ, P1, P2 ;  /* 0x0000001bff1b7210 */ /* 0x000fe40000fe44ff */
[----:B------:R-:W-:Y:S02]  /*2910*/  IADD3 R25, P1, P2, R25, R3, R2 ;  /* 0x0000000319197210 */ /* 0x000fe40007a3e002 */
[----:B------:R-:W-:-:S04]  /*2920*/  IADD3.X R27, PT, PT, RZ, R27, RZ, P5, P6 ;  /* 0x0000001bff1b7210 */ /* 0x000fc80002fec4ff */
[----:B------:R-:W-:-:S07]  /*2930*/  IADD3.X R27, PT, PT, RZ, R27, RZ, P1, P2 ;  /* 0x0000001bff1b7210 */ /* 0x000fce0000fe44ff */
.L_x_688:
[----:B------:R-:W-:Y:S05]  /*2940*/  BSYNC.RECONVERGENT B2 ;  /* 0x0000000000027941 */ /* 0x000fea0003800200 */
.L_x_687:
        /* <DEDUP_REMOVED lines=32> */
.L_x_690:
[----:B------:R-:W-:Y:S05]  /*2b50*/  BSYNC.RECONVERGENT B2 ;  /* 0x0000000000027941 */ /* 0x000fea0003800200 */
.L_x_689:
[----:B------:R-:W-:Y:S05]  /*2b60*/  @!P0 BRA `(.L_x_682) ;  /* 0x0000000000348947 */ /* 0x000fea0003800000 */
[----:B------:R-:W0:Y:S01]  /*2b70*/  LDC.64 R4, c[0x0][0x380] ;  /* 0x0000e000ff047b82 */ /* 0x000e220000000a00 */
[----:B------:R-:W-:Y:S02]  /*2b80*/  IMAD.IADD R17, R20, 0x1, R17 ;  /* 0x0000000114117824 */ /* 0x000fe400078e0211 */
[----:B------:R-:W-:-:S07]  /*2b90*/  IMAD.MOV R6, RZ, RZ, -R19 ;  /* 0x000000ffff067224 */ /* 0x000fce00078e0a13 */
.L_x_691:
        /* <DEDUP_REMOVED lines=10> */
.L_x_682:
[----:B------:R-:W-:Y:S05]  /*2c40*/  BSYNC.RECONVERGENT B1 ;  /* 0x0000000000017941 */ /* 0x000fea0003800200 */
.L_x_680:
        /* <DEDUP_REMOVED lines=29> */
[----:B------:R-:W-:Y:S02]  /*2e20*/  @!P2 MOV R7, 0x400 ;  /* 0x000004000007a802 */ /* 0x000fe40000000f00 */
[----:B-1----:R-:W-:Y:S01]  /*2e30*/  SEL R3, R3, RZ, !P1 ;  /* 0x000000ff03037207 */ /* 0x002fe20004800000 */
[----:B------:R-:W0:Y:S01]  /*2e40*/  SHFL.DOWN PT, R2, R5, 0x10, 0x1f ;  /* 0x0a001f0005027f89 */ /* 0x000e2200000e0000 */
[----:B------:R-:W-:Y:S02]  /*2e50*/  ISETP.GT.AND P1, PT, R9, 0xf, PT ;  /* 0x0000000f0900780c */ /* 0x000fe40003f24270 */
[----:B--2---:R-:W-:Y:S01]  /*2e60*/  @!P2 LEA R7, R8, R7, 0x18 ;  /* 0x000000070807a211 */ /* 0x004fe200078ec0ff */
[----:B------:R-:W-:Y:S01]  /*2e70*/  IMAD.X R4, R3, 0x1, R6, P0 ;  /* 0x0000000103047824 */ /* 0x000fe200000e0606 */
[----:B------:R-:W-:-:S04]  /*2e80*/  @!P2 SHF.R.U32.HI R6, RZ, 0x2, R0 ;  /* 0x00000002ff06a819 */ /* 0x000fc80000011600 */
        /* <DEDUP_REMOVED lines=38> */
.L_x_678:
[----:B------:R-:W-:Y:S05]  /*30f0*/  BSYNC.RECONVERGENT B0 ;  /* 0x0000000000007941 */ /* 0x000fea0003800200 */
.L_x_663:
[----:B------:R-:W-:Y:S05]  /*3100*/  @P0 EXIT ;  /* 0x000000000000094d */ /* 0x000fea0003800000 */
[----:B------:R-:W0:Y:S01]  /*3110*/  LDCU.64 UR4, c[0x0][0x3a0] ;  /* 0x00007400ff0477ac */ /* 0x000e220008000a00 */
[----:B------:R-:W3:Y:S01]  /*3120*/  LDC.64 R4, c[0x0][0x390] ;  /* 0x0000e400ff047b82 */ /* 0x000ee20000000a00 */
[----:B012---:R-:W-:-:S04]  /*3130*/  IADD3 R2, P0, PT, R2, UR4, RZ ;  /* 0x0000000402027c10 */ /* 0x007fc8000ff1e0ff */
[----:B------:R-:W-:-:S05]  /*3140*/  IADD3.X R3, PT, PT, R3, UR5, RZ, P0, !PT ;  /* 0x0000000503037c10 */ /* 0x000fca00087fe4ff */
[----:B---3--:R-:W-:Y:S01]  /*3150*/  STG.E.64 desc[UR6][R4.64], R2 ;  /* 0x0000000204007986 */ /* 0x008fe2000c101b06 */
[----:B------:R-:W-:Y:S05]  /*3160*/  EXIT ;  /* 0x000000000000794d */ /* 0x000fea0003800000 */
.L_x_692:
        /* <DEDUP_REMOVED lines=9> */
.L_x_741:


//--------------------- .text._ZN3cub18CUB_300001_SM_10006detail9transform16transform_kernelINS2_10policy_hubILb1EN4cuda3std3__45tupleIJN6thrust24THRUST_300001_SM_1000_NS6detail15normal_iteratorINSA_10device_ptrIiEEEEEEEE10policy1000El14isPrimeFunctorSF_JPiEEEvT0_iT1_T2_DpNS2_10kernel_argIT3_EE --------------------------
	.section	.text._ZN3cub18CUB_300001_SM_10006detail9transform16transform_kernelINS2_10policy_hubILb1EN4cuda3std3__45tupleIJN6thrust24THRUST_300001_SM_1000_NS6detail15normal_iteratorINSA_10device_ptrIiEEEEEEEE10policy1000El14isPrimeFunctorSF_JPiEEEvT0_iT1_T2_DpNS2_10kernel_argIT3_EE,"ax",@progbits
	.align	128
        .global         _ZN3cub18CUB_300001_SM_10006detail9transform16transform_kernelINS2_10policy_hubILb1EN4cuda3std3__45tupleIJN6thrust24THRUST_300001_SM_1000_NS6detail15normal_iteratorINSA_10device_ptrIiEEEEEEEE10policy1000El14isPrimeFunctorSF_JPiEEEvT0_iT1_T2_DpNS2_10kernel_argIT3_EE
        .type           _ZN3cub18CUB_300001_SM_10006detail9transform16transform_kernelINS2_10policy_hubILb1EN4cuda3std3__45tupleIJN6thrust24THRUST_300001_SM_1000_NS6detail15normal_iteratorINSA_10device_ptrIiEEEEEEEE10policy1000El14isPrimeFunctorSF_JPiEEEvT0_iT1_T2_DpNS2_10kernel_argIT3_EE,@function
        .size           _ZN3cub18CUB_300001_SM_10006detail9transform16transform_kernelINS2_10policy_hubILb1EN4cuda3std3__45tupleIJN6thrust24THRUST_300001_SM_1000_NS6detail15normal_iteratorINSA_10device_ptrIiEEEEEEEE10policy1000El14isPrimeFunctorSF_JPiEEEvT0_iT1_T2_DpNS2_10kernel_argIT3_EE,(.L_x_742 - _ZN3cub18CUB_300001_SM_10006detail9transform16transform_kernelINS2_10policy_hubILb1EN4cuda3std3__45tupleIJN6thrust24THRUST_300001_SM_1000_NS6detail15normal_iteratorINSA_10device_ptrIiEEEEEEEE10policy1000El14isPrimeFunctorSF_JPiEEEvT0_iT1_T2_DpNS2_10kernel_argIT3_EE)
        .other          _ZN3cub18CUB_300001_SM_10006detail9transform16transform_kernelINS2_10policy_hubILb1EN4cuda3std3__45tupleIJN6thrust24THRUST_300001_SM_1000_NS6detail15normal_iteratorINSA_10device_ptrIiEEEEEEEE10policy1000El14isPrimeFunctorSF_JPiEEEvT0_iT1_T2_DpNS2_10kernel_argIT3_EE,@"STO_CUDA_ENTRY STV_DEFAULT"
_ZN3cub18CUB_300001_SM_10006detail9transform16transform_kernelINS2_10policy_hubILb1EN4cuda3std3__45tupleIJN6thrust24THRUST_300001_SM_1000_NS6detail15normal_iteratorINSA_10device_ptrIiEEEEEEEE10policy1000El14isPrimeFunctorSF_JPiEEEvT0_iT1_T2_DpNS2_10kernel_argIT3_EE:
.text._ZN3cub18CUB_300001_SM_10006detail9transform16transform_kernelINS2_10policy_hubILb1EN4cuda3std3__45tupleIJN6thrust24THRUST_300001_SM_1000_NS6detail15normal_iteratorINSA_10device_ptrIiEEEEEEEE10policy1000El14isPrimeFunctorSF_JPiEEEvT0_iT1_T2_DpNS2_10kernel_argIT3_EE:
[----:B------:R-:W-:Y:S08]  /*0000*/  LDC R1, c[0x0][0x37c] ;  /* 0x0000df00ff017b82 */ /* 0x000ff00000000800 */
[----:B------:R-:W0:Y:S01]  /*0010*/  LDC R10, c[0x0][0x388] ;  /* 0x0000e200ff0a7b82 */ /* 0x000e220000000800 */
[----:B------:R-:W1:Y:S01]  /*0020*/  LDCU.64 UR6, c[0x0][0x380] ;  /* 0x00007000ff0677ac */ /* 0x000e620008000a00 */
[----:B------:R-:W2:Y:S01]  /*0030*/  S2R R0, SR_TID.X ;  /* 0x0000000000007919 */ /* 0x000ea20000002100 */
[----:B------:R-:W-:Y:S05]  /*0040*/  BSSY.RECONVERGENT B0, `(.L_x_693) ;  /* 0x000001a000007945 */ /* 0x000fea0003800200 */
[----:B------:R-:W3:Y:S01]  /*0050*/  S2UR UR4, SR_CTAID.X ;  /* 0x00000000000479c3 */ /* 0x000ee20000002500 */
[----:B0-----:R-:W-:-:S05]  /*0060*/  IMAD.SHL.U32 R5, R10, 0x80, RZ ;  /* 0x000000800a057824 */ /* 0x001fca00078e00ff */
[----:B------:R-:W-:Y:S01]  /*0070*/  SHF.R.S32.HI R4, RZ, 0x1f, R5 ;  /* 0x0000001fff047819 */ /* 0x000fe20000011405 */
[----:B---3--:R-:W-:-:S04]  /*0080*/  IMAD.WIDE.U32 R2, R5, UR4, RZ ;  /* 0x0000000405027c25 */ /* 0x008fc8000f8e00ff */
[----:B------:R-:W-:Y:S01]  /*0090*/  IMAD R11, R4, UR4, RZ ;  /* 0x00000004040b7c24 */ /* 0x000fe2000f8e02ff */
[----:B-1----:R-:W-:-:S03]  /*00a0*/  IADD3 R6, P1, PT, -R2, UR6, RZ ;  /* 0x0000000602067c10 */ /* 0x002fc6000ff3e1ff */
[----:B------:R-:W-:Y:S01]  /*00b0*/  IMAD.IADD R11, R3, 0x1, R11 ;  /* 0x00000001030b7824 */ /* 0x000fe200078e020b */
[----:B------:R-:W-:-:S04]  /*00c0*/  ISETP.LT.U32.AND P0, PT, R6, R5, PT ;  /* 0x000000050600720c */ /* 0x000fc80003f01070 */
[----:B------:R-:W-:-:S04]  /*00d0*/  IADD3.X R7, PT, PT, ~R11, UR7, RZ, P1, !PT ;  /* 0x000000070b077c10 */ /* 0x000fc80008ffe5ff */
[----:B------:R-:W-:Y:S01]  /*00e0*/  ISETP.LT.AND.EX P0, PT, R7, R4, PT, P0 ;  /* 0x000000040700720c */ /* 0x000fe20003f01300 */
[----:B--2---:R-:W-:-:S03]  /*00f0*/  IMAD.SHL.U32 R7, R0, 0x80, RZ ;  /* 0x0000008000077824 */ /* 0x004fc600078e00ff */
[----:B------:R-:W-:-:S05]  /*0100*/  SEL R6, R6, R5, P0 ;  /* 0x0000000506067207 */ /* 0x000fca0000000000 */
[----:B------:R-:W-:-:S05]  /*0110*/  IMAD.SHL.U32 R4, R6, 0x4, RZ ;  /* 0x0000000406047824 */ /* 0x000fca00078e00ff */
[----:B------:R-:W-:-:S13]  /*0120*/  ISETP.GE.AND P0, PT, R7, R4, PT ;  /* 0x000000040700720c */ /* 0x000fda0003f06270 */
[----:B------:R-:W-:Y:S05]  /*0130*/  @P0 BRA `(.L_x_694) ;  /* 0x0000000000280947 */ /* 0x000fea0003800000 */
[----:B------:R-:W0:Y:S02]  /*0140*/  LDC.64 R8, c[0x0][0x3a0] ;  /* 0x0000e800ff087b82 */ /* 0x000e240000000a00 */
[----:B0-----:R-:W-:-:S04]  /*0150*/  LEA R8, P0, R2, R8, 0x2 ;  /* 0x0000000802087211 */ /* 0x001fc800078010ff */
[----:B------:R-:W-:-:S03]  /*0160*/  LEA.HI.X R9, R2, R9, R11, 0x2, P0 ;  /* 0x0000000902097211 */ /* 0x000fc600000f140b */
[----:B------:R-:W-:-:S07]  /*0170*/  IMAD.WIDE.U32 R8, R0, 0x80, R8 ;  /* 0x0000008000087825 */ /* 0x000fce00078e0008 */
.L_x_695:
[----:B------:R-:W-:Y:S01]  /*0180*/  VIADD R7, R7, 0x4000 ;  /* 0x0000400007077836 */ /* 0x000fe20000000000 */
[----:B------:R0:W-:Y:S04]  /*0190*/  CCTL.E.PF2 [R8] ;  /* 0x000000000800798f */ /* 0x0001e80000800100 */
[----:B------:R-:W-:Y:S02]  /*01a0*/  ISETP.GE.AND P0, PT, R7, R4, PT ;  /* 0x000000040700720c */ /* 0x000fe40003f06270 */
[----:B0-----:R-:W-:-:S05]  /*01b0*/  IADD3 R8, P1, PT, R8, 0x4000, RZ ;  /* 0x0000400008087810 */ /* 0x001fca0007f3e0ff */
[----:B------:R-:W-:-:S06]  /*01c0*/  IMAD.X R9, RZ, RZ, R9, P1 ;  /* 0x000000ffff097224 */ /* 0x000fcc00008e0609 */
[----:B------:R-:W-:Y:S05]  /*01d0*/  @!P0 BRA `(.L_x_695) ;  /* 0xfffffffc00e88947 */ /* 0x000fea000383ffff */
.L_x_694:
[----:B------:R-:W-:Y:S05]  /*01e0*/  BSYNC.RECONVERGENT B0 ;  /* 0x0000000000007941 */ /* 0x000fea0003800200 */
.L_x_693:
[----:B------:R-:W0:Y:S01]  /*01f0*/  LDCU.64 UR8, c[0x0][0x3a0] ;  /* 0x00007400ff0877ac */ /* 0x000e220008000a00 */
[----:B------:R-:W-:Y:S01]  /*0200*/  ISETP.NE.AND P0, PT, R5, R6, PT ;  /* 0x000000060500720c */ /* 0x000fe20003f05270 */
[C---:B------:R-:W-:Y:S01]  /*0210*/  IMAD.SHL.U32 R3, R2.reuse, 0x4, RZ ;  /* 0x0000000402037824 */ /* 0x040fe200078e00ff */
[----:B------:R-:W-:Y:S01]  /*0220*/  SHF.L.U64.HI R7, R2, 0x2, R11 ;  /* 0x0000000202077819 */ /* 0x000fe2000001020b */
[----:B------:R-:W1:Y:S01]  /*0230*/  LDCU.64 UR6, c[0x0][0x398] ;  /* 0x00007300ff0677ac */ /* 0x000e620008000a00 */
[----:B------:R-:W2:Y:S02]  /*0240*/  LDCU.64 UR4, c[0x0][0x358] ;  /* 0x00006b00ff0477ac */ /* 0x000ea40008000a00 */
[C---:B0-----:R-:W-:Y:S02]  /*0250*/  IADD3 R4, P1, PT, R3.reuse, UR8, RZ ;  /* 0x0000000803047c10 */ /* 0x041fe4000ff3e0ff */
[----:B-1----:R-:W-:Y:S02]  /*0260*/  IADD3 R2, P2, PT, R3, UR6, RZ ;  /* 0x0000000603027c10 */ /* 0x002fe4000ff5e0ff */
[----:B------:R-:W-:-:S02]  /*0270*/  IADD3.X R5, PT, PT, R7, UR9, RZ, P1, !PT ;  /* 0x0000000907057c10 */ /* 0x000fc40008ffe4ff */
[----:B------:R-:W-:Y:S01]  /*0280*/  IADD3.X R3, PT, PT, R7, UR7, RZ, P2, !PT ;  /* 0x0000000707037c10 */ /* 0x000fe200097fe4ff */
[----:B--2---:R-:W-:Y:S08]  /*0290*/  @!P0 BRA `(.L_x_696) ;  /* 0x0000000400148947 */ /* 0x004ff00003800000 */
[----:B------:R-:W-:-:S13]  /*02a0*/  ISETP.GE.AND P0, PT, R10, 0x1, PT ;  /* 0x000000010a00780c */ /* 0x000fda0003f06270 */
[----:B------:R-:W-:Y:S05]  /*02b0*/  @!P0 EXIT ;  /* 0x000000000000894d */ /* 0x000fea0003800000 */
[----:B------:R-:W-:-:S07]  /*02c0*/  IMAD.MOV.U32 R7, RZ, RZ, RZ ;  /* 0x000000ffff077224 */ /* 0x000fce00078e00ff */
.L_x_702:
[----:B0-----:R-:W0:Y:S01]  /*02d0*/  LDCU UR6, c[0x0][0x388] ;  /* 0x00007100ff0677ac */ /* 0x001e220008000800 */
[C---:B------:R-:W-:Y:S01]  /*02e0*/  IMAD R11, R7.reuse, 0x80, R0 ;  /* 0x00000080070b7824 */ /* 0x040fe200078e0200 */
[----:B------:R-:W-:Y:S01]  /*02f0*/  BSSY.RECONVERGENT B0, `(.L_x_697) ;  /* 0x000003d000007945 */ /* 0x000fe20003800200 */
[----:B------:R-:W-:-:S03]  /*0300*/  VIADD R7, R7, 0x1 ;  /* 0x0000000107077836 */ /* 0x000fc60000000000 */
[----:B------:R-:W-:Y:S02]  /*0310*/  ISETP.GE.AND P1, PT, R11, R6, PT ;  /* 0x000000060b00720c */ /* 0x000fe40003f26270 */
[----:B0-----:R-:W-:-:S11]  /*0320*/  ISETP.NE.AND P0, PT, R7, UR6, PT ;  /* 0x0000000607007c0c */ /* 0x001fd6000bf05270 */
[----:B------:R-:W-:Y:S05]  /*0330*/  @P1 BRA `(.L_x_698) ;  /* 0x0000000000e01947 */ /* 0x000fea0003800000 */
[----:B------:R-:W0:Y:S01]  /*0340*/  LDC.64 R14, c[0x0][0x390] ;  /* 0x0000e400ff0e7b82 */ /* 0x000e220000000a00 */
[----:B------:R-:W-:-:S05]  /*0350*/  IMAD.WIDE R16, R11, 0x4, R4 ;  /* 0x000000040b107825 */ /* 0x000fca00078e0204 */
[----:B------:R-:W2:Y:S02]  /*0360*/  LDG.E R10, desc[UR4][R16.64] ;  /* 0x00000004100a7981 */ /* 0x000ea4000c1e1900 */
[----:B------:R-:W1:Y:S02]  /*0370*/  LDC.64 R8, c[0x0][0x390] ;  /* 0x0000e400ff087b82 */ /* 0x000e640000000a00 */
[----:B0-----:R0:W5:Y:S01]  /*0380*/  LDG.E R15, desc[UR4][R14.64+0x4] ;  /* 0x000004040e0f7981 */ /* 0x001162000c1e1900 */
[----:B------:R-:W-:Y:S01]  /*0390*/  HFMA2 R13, -RZ, RZ, 0, 5.9604644775390625e-08 ;  /* 0x00000001ff0d7431 */ /* 0x000fe200000001ff */
[----:B------:R-:W-:Y:S01]  /*03a0*/  BSSY.RECONVERGENT B1, `(.L_x_699) ;  /* 0x000002f000017945 */ /* 0x000fe20003800200 */
[----:B012---:R-:W-:-:S07]  /*03b0*/  IABS R12, R10 ;  /* 0x0000000a000c7213 */ /* 0x007fce0000000000 */
.L_x_701:
[-C--:B-----5:R-:W-:Y:S02]  /*03c0*/  IABS R14, R15.reuse ;  /* 0x0000000f000e7213 */ /* 0x0a0fe40000000000 */
[----:B------:R-:W-:Y:S02]  /*03d0*/  IABS R20, R15 ;  /* 0x0000000f00147213 */ /* 0x000fe40000000000 */
[----:B------:R-:W0:Y:S01]  /*03e0*/  I2F.RP R18, R14 ;  /* 0x0000000e00127306 */ /* 0x000e220000209400 */
[----:B------:R-:W-:Y:S02]  /*03f0*/  IABS R21, R10 ;  /* 0x0000000a00157213 */ /* 0x000fe40000000000 */
[----:B------:R-:W-:-:S05]  /*0400*/  ISETP.GE.AND P2, PT, R10, RZ, PT ;  /* 0x000000ff0a00720c */ /* 0x000fca0003f46270 */
[----:B0-----:R-:W0:Y:S02]  /*0410*/  MUFU.RCP R18, R18 ;  /* 0x0000001200127308 */ /* 0x001e240000001000 */
[----:B0-----:R-:W-:Y:S02]  /*0420*/  VIADD R16, R18, 0xffffffe ;  /* 0x0ffffffe12107836 */ /* 0x001fe40000000000 */
[----:B------:R-:W-:-:S04]  /*0430*/  IMAD.MOV R18, RZ, RZ, -R20 ;  /* 0x000000ffff127224 */ /* 0x000fc800078e0a14 */
[----:B------:R0:W1:Y:S02]  /*0440*/  F2I.FTZ.U32.TRUNC.NTZ R17, R16 ;  /* 0x0000001000117305 */ /* 0x000064000021f000 */
[----:B0-----:R-:W-:Y:S02]  /*0450*/  IMAD.MOV.U32 R16, RZ, RZ, RZ ;  /* 0x000000ffff107224 */ /* 0x001fe400078e00ff */
[----:B-1----:R-:W-:-:S04]  /*0460*/  IMAD.MOV R19, RZ, RZ, -R17 ;  /* 0x000000ffff137224 */ /* 0x002fc800078e0a11 */
[----:B------:R-:W-:-:S04]  /*0470*/  IMAD R19, R19, R14, RZ ;  /* 0x0000000e13137224 */ /* 0x000fc800078e02ff */
[----:B------:R-:W-:-:S06]  /*0480*/  IMAD.HI.U32 R17, R17, R19, R16 ;  /* 0x0000001311117227 */ /* 0x000fcc00078e0010 */
[----:B------:R-:W-:-:S04]  /*0490*/  IMAD.HI.U32 R16, R17, R12, RZ ;  /* 0x0000000c11107227 */ /* 0x000fc800078e00ff */
[----:B------:R-:W-:Y:S01]  /*04a0*/  IMAD R19, R16, R18, R21 ;  /* 0x0000001210137224 */ /* 0x000fe200078e0215 */
[----:B------:R-:W-:-:S04]  /*04b0*/  LOP3.LUT R16, RZ, R15, RZ, 0x33, !PT ;  /* 0x0000000fff107212 */ /* 0x000fc800078e33ff */
[----:B------:R-:W-:-:S13]  /*04c0*/  ISETP.GT.U32.AND P1, PT, R14, R19, PT ;  /* 0x000000130e00720c */ /* 0x000fda0003f24070 */
[----:B------:R-:W-:-:S05]  /*04d0*/  @!P1 IMAD.IADD R19, R19, 0x1, -R14 ;  /* 0x0000000113139824 */ /* 0x000fca00078e0a0e */
[----:B------:R-:W-:-:S13]  /*04e0*/  ISETP.GT.U32.AND P1, PT, R14, R19, PT ;  /* 0x000000130e00720c */ /* 0x000fda0003f24070 */
[----:B------:R-:W-:Y:S01]  /*04f0*/  @!P1 IMAD.IADD R19, R19, 0x1, -R14 ;  /* 0x0000000113139824 */ /* 0x000fe200078e0a0e */
[----:B------:R-:W-:-:S03]  /*0500*/  ISETP.NE.AND P1, PT, R15, RZ, PT ;  /* 0x000000ff0f00720c */ /* 0x000fc60003f25270 */
[----:B------:R-:W-:-:S05]  /*0510*/  @!P2 IMAD.MOV R19, RZ, RZ, -R19 ;  /* 0x000000ffff13a224 */ /* 0x000fca00078e0a13 */
[----:B------:R-:W-:-:S04]  /*0520*/  SEL R19, R16, R19, !P1 ;  /* 0x0000001310137207 */ /* 0x000fc80004800000 */
[----:B------:R-:W-:Y:S01]  /*0530*/  ISETP.NE.AND P2, PT, R19, RZ, PT ;  /* 0x000000ff1300720c */ /* 0x000fe20003f45270 */
[----:B------:R-:W-:-:S12]  /*0540*/  IMAD.MOV.U32 R19, RZ, RZ, RZ ;  /* 0x000000ffff137224 */ /* 0x000fd800078e00ff */
[----:B------:R-:W-:Y:S05]  /*0550*/  @!P2 BRA `(.L_x_700) ;  /* 0x00000000004ca947 */ /* 0x000fea0003800000 */
[----:B------:R-:W-:-:S04]  /*0560*/  IMAD.HI.U32 R17, R17, R21, RZ ;  /* 0x0000001511117227 */ /* 0x000fc800078e00ff */
[----:B------:R-:W-:-:S05]  /*0570*/  IMAD R19, R17, R18, R21 ;  /* 0x0000001211137224 */ /* 0x000fca00078e0215 */
[----:B------:R-:W-:-:S13]  /*0580*/  ISETP.GT.U32.AND P3, PT, R14, R19, PT ;  /* 0x000000130e00720c */ /* 0x000fda0003f64070 */
[----:B------:R-:W-:Y:S01]  /*0590*/  @!P3 IADD3 R19, PT, PT, R19, -R14, RZ ;  /* 0x8000000e1313b210 */ /* 0x000fe20007ffe0ff */
[----:B------:R-:W-:-:S03]  /*05a0*/  @!P3 VIADD R17, R17, 0x1 ;  /* 0x000000011111b836 */ /* 0x000fc60000000000 */
[----:B------:R-:W-:Y:S01]  /*05b0*/  ISETP.GE.U32.AND P2, PT, R19, R14, PT ;  /* 0x0000000e1300720c */ /* 0x000fe20003f46070 */
[----:B------:R-:W-:Y:S01]  /*05c0*/  IMAD.MOV.U32 R19, RZ, RZ, R10 ;  /* 0x000000ffff137224 */ /* 0x000fe200078e000a */
[----:B------:R-:W-:-:S04]  /*05d0*/  LOP3.LUT R14, R10, R15, RZ, 0x3c, !PT ;  /* 0x0000000f0a0e7212 */ /* 0x000fc800078e3cff */
[----:B------:R-:W-:-:S07]  /*05e0*/  ISETP.GE.AND P4, PT, R14, RZ, PT ;  /* 0x000000ff0e00720c */ /* 0x000fce0003f86270 */
[----:B------:R-:W-:-:S06]  /*05f0*/  @P2 VIADD R17, R17, 0x1 ;  /* 0x0000000111112836 */ /* 0x000fcc0000000000 */
[----:B------:R-:W-:-:S05]  /*0600*/  @!P4 IMAD.MOV R17, RZ, RZ, -R17 ;  /* 0x000000ffff11c224 */ /* 0x000fca00078e0a11 */
[----:B------:R-:W-:-:S04]  /*0610*/  SEL R16, R16, R17, !P1 ;  /* 0x0000001110107207 */ /* 0x000fc80004800000 */
[----:B------:R-:W-:-:S13]  /*0620*/  ISETP.GT.AND P1, PT, R16, R15, PT ;  /* 0x0000000f1000720c */ /* 0x000fda0003f24270 */
[----:B------:R-:W-:Y:S05]  /*0630*/  @!P1 BRA `(.L_x_700) ;  /* 0x0000000000149947 */ /* 0x000fea0003800000 */
[----:B------:R-:W-:-:S06]  /*0640*/  IMAD.WIDE.U32 R14, R13, 0x4, R8 ;  /* 0x000000040d0e7825 */ /* 0x000fcc00078e0008 */
[----:B------:R-:W2:Y:S01]  /*0650*/  LDG.E R15, desc[UR4][R14.64+0x4] ;  /* 0x000004040e0f7981 */ /* 0x000ea2000c1e1900 */
[----:B------:R-:W-:Y:S01]  /*0660*/  VIADD R13, R13, 0x1 ;  /* 0x000000010d0d7836 */ /* 0x000fe20000000000 */
[----:B--2---:R-:W-:-:S13]  /*0670*/  ISETP.NE.AND P1, PT, R15, RZ, PT ;  /* 0x000000ff0f00720c */ /* 0x004fda0003f25270 */
[----:B------:R-:W-:Y:S05]  /*0680*/  @P1 BRA `(.L_x_701) ;  /* 0xfffffffc004c1947 */ /* 0x000fea000383ffff */
.L_x_700:
[----:B------:R-:W-:Y:S05]  /*0690*/  BSYNC.RECONVERGENT B1 ;  /* 0x0000000000017941 */ /* 0x000fea0003800200 */
.L_x_699:
[----:B------:R-:W-:-:S05]  /*06a0*/  IMAD.WIDE R8, R11, 0x4, R2 ;  /* 0x000000040b087825 */ /* 0x000fca00078e0202 */
[----:B------:R0:W-:Y:S02]  /*06b0*/  STG.E desc[UR4][R8.64], R19 ;  /* 0x0000001308007986 */ /* 0x0001e4000c101904 */
.L_x_698:
[----:B------:R-:W-:Y:S05]  /*06c0*/  BSYNC.RECONVERGENT B0 ;  /* 0x0000000000007941 */ /* 0x000fea0003800200 */
.L_x_697:
[----:B------:R-:W-:Y:S05]  /*06d0*/  @P0 BRA `(.L_x_702) ;  /* 0xfffffff800fc0947 */ /* 0x000fea000383ffff */
[----:B------:R-:W-:Y:S05]  /*06e0*/  EXIT ;  /* 0x000000000000794d */ /* 0x000fea0003800000 */
.L_x_696:
[----:B------:R-:W-:-:S13]  /*06f0*/  ISETP.GE.AND P0, PT, R10, 0x1, PT ;  /* 0x000000010a00780c */ /* 0x000fda0003f06270 */
[----:B------:R-:W-:Y:S05]  /*0700*/  @!P0 EXIT ;  /* 0x000000000000894d */ /* 0x000fea0003800000 */
[----:B------:R-:W-:-:S07]  /*0710*/  IMAD.MOV.U32 R9, RZ, RZ, RZ ;  /* 0x000000ffff097224 */ /* 0x000fce00078e00ff */
.L_x_706:
[----:B------:R-:W0:Y:S01]  /*0720*/  LDC.64 R14, c[0x0][0x390] ;  /* 0x0000e400ff0e7b82 */ /* 0x000e220000000a00 */
[----:B------:R-:W-:-:S04]  /*0730*/  IMAD R11, R9, 0x80, R0 ;  /* 0x00000080090b7824 */ /* 0x000fc800078e0200 */
[----:B------:R-:W-:-:S03]  /*0740*/  IMAD.WIDE R16, R11, 0x4, R4 ;  /* 0x000000040b107825 */ /* 0x000fc600078e0204 */
[----:B------:R-:W1:Y:S02]  /*0750*/  LDC.64 R6, c[0x0][0x390] ;  /* 0x0000e400ff067b82 */ /* 0x000e640000000a00 */
[----:B------:R-:W2:Y:S04]  /*0760*/  LDG.E R8, desc[UR4][R16.64] ;  /* 0x0000000410087981 */ /* 0x000ea8000c1e1900 */
[----:B0-----:R0:W5:Y:S01]  /*0770*/  LDG.E R15, desc[UR4][R14.64+0x4] ;  /* 0x000004040e0f7981 */ /* 0x001162000c1e1900 */
[----:B------:R-:W-:Y:S01]  /*0780*/  BSSY.RECONVERGENT B0, `(.L_x_703) ;  /* 0x0000030000007945 */ /* 0x000fe20003800200 */
[----:B------:R-:W-:Y:S01]  /*0790*/  IMAD.MOV.U32 R13, RZ, RZ, 0x1 ;  /* 0x00000001ff0d7424 */ /* 0x000fe200078e00ff */
[----:B012---:R-:W-:-:S07]  /*07a0*/  IABS R10, R8 ;  /* 0x00000008000a7213 */ /* 0x007fce0000000000 */
.L_x_705:
[-C--:B-----5:R-:W-:Y:S02]  /*07b0*/  IABS R12, R15.reuse ;  /* 0x0000000f000c7213 */ /* 0x0a0fe40000000000 */
[----:B------:R-:W-:Y:S02]  /*07c0*/  IABS R18, R15 ;  /* 0x0000000f00127213 */ /* 0x000fe40000000000 */
[----:B------:R-:W0:Y:S01]  /*07d0*/  I2F.RP R14, R12 ;  /* 0x0000000c000e7306 */ /* 0x000e220000209400 */
[----:B------:R-:W-:Y:S02]  /*07e0*/  IABS R21, R8 ;  /* 0x0000000800157213 */ /* 0x000fe40000000000 */
[----:B------:R-:W-:Y:S01]  /*07f0*/  IMAD.MOV R18, RZ, RZ, -R18 ;  /* 0x000000ffff127224 */ /* 0x000fe200078e0a12 */
[----:B------:R-:W-:-:S04]  /*0800*/  ISETP.GE.AND P1, PT, R8, RZ, PT ;  /* 0x000000ff0800720c */ /* 0x000fc80003f26270 */
[----:B0-----:R-:W0:Y:S02]  /*0810*/  MUFU.RCP R14, R14 ;  /* 0x0000000e000e7308 */ /* 0x001e240000001000 */
[----:B0-----:R-:W-:-:S06]  /*0820*/  IADD3 R16, PT, PT, R14, 0xffffffe, RZ ;  /* 0x0ffffffe0e107810 */ /* 0x001fcc0007ffe0ff */
        /* <DEDUP_REMOVED lines=37> */
.L_x_704:
[----:B------:R-:W-:Y:S05]  /*0a80*/  BSYNC.RECONVERGENT B0 ;  /* 0x0000000000007941 */ /* 0x000fea0003800200 */
.L_x_703:
[----:B------:R-:W0:Y:S01]  /*0a90*/  LDCU UR6, c[0x0][0x388] ;  /* 0x00007100ff0677ac */ /* 0x000e220008000800 */
[----:B------:R-:W-:Y:S02]  /*0aa0*/  VIADD R9, R9, 0x1 ;  /* 0x0000000109097836 */ /* 0x000fe40000000000 */
[----:B------:R-:W-:-:S05]  /*0ab0*/  IMAD.WIDE R6, R11, 0x4, R2 ;  /* 0x000000040b067825 */ /* 0x000fca00078e0202 */
[----:B------:R1:W-:Y:S01]  /*0ac0*/  STG.E desc[UR4][R6.64], R19 ;  /* 0x0000001306007986 */ /* 0x0003e2000c101904 */
[----:B0-----:R-:W-:-:S13]  /*0ad0*/  ISETP.NE.AND P0, PT, R9, UR6, PT ;  /* 0x0000000609007c0c */ /* 0x001fda000bf05270 */
[----:B-1----:R-:W-:Y:S05]  /*0ae0*/  @!P0 EXIT ;  /* 0x000000000000894d */ /* 0x002fea0003800000 */
[----:B------:R-:W-:Y:S05]  /*0af0*/  BRA `(.L_x_706) ;  /* 0xfffffffc00087947 */ /* 0x000fea000383ffff */
.L_x_707:
        /* <DEDUP_REMOVED lines=16> */
.L_x_742:


//--------------------- .text._ZN3cub18CUB_300001_SM_10006detail9transform16transform_kernelINS2_10policy_hubILb1EN4cuda3std3__45tupleIJN6thrust24THRUST_300001_SM_1000_NS6detail15normal_iteratorINSA_10device_ptrIiEEEEEEEE10policy1000Ei14isPrimeFunctorSF_JPiEEEvT0_iT1_T2_DpNS2_10kernel_argIT3_EE --------------------------
	.section	.text._ZN3cub18CUB_300001_SM_10006detail9transform16transform_kernelINS2_10policy_hubILb1EN4cuda3std3__45tupleIJN6thrust24THRUST_300001_SM_1000_NS6detail15normal_iteratorINSA_10device_ptrIiEEEEEEEE10policy1000Ei14isPrimeFunctorSF_JPiEEEvT0_iT1_T2_DpNS2_10kernel_argIT3_EE,"ax",@progbits
	.align	128
        .global         _ZN3cub18CUB_300001_SM_10006detail9transform16transform_kernelINS2_10policy_hubILb1EN4cuda3std3__45tupleIJN6thrust24THRUST_300001_SM_1000_NS6detail15normal_iteratorINSA_10device_ptrIiEEEEEEEE10policy1000Ei14isPrimeFunctorSF_JPiEEEvT0_iT1_T2_DpNS2_10kernel_argIT3_EE
        .type           _ZN3cub18CUB_300001_SM_10006detail9transform16transform_kernelINS2_10policy_hubILb1EN4cuda3std3__45tupleIJN6thrust24THRUST_300001_SM_1000_NS6detail15normal_iteratorINSA_10device_ptrIiEEEEEEEE10policy1000Ei14isPrimeFunctorSF_JPiEEEvT0_iT1_T2_DpNS2_10kernel_argIT3_EE,@function
        .size           _ZN3cub18CUB_300001_SM_10006detail9transform16transform_kernelINS2_10policy_hubILb1EN4cuda3std3__45tupleIJN6thrust24THRUST_300001_SM_1000_NS6detail15normal_iteratorINSA_10device_ptrIiEEEEEEEE10policy1000Ei14isPrimeFunctorSF_JPiEEEvT0_iT1_T2_DpNS2_10kernel_argIT3_EE,(.L_x_743 - _ZN3cub18CUB_300001_SM_10006detail9transform16transform_kernelINS2_10policy_hubILb1EN4cuda3std3__45tupleIJN6thrust24THRUST_300001_SM_1000_NS6detail15normal_iteratorINSA_10device_ptrIiEEEEEEEE10policy1000Ei14isPrimeFunctorSF_JPiEEEvT0_iT1_T2_DpNS2_10kernel_argIT3_EE)
        .other          _ZN3cub18CUB_300001_SM_10006detail9transform16transform_kernelINS2_10policy_hubILb1EN4cuda3std3__45tupleIJN6thrust24THRUST_300001_SM_1000_NS6detail15normal_iteratorINSA_10device_ptrIiEEEEEEEE10policy1000Ei14isPrimeFunctorSF_JPiEEEvT0_iT1_T2_DpNS2_10kernel_argIT3_EE,@"STO_CUDA_ENTRY STV_DEFAULT"
_ZN3cub18CUB_300001_SM_10006detail9transform16transform_kernelINS2_10policy_hubILb1EN4cuda3std3__45tupleIJN6thrust24THRUST_300001_SM_1000_NS6detail15normal_iteratorINSA_10device_ptrIiEEEEEEEE10policy1000Ei14isPrimeFunctorSF_JPiEEEvT0_iT1_T2_DpNS2_10kernel_argIT3_EE:
.text._ZN3cub18CUB_300001_SM_10006detail9transform16transform_kernelINS2_10policy_hubILb1EN4cuda3std3__45tupleIJN6thrust24THRUST_300001_SM_1000_NS6detail15normal_iteratorINSA_10device_ptrIiEEEEEEEE10policy1000Ei14isPrimeFunctorSF_JPiEEEvT0_iT1_T2_DpNS2_10kernel_argIT3_EE:
[----:B------:R-:W-:Y:S08]  /*0000*/  LDC R1, c[0x0][0x37c] ;  /* 0x0000df00ff017b82 */ /* 0x000ff00000000800 */
[----:B------:R-:W0:Y:S01]  /*0010*/  LDC.64 R6, c[0x0][0x380] ;  /* 0x0000e000ff067b82 */ /* 0x000e220000000a00 */
[----:B------:R-:W1:Y:S01]  /*0020*/  S2R R0, SR_TID.X ;  /* 0x0000000000007919 */ /* 0x000e620000002100 */
[----:B------:R-:W-:Y:S06]  /*0030*/  BSSY.RECONVERGENT B0, `(.L_x_708) ;  /* 0x0000017000007945 */ /* 0x000fec0003800200 */
[----:B------:R-:W2:Y:S08]  /*0040*/  S2UR UR4, SR_CTAID.X ;  /* 0x00000000000479c3 */ /* 0x000eb00000002500 */
[----:B------:R-:W3:Y:S01]  /*0050*/  LDC.64 R2, c[0x0][0x398] ;  /* 0x0000e600ff027b82 */ /* 0x000ee20000000a00 */
[----:B0-----:R-:W-:-:S07]  /*0060*/  IMAD.SHL.U32 R8, R7, 0x80, RZ ;  /* 0x0000008007087824 */ /* 0x001fce00078e00ff */
[----:B------:R-:W0:Y:S01]  /*0070*/  LDC.64 R4, c[0x0][0x390] ;  /* 0x0000e400ff047b82 */ /* 0x000e220000000a00 */
[----:B--2---:R-:W-:Y:S01]  /*0080*/  IMAD R11, R8, UR4, RZ ;  /* 0x00000004080b7c24 */ /* 0x004fe2000f8e02ff */
[----:B------:R-:W2:Y:S01]  /*0090*/  LDCU.64 UR4, c[0x0][0x358] ;  /* 0x00006b00ff0477ac */ /* 0x000ea20008000a00 */
[----:B-1----:R-:W-:Y:S02]  /*00a0*/  IMAD.SHL.U32 R13, R0, 0x80, RZ ;  /* 0x00000080000d7824 */ /* 0x002fe400078e00ff */
[----:B------:R-:W-:-:S05]  /*00b0*/  IMAD.IADD R9, R6, 0x1, -R11 ;  /* 0x0000000106097824 */ /* 0x000fca00078e0a0b */
[CC--:B------:R-:W-:Y:S02]  /*00c0*/  VIMNMX R6, PT, PT, R8.reuse, R9.reuse, PT ;  /* 0x0000000908067248 */ /* 0x0c0fe40003fe0100 */
[----:B------:R-:W-:Y:S02]  /*00d0*/  ISETP.GT.AND P1, PT, R8, R9, PT ;  /* 0x000000090800720c */ /* 0x000fe40003f24270 */
[----:B------:R-:W-:-:S04]  /*00e0*/  SHF.L.U32 R10, R6, 0x2, RZ ;  /* 0x00000002060a7819 */ /* 0x000fc800000006ff */
[----:B------:R-:W-:-:S13]  /*00f0*/  ISETP.GE.AND P0, PT, R13, R10, PT ;  /* 0x0000000a0d00720c */ /* 0x000fda0003f06270 */
[----:B--23--:R-:W-:Y:S05]  /*0100*/  @P0 BRA `(.L_x_709) ;  /* 0x0000000000240947 */ /* 0x00cfea0003800000 */
[----:B------:R-:W1:Y:S02]  /*0110*/  LDC.64 R8, c[0x0][0x398] ;  /* 0x0000e600ff087b82 */ /* 0x000e640000000a00 */
[----:B-1----:R-:W-:-:S04]  /*0120*/  IMAD.WIDE.U32 R8, R0, 0x80, R8 ;  /* 0x0000008000087825 */ /* 0x002fc800078e0008 */
[----:B------:R-:W-:-:S07]  /*0130*/  IMAD.WIDE R8, R11, 0x4, R8 ;  /* 0x000000040b087825 */ /* 0x000fce00078e0208 */
.L_x_710:
[----:B------:R-:W-:Y:S01]  /*0140*/  VIADD R13, R13, 0x4000 ;  /* 0x000040000d0d7836 */ /* 0x000fe20000000000 */
[----:B------:R1:W-:Y:S04]  /*0150*/  CCTL.E.PF2 [R8] ;  /* 0x000000000800798f */ /* 0x0003e80000800100 */
[----:B------:R-:W-:Y:S02]  /*0160*/  ISETP.GE.AND P0, PT, R13, R10, PT ;  /* 0x0000000a0d00720c */ /* 0x000fe40003f06270 */
[----:B-1----:R-:W-:-:S05]  /*0170*/  IADD3 R8, P2, PT, R8, 0x4000, RZ ;  /* 0x0000400008087810 */ /* 0x002fca0007f5e0ff */
[----:B------:R-:W-:-:S06]  /*0180*/  IMAD.X R9, RZ, RZ, R9, P2 ;  /* 0x000000ffff097224 */ /* 0x000fcc00010e0609 */
[----:B------:R-:W-:Y:S05]  /*0190*/  @!P0 BRA `(.L_x_710) ;  /* 0xfffffffc00e88947 */ /* 0x000fea000383ffff */
.L_x_709:
[----:B------:R-:W-:Y:S05]  /*01a0*/  BSYNC.RECONVERGENT B0 ;  /* 0x0000000000007941 */ /* 0x000fea0003800200 */
.L_x_708:
[----:B------:R-:W-:-:S04]  /*01b0*/  IMAD.WIDE R2, R11, 0x4, R2 ;  /* 0x000000040b027825 */ /* 0x000fc800078e0202 */
[----:B0-----:R-:W-:Y:S01]  /*01c0*/  IMAD.WIDE R4, R11, 0x4, R4 ;  /* 0x000000040b047825 */ /* 0x001fe200078e0204 */
[----:B------:R-:W-:Y:S06]  /*01d0*/  @P1 BRA `(.L_x_711) ;  /* 0x0000000400041947 */ /* 0x000fec0003800000 */
[----:B------:R-:W-:-:S13]  /*01e0*/  ISETP.GE.AND P0, PT, R7, 0x1, PT ;  /* 0x000000010700780c */ /* 0x000fda0003f06270 */
[----:B------:R-:W-:Y:S05]  /*01f0*/  @!P0 EXIT ;  /* 0x000000000000894d */ /* 0x000fea0003800000 */
[----:B------:R-:W-:-:S07]  /*0200*/  IMAD.MOV.U32 R9, RZ, RZ, RZ ;  /* 0x000000ffff097224 */ /* 0x000fce00078e00ff */
.L_x_715:
[----:B------:R-:W0:Y:S01]  /*0210*/  LDC.64 R14, c[0x0][0x388] ;  /* 0x0000e200ff0e7b82 */ /* 0x000e220000000a00 */
[----:B------:R-:W-:-:S05]  /*0220*/  LEA R11, R9, R0, 0x7 ;  /* 0x00000000090b7211 */ /* 0x000fca00078e38ff */
[----:B------:R-:W-:Y:S02]  /*0230*/  IMAD.WIDE R16, R11, 0x4, R2 ;  /* 0x000000040b107825 */ /* 0x000fe400078e0202 */
[----:B------:R-:W1:Y:S03]  /*0240*/  LDC.64 R6, c[0x0][0x388] ;  /* 0x0000e200ff067b82 */ /* 0x000e660000000a00 */
[----:B------:R-:W2:Y:S04]  /*0250*/  LDG.E R8, desc[UR4][R16.64] ;  /* 0x0000000410087981 */ /* 0x000ea8000c1e1900 */
[----:B0-----:R0:W5:Y:S01]  /*0260*/  LDG.E R15, desc[UR4][R14.64+0x4] ;  /* 0x000004040e0f7981 */ /* 0x001162000c1e1900 */
[----:B------:R-:W-:Y:S01]  /*0270*/  BSSY.RECONVERGENT B0, `(.L_x_712) ;  /* 0x0000030000007945 */ /* 0x000fe20003800200 */
[----:B------:R-:W-:Y:S01]  /*0280*/  IMAD.MOV.U32 R13, RZ, RZ, 0x1 ;  /* 0x00000001ff0d7424 */ /* 0x000fe200078e00ff */
[----:B012---:R-:W-:-:S07]  /*0290*/  IABS R10, R8 ;  /* 0x00000008000a7213 */ /* 0x007fce0000000000 */
.L_x_714:
[-C--:B-----5:R-:W-:Y:S02]  /*02a0*/  IABS R12, R15.reuse ;  /* 0x0000000f000c7213 */ /* 0x0a0fe40000000000 */
[----:B------:R-:W-:Y:S02]  /*02b0*/  IABS R18, R15 ;  /* 0x0000000f00127213 */ /* 0x000fe40000000000 */
[----:B------:R-:W0:Y:S01]  /*02c0*/  I2F.RP R14, R12 ;  /* 0x0000000c000e7306 */ /* 0x000e220000209400 */
[----:B------:R-:W-:Y:S02]  /*02d0*/  IABS R21, R8 ;  /* 0x0000000800157213 */ /* 0x000fe40000000000 */
[----:B------:R-:W-:Y:S01]  /*02e0*/  IMAD.MOV R18, RZ, RZ, -R18 ;  /* 0x000000ffff127224 */ /* 0x000fe200078e0a12 */
[----:B------:R-:W-:-:S04]  /*02f0*/  ISETP.GE.AND P1, PT, R8, RZ, PT ;  /* 0x000000ff0800720c */ /* 0x000fc80003f26270 */
[----:B0-----:R-:W0:Y:S02]  /*0300*/  MUFU.RCP R14, R14 ;  /* 0x0000000e000e7308 */ /* 0x001e240000001000 */
[----:B0-----:R-:W-:-:S06]  /*0310*/  VIADD R16, R14, 0xffffffe ;  /* 0x0ffffffe0e107836 */ /* 0x001fcc0000000000 */
[----:B------:R0:W1:Y:S02]  /*0320*/  F2I.FTZ.U32.TRUNC.NTZ R17, R16 ;  /* 0x0000001000117305 */ /* 0x000064000021f000 */
[----:B0-----:R-:W-:Y:S02]  /*0330*/  HFMA2 R16, -RZ, RZ, 0, 0 ;  /* 0x00000000ff107431 */ /* 0x001fe400000001ff */
        /* <DEDUP_REMOVED lines=10> */
[----:B------:R-:W-:-:S04]  /*03e0*/  ISETP.NE.AND P0, PT, R15, RZ, PT ;  /* 0x000000ff0f00720c */ /* 0x000fc80003f05270 */
[----:B------:R-:W-:-:S04]  /*03f0*/  @!P1 IADD3 R19, PT, PT, -R19, RZ, RZ ;  /* 0x000000ff13139210 */ /* 0x000fc80007ffe1ff */
[----:B------:R-:W-:-:S04]  /*0400*/  SEL R19, R14, R19, !P0 ;  /* 0x000000130e137207 */ /* 0x000fc80004000000 */
[----:B------:R-:W-:Y:S01]  /*0410*/  ISETP.NE.AND P1, PT, R19, RZ, PT ;  /* 0x000000ff1300720c */ /* 0x000fe20003f25270 */
[----:B------:R-:W-:-:S12]  /*0420*/  IMAD.MOV.U32 R19, RZ, RZ, RZ ;  /* 0x000000ffff137224 */ /* 0x000fd800078e00ff */
[----:B------:R-:W-:Y:S05]  /*0430*/  @!P1 BRA `(.L_x_713) ;  /* 0x00000000004c9947 */ /* 0x000fea0003800000 */
[----:B------:R-:W-:-:S04]  /*0440*/  IMAD.HI.U32 R17, R17, R21, RZ ;  /* 0x0000001511117227 */ /* 0x000fc800078e00ff */
[----:B------:R-:W-:-:S05]  /*0450*/  IMAD R19, R17, R18, R21 ;  /* 0x0000001211137224 */ /* 0x000fca00078e0215 */
[----:B------:R-:W-:-:S13]  /*0460*/  ISETP.GT.U32.AND P2, PT, R12, R19, PT ;  /* 0x000000130c00720c */ /* 0x000fda0003f44070 */
[----:B------:R-:W-:Y:S02]  /*0470*/  @!P2 IMAD.IADD R19, R19, 0x1, -R12 ;  /* 0x000000011313a824 */ /* 0x000fe400078e0a0c */
[----:B------:R-:W-:-:S03]  /*0480*/  @!P2 VIADD R17, R17, 0x1 ;  /* 0x000000011111a836 */ /* 0x000fc60000000000 */
[----:B------:R-:W-:Y:S01]  /*0490*/  ISETP.GE.U32.AND P1, PT, R19, R12, PT ;  /* 0x0000000c1300720c */ /* 0x000fe20003f26070 */
[----:B------:R-:W-:Y:S01]  /*04a0*/  IMAD.MOV.U32 R19, RZ, RZ, R8 ;  /* 0x000000ffff137224 */ /* 0x000fe200078e0008 */
[----:B------:R-:W-:-:S04]  /*04b0*/  LOP3.LUT R12, R8, R15, RZ, 0x3c, !PT ;  /* 0x0000000f080c7212 */ /* 0x000fc800078e3cff */
[----:B------:R-:W-:-:S07]  /*04c0*/  ISETP.GE.AND P3, PT, R12, RZ, PT ;  /* 0x000000ff0c00720c */ /* 0x000fce0003f66270 */
[----:B------:R-:W-:-:S06]  /*04d0*/  @P1 IADD3 R17, PT, PT, R17, 0x1, RZ ;  /* 0x0000000111111810 */ /* 0x000fcc0007ffe0ff */
        /* <DEDUP_REMOVED lines=9> */
.L_x_713:
[----:B------:R-:W-:Y:S05]  /*0570*/  BSYNC.RECONVERGENT B0 ;  /* 0x0000000000007941 */ /* 0x000fea0003800200 */
.L_x_712:
[----:B------:R-:W0:Y:S01]  /*0580*/  LDCU UR6, c[0x0][0x384] ;  /* 0x00007080ff0677ac */ /* 0x000e220008000800 */
[----:B------:R-:W-:Y:S01]  /*0590*/  IADD3 R9, PT, PT, R9, 0x1, RZ ;  /* 0x0000000109097810 */ /* 0x000fe20007ffe0ff */
[----:B------:R-:W-:-:S05]  /*05a0*/  IMAD.WIDE R6, R11, 0x4, R4 ;  /* 0x000000040b067825 */ /* 0x000fca00078e0204 */
[----:B------:R1:W-:Y:S01]  /*05b0*/  STG.E desc[UR4][R6.64], R19 ;  /* 0x0000001306007986 */ /* 0x0003e2000c101904 */
[----:B0-----:R-:W-:-:S13]  /*05c0*/  ISETP.NE.AND P0, PT, R9, UR6, PT ;  /* 0x0000000609007c0c */ /* 0x001fda000bf05270 */
[----:B-1----:R-:W-:Y:S05]  /*05d0*/  @!P0 EXIT ;  /* 0x000000000000894d */ /* 0x002fea0003800000 */
[----:B------:R-:W-:Y:S05]  /*05e0*/  BRA `(.L_x_715) ;  /* 0xfffffffc00087947 */ /* 0x000fea000383ffff */
.L_x_711:
[----:B------:R-:W-:-:S13]  /*05f0*/  ISETP.GE.AND P0, PT, R7, 0x1, PT ;  /* 0x000000010700780c */ /* 0x000fda0003f06270 */
[----:B------:R-:W-:Y:S05]  /*0600*/  @!P0 EXIT ;  /* 0x000000000000894d */ /* 0x000fea0003800000 */
[----:B------:R-:W-:-:S07]  /*0610*/  IMAD.MOV.U32 R7, RZ, RZ, RZ ;  /* 0x000000ffff077224 */ /* 0x000fce00078e00ff */
.L_x_721:
        /* <DEDUP_REMOVED lines=15> */
.L_x_720:
[-C--:B-----5:R-:W-:Y:S02]  /*0710*/  IABS R14, R15.reuse ;  /* 0x0000000f000e7213 */ /* 0x0a0fe40000000000 */
[----:B------:R-:W-:Y:S02]  /*0720*/  IABS R20, R15 ;  /* 0x0000000f00147213 */ /* 0x000fe40000000000 */
[----:B------:R-:W0:Y:S01]  /*0730*/  I2F.RP R18, R14 ;  /* 0x0000000e00127306 */ /* 0x000e220000209400 */
[----:B------:R-:W-:Y:S02]  /*0740*/  IABS R21, R10 ;  /* 0x0000000a00157213 */ /* 0x000fe40000000000 */
[----:B------:R-:W-:-:S05]  /*0750*/  ISETP.GE.AND P2, PT, R10, RZ, PT ;  /* 0x000000ff0a00720c */ /* 0x000fca0003f46270 */
[----:B0-----:R-:W0:Y:S02]  /*0760*/  MUFU.RCP R18, R18 ;  /* 0x0000001200127308 */ /* 0x001e240000001000 */
[----:B0-----:R-:W-:Y:S01]  /*0770*/  VIADD R16, R18, 0xffffffe ;  /* 0x0ffffffe12107836 */ /* 0x001fe20000000000 */
[----:B------:R-:W-:-:S05]  /*0780*/  IADD3 R18, PT, PT, RZ, -R20, RZ ;  /* 0x80000014ff127210 */ /* 0x000fca0007ffe0ff */
        /* <DEDUP_REMOVED lines=21> */
[----:B------:R-:W-:Y:S01]  /*08e0*/  @!P3 IMAD.IADD R19, R19, 0x1, -R14 ;  /* 0x000000011313b824 */ /* 0x000fe200078e0a0e */
[----:B------:R-:W-:-:S04]  /*08f0*/  @!P3 IADD3 R17, PT, PT, R17, 0x1, RZ ;  /* 0x000000011111b810 */ /* 0x000fc80007ffe0ff */
[----:B------:R-:W-:Y:S02]  /*0900*/  ISETP.GE.U32.AND P2, PT, R19, R14, PT ;  /* 0x0000000e1300720c */ /* 0x000fe40003f46070 */
[----:B------:R-:W-:Y:S02]  /*0910*/  LOP3.LUT R14, R10, R15, RZ, 0x3c, !PT ;  /* 0x0000000f0a0e7212 */ /* 0x000fe400078e3cff */
[----:B------:R-:W-:Y:S02]  /*0920*/  MOV R19, R10 ;  /* 0x0000000a00137202 */ /* 0x000fe40000000f00 */
        /* <DEDUP_REMOVED lines=11> */
.L_x_719:
[----:B------:R-:W-:Y:S05]  /*09e0*/  BSYNC.RECONVERGENT B1 ;  /* 0x0000000000017941 */ /* 0x000fea0003800200 */
.L_x_718:
[----:B------:R-:W-:-:S05]  /*09f0*/  IMAD.WIDE R8, R11, 0x4, R4 ;  /* 0x000000040b087825 */ /* 0x000fca00078e0204 */
[----:B------:R0:W-:Y:S02]  /*0a00*/  STG.E desc[UR4][R8.64], R19 ;  /* 0x0000001308007986 */ /* 0x0001e4000c101904 */
.L_x_717:
[----:B------:R-:W-:Y:S05]  /*0a10*/  BSYNC.RECONVERGENT B0 ;  /* 0x0000000000007941 */ /* 0x000fea0003800200 */
.L_x_716:
[----:B------:R-:W-:Y:S05]  /*0a20*/  @P0 BRA `(.L_x_721) ;  /* 0xfffffff800fc0947 */ /* 0x000fea000383ffff */
[----:B------:R-:W-:Y:S05]  /*0a30*/  EXIT ;  /* 0x000000000000794d */ /* 0x000fea0003800000 */
.L_x_722:
        /* <DEDUP_REMOVED lines=12> */
.L_x_743:


//--------------------- .text._ZN3cub18CUB_300001_SM_10006detail8for_each13static_kernelINS2_12policy_hub_t12policy_500_tElN6thrust24THRUST_300001_SM_1000_NS8cuda_cub10__tabulate7functorINS7_6detail15normal_iteratorINS7_10device_ptrIiEEEENS7_6system6detail7generic6detail22compute_sequence_valueIivEElEEEEvT0_T1_ --------------------------
	.section	.text._ZN3cub18CUB_300001_SM_10006detail8for_each13static_kernelINS2_12policy_hub_t12policy_500_tElN6thrust24THRUST_300001_SM_1000_NS8cuda_cub10__tabulate7functorINS7_6detail15normal_iteratorINS7_10device_ptrIiEEEENS7_6system6detail7generic6detail22compute_sequence_valueIivEElEEEEvT0_T1_,"ax",@progbits
	.align	128
        .global         _ZN3cub18CUB_300001_SM_10006detail8for_each13static_kernelINS2_12policy_hub_t12policy_500_tElN6thrust24THRUST_300001_SM_1000_NS8cuda_cub10__tabulate7functorINS7_6detail15normal_iteratorINS7_10device_ptrIiEEEENS7_6system6detail7generic6detail22compute_sequence_valueIivEElEEEEvT0_T1_
        .type           _ZN3cub18CUB_300001_SM_10006detail8for_each13static_kernelINS2_12policy_hub_t12policy_500_tElN6thrust24THRUST_300001_SM_1000_NS8cuda_cub10__tabulate7functorINS7_6detail15normal_iteratorINS7_10device_ptrIiEEEENS7_6system6detail7generic6detail22compute_sequence_valueIivEElEEEEvT0_T1_,@function
        .size           _ZN3cub18CUB_300001_SM_10006detail8for_each13static_kernelINS2_12policy_hub_t12policy_500_tElN6thrust24THRUST_300001_SM_1000_NS8cuda_cub10__tabulate7functorINS7_6detail15normal_iteratorINS7_10device_ptrIiEEEENS7_6system6detail7generic6detail22compute_sequence_valueIivEElEEEEvT0_T1_,(.L_x_744 - _ZN3cub18CUB_300001_SM_10006detail8for_each13static_kernelINS2_12policy_hub_t12policy_500_tElN6thrust24THRUST_300001_SM_1000_NS8cuda_cub10__tabulate7functorINS7_6detail15normal_iteratorINS7_10device_ptrIiEEEENS7_6system6detail7generic6detail22compute_sequence_valueIivEElEEEEvT0_T1_)
        .other          _ZN3cub18CUB_300001_SM_10006detail8for_each13static_kernelINS2_12policy_hub_t12policy_500_tElN6thrust24THRUST_300001_SM_1000_NS8cuda_cub10__tabulate7functorINS7_6detail15normal_iteratorINS7_10device_ptrIiEEEENS7_6system6detail7generic6detail22compute_sequence_valueIivEElEEEEvT0_T1_,@"STO_CUDA_ENTRY STV_DEFAULT"
_ZN3cub18CUB_300001_SM_10006detail8for_each13static_kernelINS2_12policy_hub_t12policy_500_tElN6thrust24THRUST_300001_SM_1000_NS8cuda_cub10__tabulate7functorINS7_6detail15normal_iteratorINS7_10device_ptrIiEEEENS7_6system6detail7generic6detail22compute_sequence_valueIivEElEEEEvT0_T1_:
.text._ZN3cub18CUB_300001_SM_10006detail8for_each13static_kernelINS2_12policy_hub_t12policy_500_tElN6thrust24THRUST_300001_SM_1000_NS8cuda_cub10__tabulate7functorINS7_6detail15normal_iteratorINS7_10device_ptrIiEEEENS7_6system6detail7generic6detail22compute_sequence_valueIivEElEEEEvT0_T1_:
[----:B------:R-:W-:Y:S08]  /*0000*/  LDC R1, c[0x0][0x37c] ;  /* 0x0000df00ff017b82 */ /* 0x000ff00000000800 */
[----:B------:R-:W0:Y:S01]  /*0010*/  S2UR UR4, SR_CTAID.X ;  /* 0x00000000000479c3 */ /* 0x000e220000002500 */
[----:B------:R-:W1:Y:S01]  /*0020*/  LDCU.64 UR6, c[0x0][0x380] ;  /* 0x00007000ff0677ac */ /* 0x000e620008000a00 */
[----:B------:R-:W2:Y:S01]  /*0030*/  LDCU.64 UR8, c[0x0][0x358] ;  /* 0x00006b00ff0877ac */ /* 0x000ea20008000a00 */
[----:B0-----:R-:W-:-:S04]  /*0040*/  UIMAD.WIDE.U32 UR4, UR4, 0x200, URZ ;  /* 0x00000200040478a5 */ /* 0x001fc8000f8e00ff */
[----:B-1----:R-:W-:-:S04]  /*0050*/  UIADD3 UR6, UP0, UPT, -UR4, UR6, URZ ;  /* 0x0000000604067290 */ /* 0x002fc8000ff1e1ff */
[----:B------:R-:W-:Y:S02]  /*0060*/  UIADD3.X UR7, UPT, UPT, ~UR5, UR7, URZ, UP0, !UPT ;  /* 0x0000000705077290 */ /* 0x000fe400087fe5ff */
[----:B------:R-:W-:-:S04]  /*0070*/  UISETP.GE.U32.AND UP0, UPT, UR6, 0x200, UPT ;  /* 0x000002000600788c */ /* 0x000fc8000bf06070 */
[----:B------:R-:W-:-:S09]  /*0080*/  UISETP.GE.AND.EX UP0, UPT, UR7, URZ, UPT, UP0 ;  /* 0x000000ff0700728c */ /* 0x000fd2000bf06300 */
[----:B--2---:R-:W-:Y:S05]  /*0090*/  BRA.U !UP0, `(.L_x_723) ;  /* 0x0000000108347547 */ /* 0x004fea000b800000 */
[----:B------:R-:W0:Y:S01]  /*00a0*/  S2R R0, SR_TID.X ;  /* 0x0000000000007919 */ /* 0x000e220000002100 */
[----:B------:R-:W1:Y:S01]  /*00b0*/  LDC.64 R6, c[0x0][0x390] ;  /* 0x0000e400ff067b82 */ /* 0x000e620000000a00 */
[----:B------:R-:W2:Y:S01]  /*00c0*/  LDCU.64 UR10, c[0x0][0x388] ;  /* 0x00007100ff0a77ac */ /* 0x000ea20008000a00 */
[----:B0-----:R-:W-:-:S05]  /*00d0*/  IADD3 R5, P0, PT, R0, UR4, RZ ;  /* 0x0000000400057c10 */ /* 0x001fca000ff1e0ff */
[----:B------:R-:W-:Y:S01]  /*00e0*/  IMAD.X R4, RZ, RZ, UR5, P0 ;  /* 0x00000005ff047e24 */ /* 0x000fe200080e06ff */
[C---:B--2---:R-:W-:Y:S01]  /*00f0*/  LEA R2, P0, R5.reuse, UR10, 0x2 ;  /* 0x0000000a05027c11 */ /* 0x044fe2000f8010ff */
[----:B------:R-:W-:-:S03]  /*0100*/  VIADD R0, R5, 0x100 ;  /* 0x0000010005007836 */ /* 0x000fc60000000000 */
[C---:B------:R-:W-:Y:S01]  /*0110*/  LEA.HI.X R3, R5.reuse, UR11, R4, 0x2, P0 ;  /* 0x0000000b05037c11 */ /* 0x040fe200080f1404 */
[-CC-:B-1----:R-:W-:Y:S02]  /*0120*/  IMAD R5, R5, R7.reuse, R6.reuse ;  /* 0x0000000705057224 */ /* 0x182fe400078e0206 */
[----:B------:R-:W-:-:S03]  /*0130*/  IMAD R7, R0, R7, R6 ;  /* 0x0000000700077224 */ /* 0x000fc600078e0206 */
[----:B------:R-:W-:Y:S04]  /*0140*/  STG.E desc[UR8][R2.64], R5 ;  /* 0x0000000502007986 */ /* 0x000fe8000c101908 */
[----:B------:R-:W-:Y:S01]  /*0150*/  STG.E desc[UR8][R2.64+0x400], R7 ;  /* 0x0004000702007986 */ /* 0x000fe2000c101908 */
[----:B------:R-:W-:Y:S05]  /*0160*/  EXIT ;  /* 0x000000000000794d */ /* 0x000fea0003800000 */
.L_x_723:
[----:B------:R-:W0:Y:S01]  /*0170*/  S2R R2, SR_TID.X ;  /* 0x0000000000027919 */ /* 0x000e220000002100 */
[----:B------:R-:W-:Y:S01]  /*0180*/  USHF.R.S32.HI UR7, URZ, 0x1f, UR6 ;  /* 0x0000001fff077899 */ /* 0x000fe20008011406 */
[----:B------:R-:W-:Y:S05]  /*0190*/  BSSY.RECONVERGENT B0, `(.L_x_724) ;  /* 0x0000011000007945 */ /* 0x000fea0003800200 */
[----:B------:R-:W-:Y:S02]  /*01a0*/  IMAD.U32 R3, RZ, RZ, UR7 ;  /* 0x00000007ff037e24 */ /* 0x000fe4000f8e00ff */
[----:B------:R-:W-:Y:S01]  /*01b0*/  IMAD.U32 R4, RZ, RZ, UR7 ;  /* 0x00000007ff047e24 */ /* 0x000fe2000f8e00ff */
[C---:B0-----:R-:W-:Y:S01]  /*01c0*/  ISETP.LT.U32.AND P0, PT, R2.reuse, UR6, PT ;  /* 0x0000000602007c0c */ /* 0x041fe2000bf01070 */
[----:B------:R-:W-:-:S03]  /*01d0*/  VIADD R0, R2, 0x100 ;  /* 0x0000010002007836 */ /* 0x000fc60000000000 */
[----:B------:R-:W-:Y:S02]  /*01e0*/  ISETP.GT.AND.EX P0, PT, R3, RZ, PT, P0 ;  /* 0x000000ff0300720c */ /* 0x000fe40003f04300 */
[----:B------:R-:W-:-:S04]  /*01f0*/  ISETP.LT.U32.AND P1, PT, R0, UR6, PT ;  /* 0x0000000600007c0c */ /* 0x000fc8000bf21070 */
[----:B------:R-:W-:-:S07]  /*0200*/  ISETP.GT.AND.EX P1, PT, R4, RZ, PT, P1 ;  /* 0x000000ff0400720c */ /* 0x000fce0003f24310 */
[----:B------:R-:W-:Y:S06]  /*0210*/  @!P0 BRA `(.L_x_725) ;  /* 0x0000000000208947 */ /* 0x000fec0003800000 */
[----:B------:R-:W0:Y:S01]  /*0220*/  LDC.64 R6, c[0x0][0x390] ;  /* 0x0000e400ff067b82 */ /* 0x000e220000000a00 */
[----:B------:R-:W1:Y:S01]  /*0230*/  LDCU.64 UR10, c[0x0][0x388] ;  /* 0x00007100ff0a77ac */ /* 0x000e620008000a00 */
[----:B------:R-:W-:-:S05]  /*0240*/  IADD3 R4, P0, PT, R2, UR4, RZ ;  /* 0x0000000402047c10 */ /* 0x000fca000ff1e0ff */
[----:B------:R-:W-:Y:S01]  /*0250*/  IMAD.X R3, RZ, RZ, UR5, P0 ;  /* 0x00000005ff037e24 */ /* 0x000fe200080e06ff */
[----:B-1----:R-:W-:-:S04]  /*0260*/  LEA R2, P0, R4, UR10, 0x2 ;  /* 0x0000000a04027c11 */ /* 0x002fc8000f8010ff */
[C---:B------:R-:W-:Y:S01]  /*0270*/  LEA.HI.X R3, R4.reuse, UR11, R3, 0x2, P0 ;  /* 0x0000000b04037c11 */ /* 0x040fe200080f1403 */
[----:B0-----:R-:W-:-:S05]  /*0280*/  IMAD R7, R4, R7, R6 ;  /* 0x0000000704077224 */ /* 0x001fca00078e0206 */
[----:B------:R0:W-:Y:S03]  /*0290*/  STG.E desc[UR8][R2.64], R7 ;  /* 0x0000000702007986 */ /* 0x0001e6000c101908 */
.L_x_725:
[----:B------:R-:W-:Y:S05]  /*02a0*/  BSYNC.RECONVERGENT B0 ;  /* 0x0000000000007941 */ /* 0x000fea0003800200 */
.L_x_724:
[----:B------:R-:W-:Y:S05]  /*02b0*/  @!P1 EXIT ;  /* 0x000000000000994d */ /* 0x000fea0003800000 */
[----:B------:R-:W1:Y:S01]  /*02c0*/  LDC.64 R4, c[0x0][0x390] ;  /* 0x0000e400ff047b82 */ /* 0x000e620000000a00 */
[----:B------:R-:W2:Y:S01]  /*02d0*/  LDCU.64 UR6, c[0x0][0x388] ;  /* 0x00007100ff0677ac */ /* 0x000ea20008000a00 */
[----:B------:R-:W-:-:S05]  /*02e0*/  IADD3 R0, P0, PT, R0, UR4, RZ ;  /* 0x0000000400007c10 */ /* 0x000fca000ff1e0ff */
[----:B0-----:R-:W-:Y:S01]  /*02f0*/  IMAD.X R3, RZ, RZ, UR5, P0 ;  /* 0x00000005ff037e24 */ /* 0x001fe200080e06ff */
[----:B--2---:R-:W-:-:S04]  /*0300*/  LEA R2, P0, R0, UR6, 0x2 ;  /* 0x0000000600027c11 */ /* 0x004fc8000f8010ff */
[C---:B------:R-:W-:Y:S01]  /*0310*/  LEA.HI.X R3, R0.reuse, UR7, R3, 0x2, P0 ;  /* 0x0000000700037c11 */ /* 0x040fe200080f1403 */
[----:B-1----:R-:W-:-:S05]  /*0320*/  IMAD R5, R0, R5, R4 ;  /* 0x0000000500057224 */ /* 0x002fca00078e0204 */
[----:B------:R-:W-:Y:S01]  /*0330*/  STG.E desc[UR8][R2.64], R5 ;  /* 0x0000000502007986 */ /* 0x000fe2000c101908 */
[----:B------:R-:W-:Y:S05]  /*0340*/  EXIT ;  /* 0x000000000000794d */ /* 0x000fea0003800000 */
.L_x_726:
        /* <DEDUP_REMOVED lines=11> */
.L_x_744:


//--------------------- .text._ZN3cub18CUB_300001_SM_10006detail8for_each13static_kernelINS2_12policy_hub_t12policy_500_tEmN6thrust24THRUST_300001_SM_1000_NS8cuda_cub20__uninitialized_fill7functorINS7_10device_ptrIiEEiEEEEvT0_T1_ --------------------------
	.section	.text._ZN3cub18CUB_300001_SM_10006detail8for_each13static_kernelINS2_12policy_hub_t12policy_500_tEmN6thrust24THRUST_300001_SM_1000_NS8cuda_cub20__uninitialized_fill7functorINS7_10device_ptrIiEEiEEEEvT0_T1_,"ax",@progbits
	.align	128
        .global         _ZN3cub18CUB_300001_SM_10006detail8for_each13static_kernelINS2_12policy_hub_t12policy_500_tEmN6thrust24THRUST_300001_SM_1000_NS8cuda_cub20__uninitialized_fill7functorINS7_10device_ptrIiEEiEEEEvT0_T1_
        .type           _ZN3cub18CUB_300001_SM_10006detail8for_each13static_kernelINS2_12policy_hub_t12policy_500_tEmN6thrust24THRUST_300001_SM_1000_NS8cuda_cub20__uninitialized_fill7functorINS7_10device_ptrIiEEiEEEEvT0_T1_,@function
        .size           _ZN3cub18CUB_300001_SM_10006detail8for_each13static_kernelINS2_12policy_hub_t12policy_500_tEmN6thrust24THRUST_300001_SM_1000_NS8cuda_cub20__uninitialized_fill7functorINS7_10device_ptrIiEEiEEEEvT0_T1_,(.L_x_745 - _ZN3cub18CUB_300001_SM_10006detail8for_each13static_kernelINS2_12policy_hub_t12policy_500_tEmN6thrust24THRUST_300001_SM_1000_NS8cuda_cub20__uninitialized_fill7functorINS7_10device_ptrIiEEiEEEEvT0_T1_)
        .other          _ZN3cub18CUB_300001_SM_10006detail8for_each13static_kernelINS2_12policy_hub_t12policy_500_tEmN6thrust24THRUST_300001_SM_1000_NS8cuda_cub20__uninitialized_fill7functorINS7_10device_ptrIiEEiEEEEvT0_T1_,@"STO_CUDA_ENTRY STV_DEFAULT"
_ZN3cub18CUB_300001_SM_10006detail8for_each13static_kernelINS2_12policy_hub_t12policy_500_tEmN6thrust24THRUST_300001_SM_1000_NS8cuda_cub20__uninitialized_fill7functorINS7_10device_ptrIiEEiEEEEvT0_T1_:
.text._ZN3cub18CUB_300001_SM_10006detail8for_each13static_kernelINS2_12policy_hub_t12policy_500_tEmN6thrust24THRUST_300001_SM_1000_NS8cuda_cub20__uninitialized_fill7functorINS7_10device_ptrIiEEiEEEEvT0_T1_:
        /* <DEDUP_REMOVED lines=8> */
[----:B------:R-:W-:-:S09]  /*0080*/  UISETP.GE.U32.AND.EX UP0, UPT, UR7, URZ, UPT, UP0 ;  /* 0x000000ff0700728c */ /* 0x000fd2000bf06100 */
[----:B--2---:R-:W-:Y:S05]  /*0090*/  BRA.U !UP0, `(.L_x_727) ;  /* 0x0000000108287547 */ /* 0x004fea000b800000 */
[----:B------:R-:W0:Y:S01]  /*00a0*/  S2R R0, SR_TID.X ;  /* 0x0000000000007919 */ /* 0x000e220000002100 */
[----:B------:R-:W1:Y:S01]  /*00b0*/  LDCU.64 UR6, c[0x0][0x388] ;  /* 0x00007100ff0677ac */ /* 0x000e620008000a00 */
[----:B------:R-:W2:Y:S01]  /*00c0*/  LDC R5, c[0x0][0x390] ;  /* 0x0000e400ff057b82 */ /* 0x000ea20000000800 */
[----:B0-----:R-:W-:-:S05]  /*00d0*/  IADD3 R0, P0, PT, R0, UR4, RZ ;  /* 0x0000000400007c10 */ /* 0x001fca000ff1e0ff */
[----:B------:R-:W-:Y:S01]  /*00e0*/  IMAD.X R3, RZ, RZ, UR5, P0 ;  /* 0x00000005ff037e24 */ /* 0x000fe200080e06ff */
[----:B-1----:R-:W-:-:S04]  /*00f0*/  LEA R2, P0, R0, UR6, 0x2 ;  /* 0x0000000600027c11 */ /* 0x002fc8000f8010ff */
[----:B------:R-:W-:-:S05]  /*0100*/  LEA.HI.X R3, R0, UR7, R3, 0x2, P0 ;  /* 0x0000000700037c11 */ /* 0x000fca00080f1403 */
[----:B--2---:R-:W-:Y:S04]  /*0110*/  STG.E desc[UR8][R2.64], R5 ;  /* 0x0000000502007986 */ /* 0x004fe8000c101908 */
[----:B------:R-:W-:Y:S01]  /*0120*/  STG.E desc[UR8][R2.64+0x400], R5 ;  /* 0x0004000502007986 */ /* 0x000fe2000c101908 */
[----:B------:R-:W-:Y:S05]  /*0130*/  EXIT ;  /* 0x000000000000794d */ /* 0x000fea0003800000 */
.L_x_727:
[----:B------:R-:W0:Y:S01]  /*0140*/  S2R R0, SR_TID.X ;  /* 0x0000000000007919 */ /* 0x000e220000002100 */
[----:B------:R-:W-:Y:S01]  /*0150*/  IMAD.U32 R2, RZ, RZ, UR7 ;  /* 0x00000007ff027e24 */ /* 0x000fe2000f8e00ff */
[----:B------:R-:W1:Y:S01]  /*0160*/  LDCU.64 UR10, c[0x0][0x388] ;  /* 0x00007100ff0a77ac */ /* 0x000e620008000a00 */
[----:B------:R-:W-:Y:S01]  /*0170*/  IMAD.U32 R4, RZ, RZ, UR7 ;  /* 0x00000007ff047e24 */ /* 0x000fe2000f8e00ff */
[----:B0-----:R-:W-:-:S04]  /*0180*/  ISETP.LT.U32.AND P0, PT, R0, UR6, PT ;  /* 0x0000000600007c0c */ /* 0x001fc8000bf01070 */
[----:B------:R-:W-:Y:S01]  /*0190*/  ISETP.GT.U32.AND.EX P0, PT, R2, RZ, PT, P0 ;  /* 0x000000ff0200720c */ /* 0x000fe20003f04100 */
[C---:B------:R-:W-:Y:S01]  /*01a0*/  VIADD R2, R0.reuse, 0x100 ;  /* 0x0000010000027836 */ /* 0x040fe20000000000 */
[----:B------:R-:W-:-:S04]  /*01b0*/  IADD3 R0, P2, PT, R0, UR4, RZ ;  /* 0x0000000400007c10 */ /* 0x000fc8000ff5e0ff */
[----:B------:R-:W-:Y:S01]  /*01c0*/  ISETP.LT.U32.AND P1, PT, R2, UR6, PT ;  /* 0x0000000602007c0c */ /* 0x000fe2000bf21070 */
[----:B------:R-:W-:Y:S01]  /*01d0*/  IMAD.X R3, RZ, RZ, UR5, P2 ;  /* 0x00000005ff037e24 */ /* 0x000fe200090e06ff */
[----:B-1----:R-:W-:Y:S02]  /*01e0*/  LEA R2, P2, R0, UR10, 0x2 ;  /* 0x0000000a00027c11 */ /* 0x002fe4000f8410ff */
[----:B------:R-:W-:Y:S02]  /*01f0*/  ISETP.GT.U32.AND.EX P1, PT, R4, RZ, PT, P1 ;  /* 0x000000ff0400720c */ /* 0x000fe40003f24110 */
[----:B------:R-:W-:Y:S01]  /*0200*/  LEA.HI.X R3, R0, UR11, R3, 0x2, P2 ;  /* 0x0000000b00037c11 */ /* 0x000fe200090f1403 */
[----:B------:R-:W0:Y:S04]  /*0210*/  @P0 LDC R5, c[0x0][0x390] ;  /* 0x0000e400ff050b82 */ /* 0x000e280000000800 */
[----:B0-----:R0:W-:Y:S06]  /*0220*/  @P0 STG.E desc[UR8][R2.64], R5 ;  /* 0x0000000502000986 */ /* 0x0011ec000c101908 */
[----:B------:R-:W-:Y:S05]  /*0230*/  @!P1 EXIT ;  /* 0x000000000000994d */ /* 0x000fea0003800000 */
[----:B0-----:R-:W0:Y:S02]  /*0240*/  LDC R5, c[0x0][0x390] ;  /* 0x0000e400ff057b82 */ /* 0x001e240000000800 */
[----:B0-----:R-:W-:Y:S01]  /*0250*/  STG.E desc[UR8][R2.64+0x400], R5 ;  /* 0x0004000502007986 */ /* 0x001fe2000c101908 */
[----:B------:R-:W-:Y:S05]  /*0260*/  EXIT ;  /* 0x000000000000794d */ /* 0x000fea0003800000 */
.L_x_728:
        /* <DEDUP_REMOVED lines=9> */
.L_x_745:


//--------------------- .text._ZN3cub18CUB_300001_SM_10006detail11EmptyKernelIvEEvv --------------------------
	.section	.text._ZN3cub18CUB_300001_SM_10006detail11EmptyKernelIvEEvv,"ax",@progbits
	.align	128
        .global         _ZN3cub18CUB_300001_SM_10006detail11EmptyKernelIvEEvv
        .type           _ZN3cub18CUB_300001_SM_10006detail11EmptyKernelIvEEvv,@function
        .size           _ZN3cub18CUB_300001_SM_10006detail11EmptyKernelIvEEvv,(.L_x_746 - _ZN3cub18CUB_300001_SM_10006detail11EmptyKernelIvEEvv)
        .other          _ZN3cub18CUB_300001_SM_10006detail11EmptyKernelIvEEvv,@"STO_CUDA_ENTRY STV_DEFAULT"
_ZN3cub18CUB_300001_SM_10006detail11EmptyKernelIvEEvv:
.text._ZN3cub18CUB_300001_SM_10006detail11EmptyKernelIvEEvv:
[----:B------:R-:W-:Y:S01]  /*0000*/  LDC R1, c[0x0][0x37c] ;  /* 0x0000df00ff017b82 */ /* 0x000fe20000000800 */
[----:B------:R-:W-:Y:S05]  /*0010*/  EXIT ;  /* 0x000000000000794d */ /* 0x000fea0003800000 */
.L_x_729:
        /* <DEDUP_REMOVED lines=14> */
.L_x_746:


//--------------------- .nv.shared._ZN3cub18CUB_300001_SM_10006detail10radix_sort29DeviceRadixSortOnesweepKernelINS1_5radix10policy_hubIiNS0_8NullTypeEyE10Policy1000ELNS0_9SortOrderE0EiS6_yiiNS1_21identity_decomposer_tEEEvPT5_SC_PT3_PKSD_PT1_PKSH_PT2_PKSL_T4_iiT6_ --------------------------
	.section	.nv.shared._ZN3cub18CUB_300001_SM_10006detail10radix_sort29DeviceRadixSortOnesweepKernelINS1_5radix10policy_hubIiNS0_8NullTypeEyE10Policy1000ELNS0_9SortOrderE0EiS6_yiiNS1_21identity_decomposer_tEEEvPT5_SC_PT3_PKSD_PT1_PKSH_PT2_PKSL_T4_iiT6_,"aw",@nobits
	.sectionflags	@""
	.align	16
.nv.shared._ZN3cub18CUB_300001_SM_10006detail10radix_sort29DeviceRadixSortOnesweepKernelINS1_5radix10policy_hubIiNS0_8NullTypeEyE10Policy1000ELNS0_9SortOrderE0EiS6_yiiNS1_21identity_decomposer_tEEEvPT5_SC_PT3_PKSD_PT1_PKSH_PT2_PKSL_T4_iiT6_:
	.zero		32256


//--------------------- .nv.shared.reserved.0     --------------------------
	.section	.nv.shared.reserved.0,"aw",@nobits
	.weak		__nv_reservedSMEM_offset_0_alias
	.size		__nv_reservedSMEM_offset_0_alias, 0, 64
	.other		__nv_reservedSMEM_offset_0_alias,@"STO_CUDA_RESERVED_SHARED STV_DEFAULT"
__nv_reservedSMEM_offset_0_alias:
	.zero		0
	.zero		64


//--------------------- .nv.global                --------------------------
	.section	.nv.global,"aw",@nobits
.nv.global:
	.type		_ZN27_INTERNAL_0a8fd587_4_k_cu_k6thrust24THRUST_300001_SM_1000_NS12placeholders2_8E,@object
	.size		_ZN27_INTERNAL_0a8fd587_4_k_cu_k6thrust24THRUST_300001_SM_1000_NS12placeholders2_8E,(_ZN27_INTERNAL_0a8fd587_4_k_cu_k4cuda3std3__429_GLOBAL__N__0a8fd587_4_k_cu_k6ignoreE - _ZN27_INTERNAL_0a8fd587_4_k_cu_k6thrust24THRUST_300001_SM_1000_NS12placeholders2_8E)
_ZN27_INTERNAL_0a8fd587_4_k_cu_k6thrust24THRUST_300001_SM_1000_NS12placeholders2_8E:
	.zero		1
	.type		_ZN27_INTERNAL_0a8fd587_4_k_cu_k4cuda3std3__429_GLOBAL__N__0a8fd587_4_k_cu_k6ignoreE,@object
	.size		_ZN27_INTERNAL_0a8fd587_4_k_cu_k4cuda3std3__429_GLOBAL__N__0a8fd587_4_k_cu_k6ignoreE,(_ZN27_INTERNAL_0a8fd587_4_k_cu_k4cuda3std6ranges3__45__cpo4dataE - _ZN27_INTERNAL_0a8fd587_4_k_cu_k4cuda3std3__429_GLOBAL__N__0a8fd587_4_k_cu_k6ignoreE)
_ZN27_INTERNAL_0a8fd587_4_k_cu_k4cuda3std3__429_GLOBAL__N__0a8fd587_4_k_cu_k6ignoreE:
	.zero		1
	.type		_ZN27_INTERNAL_0a8fd587_4_k_cu_k4cuda3std6ranges3__45__cpo4dataE,@object
	.size		_ZN27_INTERNAL_0a8fd587_4_k_cu_k4cuda3std6ranges3__45__cpo4dataE,(_ZN27_INTERNAL_0a8fd587_4_k_cu_k6thrust24THRUST_300001_SM_1000_NS6system3cpp3parE - _ZN27_INTERNAL_0a8fd587_4_k_cu_k4cuda3std6ranges3__45__cpo4dataE)
_ZN27_INTERNAL_0a8fd587_4_k_cu_k4cuda3std6ranges3__45__cpo4dataE:
	.zero		1
	.type		_ZN27_INTERNAL_0a8fd587_4_k_cu_k6thrust24THRUST_300001_SM_1000_NS6system3cpp3parE,@object
	.size		_ZN27_INTERNAL_0a8fd587_4_k_cu_k6thrust24THRUST_300001_SM_1000_NS6system3cpp3parE,(_ZN27_INTERNAL_0a8fd587_4_k_cu_k4cuda3std3__45__cpo5beginE - _ZN27_INTERNAL_0a8fd587_4_k_cu_k6thrust24THRUST_300001_SM_1000_NS6system3cpp3parE)
_ZN27_INTERNAL_0a8fd587_4_k_cu_k6thrust24THRUST_300001_SM_1000_NS6system3cpp3parE:
	.zero		1
	.type		_ZN27_INTERNAL_0a8fd587_4_k_cu_k4cuda3std3__45__cpo5beginE,@object
	.size		_ZN27_INTERNAL_0a8fd587_4_k_cu_k4cuda3std3__45__cpo5beginE,(_ZN27_INTERNAL_0a8fd587_4_k_cu_k4cuda3std6ranges3__45__cpo5beginE - _ZN27_INTERNAL_0a8fd587_4_k_cu_k4cuda3std3__45__cpo5beginE)
_ZN27_INTERNAL_0a8fd587_4_k_cu_k4cuda3std3__45__cpo5beginE:
	.zero		1
	.type		_ZN27_INTERNAL_0a8fd587_4_k_cu_k4cuda3std6ranges3__45__cpo5beginE,@object
	.size		_ZN27_INTERNAL_0a8fd587_4_k_cu_k4cuda3std6ranges3__45__cpo5beginE,(_ZN27_INTERNAL_0a8fd587_4_k_cu_k6thrust24THRUST_300001_SM_1000_NS6deviceE - _ZN27_INTERNAL_0a8fd587_4_k_cu_k4cuda3std6ranges3__45__cpo5beginE)
_ZN27_INTERNAL_0a8fd587_4_k_cu_k4cuda3std6ranges3__45__cpo5beginE:
	.zero		1
	.type		_ZN27_INTERNAL_0a8fd587_4_k_cu_k6thrust24THRUST_300001_SM_1000_NS6deviceE,@object
	.size		_ZN27_INTERNAL_0a8fd587_4_k_cu_k6thrust24THRUST_300001_SM_1000_NS6deviceE,(_ZN27_INTERNAL_0a8fd587_4_k_cu_k4cuda3std3__47nulloptE - _ZN27_INTERNAL_0a8fd587_4_k_cu_k6thrust24THRUST_300001_SM_1000_NS6deviceE)
_ZN27_INTERNAL_0a8fd587_4_k_cu_k6thrust24THRUST_300001_SM_1000_NS6deviceE:
	.zero		1
	.type		_ZN27_INTERNAL_0a8fd587_4_k_cu_k4cuda3std3__47nulloptE,@object
	.size		_ZN27_INTERNAL_0a8fd587_4_k_cu_k4cuda3std3__47nulloptE,(_ZN27_INTERNAL_0a8fd587_4_k_cu_k4cuda3std6ranges3__45__cpo8distanceE - _ZN27_INTERNAL_0a8fd587_4_k_cu_k4cuda3std3__47nulloptE)
_ZN27_INTERNAL_0a8fd587_4_k_cu_k4cuda3std3__47nulloptE:
	.zero		1
	.type		_ZN27_INTERNAL_0a8fd587_4_k_cu_k4cuda3std6ranges3__45__cpo8distanceE,@object
	.size		_ZN27_INTERNAL_0a8fd587_4_k_cu_k4cuda3std6ranges3__45__cpo8distanceE,(_ZN27_INTERNAL_0a8fd587_4_k_cu_k6thrust24THRUST_300001_SM_1000_NS12placeholders2_4E - _ZN27_INTERNAL_0a8fd587_4_k_cu_k4cuda3std6ranges3__45__cpo8distanceE)
_ZN27_INTERNAL_0a8fd587_4_k_cu_k4cuda3std6ranges3__45__cpo8distanceE:
	.zero		1
	.type		_ZN27_INTERNAL_0a8fd587_4_k_cu_k6thrust24THRUST_300001_SM_1000_NS12placeholders2_4E,@object
	.size		_ZN27_INTERNAL_0a8fd587_4_k_cu_k6thrust24THRUST_300001_SM_1000_NS12placeholders2_4E,(_ZN27_INTERNAL_0a8fd587_4_k_cu_k4cuda3std3__45__cpo6rbeginE - _ZN27_INTERNAL_0a8fd587_4_k_cu_k6thrust24THRUST_300001_SM_1000_NS12placeholders2_4E)
_ZN27_INTERNAL_0a8fd587_4_k_cu_k6thrust24THRUST_300001_SM_1000_NS12placeholders2_4E:
	.zero		1
	.type		_ZN27_INTERNAL_0a8fd587_4_k_cu_k4cuda3std3__45__cpo6rbeginE,@object
	.size		_ZN27_INTERNAL_0a8fd587_4_k_cu_k4cuda3std3__45__cpo6rbeginE,(_ZN27_INTERNAL_0a8fd587_4_k_cu_k4cuda3std6ranges3__45__cpo7advanceE - _ZN27_INTERNAL_0a8fd587_4_k_cu_k4cuda3std3__45__cpo6rbeginE)
_ZN27_INTERNAL_0a8fd587_4_k_cu_k4cuda3std3__45__cpo6rbeginE:
	.zero		1
	.type		_ZN27_INTERNAL_0a8fd587_4_k_cu_k4cuda3std6ranges3__45__cpo7advanceE,@object
	.size		_ZN27_INTERNAL_0a8fd587_4_k_cu_k4cuda3std6ranges3__45__cpo7advanceE,(_ZN27_INTERNAL_0a8fd587_4_k_cu_k6thrust24THRUST_300001_SM_1000_NS12placeholders3_10E - _ZN27_INTERNAL_0a8fd587_4_k_cu_k4cuda3std6ranges3__45__cpo7advanceE)
_ZN27_INTERNAL_0a8fd587_4_k_cu_k4cuda3std6ranges3__45__cpo7advanceE:
	.zero		1
	.type		_ZN27_INTERNAL_0a8fd587_4_k_cu_k6thrust24THRUST_300001_SM_1000_NS12placeholders3_10E,@object
	.size		_ZN27_INTERNAL_0a8fd587_4_k_cu_k6thrust24THRUST_300001_SM_1000_NS12placeholders3_10E,(_ZN27_INTERNAL_0a8fd587_4_k_cu_k4cuda3std3__48in_placeE - _ZN27_INTERNAL_0a8fd587_4_k_cu_k6thrust24THRUST_300001_SM_1000_NS12placeholders3_10E)
_ZN27_INTERNAL_0a8fd587_4_k_cu_k6thrust24THRUST_300001_SM_1000_NS12placeholders3_10E:
	.zero		1
	.type		_ZN27_INTERNAL_0a8fd587_4_k_cu_k4cuda3std3__48in_placeE,@object
	.size		_ZN27_INTERNAL_0a8fd587_4_k_cu_k4cuda3std3__48in_placeE,(_ZN27_INTERNAL_0a8fd587_4_k_cu_k4cuda3std6ranges3__45__cpo4sizeE - _ZN27_INTERNAL_0a8fd587_4_k_cu_k4cuda3std3__48in_placeE)
_ZN27_INTERNAL_0a8fd587_4_k_cu_k4cuda3std3__48in_placeE:
	.zero		1
	.type		_ZN27_INTERNAL_0a8fd587_4_k_cu_k4cuda3std6ranges3__45__cpo4sizeE,@object
	.size		_ZN27_INTERNAL_0a8fd587_4_k_cu_k4cuda3std6ranges3__45__cpo4sizeE,(_ZN27_INTERNAL_0a8fd587_4_k_cu_k6thrust24THRUST_300001_SM_1000_NS12placeholders2_2E - _ZN27_INTERNAL_0a8fd587_4_k_cu_k4cuda3std6ranges3__45__cpo4sizeE)
_ZN27_INTERNAL_0a8fd587_4_k_cu_k4cuda3std6ranges3__45__cpo4sizeE:
	.zero		1
	.type		_ZN27_INTERNAL_0a8fd587_4_k_cu_k6thrust24THRUST_300001_SM_1000_NS12placeholders2_2E,@object
	.size		_ZN27_INTERNAL_0a8fd587_4_k_cu_k6thrust24THRUST_300001_SM_1000_NS12placeholders2_2E,(_ZN27_INTERNAL_0a8fd587_4_k_cu_k4cuda3std3__45__cpo6cbeginE - _ZN27_INTERNAL_0a8fd587_4_k_cu_k6thrust24THRUST_300001_SM_1000_NS12placeholders2_2E)
_ZN27_INTERNAL_0a8fd587_4_k_cu_k6thrust24THRUST_300001_SM_1000_NS12placeholders2_2E:
	.zero		1
	.type		_ZN27_INTERNAL_0a8fd587_4_k_cu_k4cuda3std3__45__cpo6cbeginE,@object
	.size		_ZN27_INTERNAL_0a8fd587_4_k_cu_k4cuda3std3__45__cpo6cbeginE,(_ZN27_INTERNAL_0a8fd587_4_k_cu_k4cuda3std6ranges3__45__cpo6cbeginE - _ZN27_INTERNAL_0a8fd587_4_k_cu_k4cuda3std3__45__cpo6cbeginE)
_ZN27_INTERNAL_0a8fd587_4_k_cu_k4cuda3std3__45__cpo6cbeginE:
	.zero		1
	.type		_ZN27_INTERNAL_0a8fd587_4_k_cu_k4cuda3std6ranges3__45__cpo6cbeginE,@object
	.size		_ZN27_INTERNAL_0a8fd587_4_k_cu_k4cuda3std6ranges3__45__cpo6cbeginE,(_ZN27_INTERNAL_0a8fd587_4_k_cu_k6thrust24THRUST_300001_SM_1000_NS12placeholders2_6E - _ZN27_INTERNAL_0a8fd587_4_k_cu_k4cuda3std6ranges3__45__cpo6cbeginE)
_ZN27_INTERNAL_0a8fd587_4_k_cu_k4cuda3std6ranges3__45__cpo6cbeginE:
	.zero		1
	.type		_ZN27_INTERNAL_0a8fd587_4_k_cu_k6thrust24THRUST_300001_SM_1000_NS12placeholders2_6E,@object
	.size		_ZN27_INTERNAL_0a8fd587_4_k_cu_k6thrust24THRUST_300001_SM_1000_NS12placeholders2_6E,(_ZN27_INTERNAL_0a8fd587_4_k_cu_k4cuda3std3__45__cpo7crbeginE - _ZN27_INTERNAL_0a8fd587_4_k_cu_k6thrust24THRUST_300001_SM_1000_NS12placeholders2_6E)
_ZN27_INTERNAL_0a8fd587_4_k_cu_k6thrust24THRUST_300001_SM_1000_NS12placeholders2_6E:
	.zero		1
	.type		_ZN27_INTERNAL_0a8fd587_4_k_cu_k4cuda3std3__45__cpo7crbeginE,@object
	.size		_ZN27_INTERNAL_0a8fd587_4_k_cu_k4cuda3std3__45__cpo7crbeginE,(_ZN27_INTERNAL_0a8fd587_4_k_cu_k4cuda3std6ranges3__45__cpo4nextE - _ZN27_INTERNAL_0a8fd587_4_k_cu_k4cuda3std3__45__cpo7crbeginE)
_ZN27_INTERNAL_0a8fd587_4_k_cu_k4cuda3std3__45__cpo7crbeginE:
	.zero		1
	.type		_ZN27_INTERNAL_0a8fd587_4_k_cu_k4cuda3std6ranges3__45__cpo4nextE,@object
	.size		_ZN27_INTERNAL_0a8fd587_4_k_cu_k4cuda3std6ranges3__45__cpo4nextE,(_ZN27_INTERNAL_0a8fd587_4_k_cu_k4cuda3std6ranges3__45__cpo4swapE - _ZN27_INTERNAL_0a8fd587_4_k_cu_k4cuda3std6ranges3__45__cpo4nextE)
_ZN27_INTERNAL_0a8fd587_4_k_cu_k4cuda3std6ranges3__45__cpo4nextE:
	.zero		1
	.type		_ZN27_INTERNAL_0a8fd587_4_k_cu_k4cuda3std6ranges3__45__cpo4swapE,@object
	.size		_ZN27_INTERNAL_0a8fd587_4_k_cu_k4cuda3std6ranges3__45__cpo4swapE,(_ZN27_INTERNAL_0a8fd587_4_k_cu_k6thrust24THRUST_300001_SM_1000_NS8cuda_cub10par_nosyncE - _ZN27_INTERNAL_0a8fd587_4_k_cu_k4cuda3std6ranges3__45__cpo4swapE)
_ZN27_INTERNAL_0a8fd587_4_k_cu_k4cuda3std6ranges3__45__cpo4swapE:
	.zero		1
	.type		_ZN27_INTERNAL_0a8fd587_4_k_cu_k6thrust24THRUST_300001_SM_1000_NS8cuda_cub10par_nosyncE,@object
	.size		_ZN27_INTERNAL_0a8fd587_4_k_cu_k6thrust24THRUST_300001_SM_1000_NS8cuda_cub10par_nosyncE,(_ZN27_INTERNAL_0a8fd587_4_k_cu_k6thrust24THRUST_300001_SM_1000_NS3seqE - _ZN27_INTERNAL_0a8fd587_4_k_cu_k6thrust24THRUST_300001_SM_1000_NS8cuda_cub10par_nosyncE)
_ZN27_INTERNAL_0a8fd587_4_k_cu_k6thrust24THRUST_300001_SM_1000_NS8cuda_cub10par_nosyncE:
	.zero		1
	.type		_ZN27_INTERNAL_0a8fd587_4_k_cu_k6thrust24THRUST_300001_SM_1000_NS3seqE,@object
	.size		_ZN27_INTERNAL_0a8fd587_4_k_cu_k6thrust24THRUST_300001_SM_1000_NS3seqE,(_ZN27_INTERNAL_0a8fd587_4_k_cu_k4cuda3std3__420unreachable_sentinelE - _ZN27_INTERNAL_0a8fd587_4_k_cu_k6thrust24THRUST_300001_SM_1000_NS3seqE)
_ZN27_INTERNAL_0a8fd587_4_k_cu_k6thrust24THRUST_300001_SM_1000_NS3seqE:
	.zero		1
	.type		_ZN27_INTERNAL_0a8fd587_4_k_cu_k4cuda3std3__420unreachable_sentinelE,@object
	.size		_ZN27_INTERNAL_0a8fd587_4_k_cu_k4cuda3std3__420unreachable_sentinelE,(_ZN27_INTERNAL_0a8fd587_4_k_cu_k4cuda3std6ranges3__45__cpo5ssizeE - _ZN27_INTERNAL_0a8fd587_4_k_cu_k4cuda3std3__420unreachable_sentinelE)
_ZN27_INTERNAL_0a8fd587_4_k_cu_k4cuda3std3__420unreachable_sentinelE:
	.zero		1
	.type		_ZN27_INTERNAL_0a8fd587_4_k_cu_k4cuda3std6ranges3__45__cpo5ssizeE,@object
	.size		_ZN27_INTERNAL_0a8fd587_4_k_cu_k4cuda3std6ranges3__45__cpo5ssizeE,(_ZN27_INTERNAL_0a8fd587_4_k_cu_k6thrust24THRUST_300001_SM_1000_NS12placeholders2_3E - _ZN27_INTERNAL_0a8fd587_4_k_cu_k4cuda3std6ranges3__45__cpo5ssizeE)
_ZN27_INTERNAL_0a8fd587_4_k_cu_k4cuda3std6ranges3__45__cpo5ssizeE:
	.zero		1
	.type		_ZN27_INTERNAL_0a8fd587_4_k_cu_k6thrust24THRUST_300001_SM_1000_NS12placeholders2_3E,@object
	.size		_ZN27_INTERNAL_0a8fd587_4_k_cu_k6thrust24THRUST_300001_SM_1000_NS12placeholders2_3E,(_ZN27_INTERNAL_0a8fd587_4_k_cu_k4cuda3std3__45__cpo4cendE - _ZN27_INTERNAL_0a8fd587_4_k_cu_k6thrust24THRUST_300001_SM_1000_NS12placeholders2_3E)
_ZN27_INTERNAL_0a8fd587_4_k_cu_k6thrust24THRUST_300001_SM_1000_NS12placeholders2_3E:
	.zero		1
	.type		_ZN27_INTERNAL_0a8fd587_4_k_cu_k4cuda3std3__45__cpo4cendE,@object
	.size		_ZN27_INTERNAL_0a8fd587_4_k_cu_k4cuda3std3__45__cpo4cendE,(_ZN27_INTERNAL_0a8fd587_4_k_cu_k4cuda3std6ranges3__45__cpo4cendE - _ZN27_INTERNAL_0a8fd587_4_k_cu_k4cuda3std3__45__cpo4cendE)
_ZN27_INTERNAL_0a8fd587_4_k_cu_k4cuda3std3__45__cpo4cendE:
	.zero		1
	.type		_ZN27_INTERNAL_0a8fd587_4_k_cu_k4cuda3std6ranges3__45__cpo4cendE,@object
	.size		_ZN27_INTERNAL_0a8fd587_4_k_cu_k4cuda3std6ranges3__45__cpo4cendE,(_ZN27_INTERNAL_0a8fd587_4_k_cu_k6thrust24THRUST_300001_SM_1000_NS12placeholders2_7E - _ZN27_INTERNAL_0a8fd587_4_k_cu_k4cuda3std6ranges3__45__cpo4cendE)
_ZN27_INTERNAL_0a8fd587_4_k_cu_k4cuda3std6ranges3__45__cpo4cendE:
	.zero		1
	.type		_ZN27_INTERNAL_0a8fd587_4_k_cu_k6thrust24THRUST_300001_SM_1000_NS12placeholders2_7E,@object
	.size		_ZN27_INTERNAL_0a8fd587_4_k_cu_k6thrust24THRUST_300001_SM_1000_NS12placeholders2_7E,(_ZN27_INTERNAL_0a8fd587_4_k_cu_k4cuda3std3__45__cpo5crendE - _ZN27_INTERNAL_0a8fd587_4_k_cu_k6thrust24THRUST_300001_SM_1000_NS12placeholders2_7E)
_ZN27_INTERNAL_0a8fd587_4_k_cu_k6thrust24THRUST_300001_SM_1000_NS12placeholders2_7E:
	.zero		1
	.type		_ZN27_INTERNAL_0a8fd587_4_k_cu_k4cuda3std3__45__cpo5crendE,@object
	.size		_ZN27_INTERNAL_0a8fd587_4_k_cu_k4cuda3std3__45__cpo5crendE,(_ZN27_INTERNAL_0a8fd587_4_k_cu_k4cuda3std6ranges3__45__cpo4prevE - _ZN27_INTERNAL_0a8fd587_4_k_cu_k4cuda3std3__45__cpo5crendE)
_ZN27_INTERNAL_0a8fd587_4_k_cu_k4cuda3std3__45__cpo5crendE:
	.zero		1
	.type		_ZN27_INTERNAL_0a8fd587_4_k_cu_k4cuda3std6ranges3__45__cpo4prevE,@object
	.size		_ZN27_INTERNAL_0a8fd587_4_k_cu_k4cuda3std6ranges3__45__cpo4prevE,(_ZN27_INTERNAL_0a8fd587_4_k_cu_k4cuda3std6ranges3__45__cpo9iter_moveE - _ZN27_INTERNAL_0a8fd587_4_k_cu_k4cuda3std6ranges3__45__cpo4prevE)
_ZN27_INTERNAL_0a8fd587_4_k_cu_k4cuda3std6ranges3__45__cpo4prevE:
	.zero		1
	.type		_ZN27_INTERNAL_0a8fd587_4_k_cu_k4cuda3std6ranges3__45__cpo9iter_moveE,@object
	.size		_ZN27_INTERNAL_0a8fd587_4_k_cu_k4cuda3std6ranges3__45__cpo9iter_moveE,(_ZN27_INTERNAL_0a8fd587_4_k_cu_k6thrust24THRUST_300001_SM_1000_NS6system6detail10sequential3seqE - _ZN27_INTERNAL_0a8fd587_4_k_cu_k4cuda3std6ranges3__45__cpo9iter_moveE)
_ZN27_INTERNAL_0a8fd587_4_k_cu_k4cuda3std6ranges3__45__cpo9iter_moveE:
	.zero		1
	.type		_ZN27_INTERNAL_0a8fd587_4_k_cu_k6thrust24THRUST_300001_SM_1000_NS6system6detail10sequential3seqE,@object
	.size		_ZN27_INTERNAL_0a8fd587_4_k_cu_k6thrust24THRUST_300001_SM_1000_NS6system6detail10sequential3seqE,(_ZN27_INTERNAL_0a8fd587_4_k_cu_k6thrust24THRUST_300001_SM_1000_NS12placeholders2_9E - _ZN27_INTERNAL_0a8fd587_4_k_cu_k6thrust24THRUST_300001_SM_1000_NS6system6detail10sequential3seqE)
_ZN27_INTERNAL_0a8fd587_4_k_cu_k6thrust24THRUST_300001_SM_1000_NS6system6detail10sequential3seqE:
	.zero		1
	.type		_ZN27_INTERNAL_0a8fd587_4_k_cu_k6thrust24THRUST_300001_SM_1000_NS12placeholders2_9E,@object
	.size		_ZN27_INTERNAL_0a8fd587_4_k_cu_k6thrust24THRUST_300001_SM_1000_NS12placeholders2_9E,(_ZN27_INTERNAL_0a8fd587_4_k_cu_k4cuda3std3__419piecewise_constructE - _ZN27_INTERNAL_0a8fd587_4_k_cu_k6thrust24THRUST_300001_SM_1000_NS12placeholders2_9E)
_ZN27_INTERNAL_0a8fd587_4_k_cu_k6thrust24THRUST_300001_SM_1000_NS12placeholders2_9E:
	.zero		1
	.type		_ZN27_INTERNAL_0a8fd587_4_k_cu_k4cuda3std3__419piecewise_constructE,@object
	.size		_ZN27_INTERNAL_0a8fd587_4_k_cu_k4cuda3std3__419piecewise_constructE,(_ZN27_INTERNAL_0a8fd587_4_k_cu_k4cuda3std6ranges3__45__cpo5cdataE - _ZN27_INTERNAL_0a8fd587_4_k_cu_k4cuda3std3__419piecewise_constructE)
_ZN27_INTERNAL_0a8fd587_4_k_cu_k4cuda3std3__419piecewise_constructE:
	.zero		1
	.type		_ZN27_INTERNAL_0a8fd587_4_k_cu_k4cuda3std6ranges3__45__cpo5cdataE,@object
	.size		_ZN27_INTERNAL_0a8fd587_4_k_cu_k4cuda3std6ranges3__45__cpo5cdataE,(_ZN27_INTERNAL_0a8fd587_4_k_cu_k6thrust24THRUST_300001_SM_1000_NS12placeholders2_1E - _ZN27_INTERNAL_0a8fd587_4_k_cu_k4cuda3std6ranges3__45__cpo5cdataE)
_ZN27_INTERNAL_0a8fd587_4_k_cu_k4cuda3std6ranges3__45__cpo5cdataE:
	.zero		1
	.type		_ZN27_INTERNAL_0a8fd587_4_k_cu_k6thrust24THRUST_300001_SM_1000_NS12placeholders2_1E,@object
	.size		_ZN27_INTERNAL_0a8fd587_4_k_cu_k6thrust24THRUST_300001_SM_1000_NS12placeholders2_1E,(_ZN27_INTERNAL_0a8fd587_4_k_cu_k4cuda3std3__45__cpo3endE - _ZN27_INTERNAL_0a8fd587_4_k_cu_k6thrust24THRUST_300001_SM_1000_NS12placeholders2_1E)
_ZN27_INTERNAL_0a8fd587_4_k_cu_k6thrust24THRUST_300001_SM_1000_NS12placeholders2_1E:
	.zero		1
	.type		_ZN27_INTERNAL_0a8fd587_4_k_cu_k4cuda3std3__45__cpo3endE,@object
	.size		_ZN27_INTERNAL_0a8fd587_4_k_cu_k4cuda3std3__45__cpo3endE,(_ZN27_INTERNAL_0a8fd587_4_k_cu_k4cuda3std6ranges3__45__cpo3endE - _ZN27_INTERNAL_0a8fd587_4_k_cu_k4cuda3std3__45__cpo3endE)
_ZN27_INTERNAL_0a8fd587_4_k_cu_k4cuda3std3__45__cpo3endE:
	.zero		1
	.type		_ZN27_INTERNAL_0a8fd587_4_k_cu_k4cuda3std6ranges3__45__cpo3endE,@object
	.size		_ZN27_INTERNAL_0a8fd587_4_k_cu_k4cuda3std6ranges3__45__cpo3endE,(_ZN27_INTERNAL_0a8fd587_4_k_cu_k6thrust24THRUST_300001_SM_1000_NS12placeholders2_5E - _ZN27_INTERNAL_0a8fd587_4_k_cu_k4cuda3std6ranges3__45__cpo3endE)
_ZN27_INTERNAL_0a8fd587_4_k_cu_k4cuda3std6ranges3__45__cpo3endE:
	.zero		1
	.type		_ZN27_INTERNAL_0a8fd587_4_k_cu_k6thrust24THRUST_300001_SM_1000_NS12placeholders2_5E,@object
	.size		_ZN27_INTERNAL_0a8fd587_4_k_cu_k6thrust24THRUST_300001_SM_1000_NS12placeholders2_5E,(_ZN27_INTERNAL_0a8fd587_4_k_cu_k4cuda3std3__45__cpo4rendE - _ZN27_INTERNAL_0a8fd587_4_k_cu_k6thrust24THRUST_300001_SM_1000_NS12placeholders2_5E)
_ZN27_INTERNAL_0a8fd587_4_k_cu_k6thrust24THRUST_300001_SM_1000_NS12placeholders2_5E:
	.zero		1
	.type		_ZN27_INTERNAL_0a8fd587_4_k_cu_k4cuda3std3__45__cpo4rendE,@object
	.size		_ZN27_INTERNAL_0a8fd587_4_k_cu_k4cuda3std3__45__cpo4rendE,(_ZN27_INTERNAL_0a8fd587_4_k_cu_k4cuda3std6ranges3__45__cpo9iter_swapE - _ZN27_INTERNAL_0a8fd587_4_k_cu_k4cuda3std3__45__cpo4rendE)
_ZN27_INTERNAL_0a8fd587_4_k_cu_k4cuda3std3__45__cpo4rendE:
	.zero		1
	.type		_ZN27_INTERNAL_0a8fd587_4_k_cu_k4cuda3std6ranges3__45__cpo9iter_swapE,@object
	.size		_ZN27_INTERNAL_0a8fd587_4_k_cu_k4cuda3std6ranges3__45__cpo9iter_swapE,(_ZN27_INTERNAL_0a8fd587_4_k_cu_k4cuda3std3__48unexpectE - _ZN27_INTERNAL_0a8fd587_4_k_cu_k4cuda3std6ranges3__45__cpo9iter_swapE)
_ZN27_INTERNAL_0a8fd587_4_k_cu_k4cuda3std6ranges3__45__cpo9iter_swapE:
	.zero		1
	.type		_ZN27_INTERNAL_0a8fd587_4_k_cu_k4cuda3std3__48unexpectE,@object
	.size		_ZN27_INTERNAL_0a8fd587_4_k_cu_k4cuda3std3__48unexpectE,(_ZN27_INTERNAL_0a8fd587_4_k_cu_k6thrust24THRUST_300001_SM_1000_NS8cuda_cub3parE - _ZN27_INTERNAL_0a8fd587_4_k_cu_k4cuda3std3__48unexpectE)
_ZN27_INTERNAL_0a8fd587_4_k_cu_k4cuda3std3__48unexpectE:
	.zero		1
	.type		_ZN27_INTERNAL_0a8fd587_4_k_cu_k6thrust24THRUST_300001_SM_1000_NS8cuda_cub3parE,@object
	.size		_ZN27_INTERNAL_0a8fd587_4_k_cu_k6thrust24THRUST_300001_SM_1000_NS8cuda_cub3parE,(.L_29 - _ZN27_INTERNAL_0a8fd587_4_k_cu_k6thrust24THRUST_300001_SM_1000_NS8cuda_cub3parE)
_ZN27_INTERNAL_0a8fd587_4_k_cu_k6thrust24THRUST_300001_SM_1000_NS8cuda_cub3parE:
	.zero		1
.L_29:


//--------------------- .nv.shared._ZN3cub18CUB_300001_SM_10006detail10radix_sort33DeviceRadixSortExclusiveSumKernelINS1_5radix10policy_hubIiNS0_8NullTypeEyE10Policy1000EyEEvPT0_ --------------------------
	.section	.nv.shared._ZN3cub18CUB_300001_SM_10006detail10radix_sort33DeviceRadixSortExclusiveSumKernelINS1_5radix10policy_hubIiNS0_8NullTypeEyE10Policy1000EyEEvPT0_,"aw",@nobits
	.sectionflags	@""
	.align	16
.nv.shared._ZN3cub18CUB_300001_SM_10006detail10radix_sort33DeviceRadixSortExclusiveSumKernelINS1_5radix10policy_hubIiNS0_8NullTypeEyE10Policy1000EyEEvPT0_:
	.zero		3360


//--------------------- .nv.shared._ZN3cub18CUB_300001_SM_10006detail10radix_sort30DeviceRadixSortHistogramKernelINS1_5radix10policy_hubIiNS0_8NullTypeEyE10Policy1000ELNS0_9SortOrderE0EiyNS1_21identity_decomposer_tEEEvPT2_PKT1_SB_iiT3_ --------------------------
	.section	.nv.shared._ZN3cub18CUB_300001_SM_10006detail10radix_sort30DeviceRadixSortHistogramKernelINS1_5radix10policy_hubIiNS0_8NullTypeEyE10Policy1000ELNS0_9SortOrderE0EiyNS1_21identity_decomposer_tEEEvPT2_PKT1_SB_iiT3_,"aw",@nobits
	.sectionflags	@""
	.align	4
.nv.shared._ZN3cub18CUB_300001_SM_10006detail10radix_sort30DeviceRadixSortHistogramKernelINS1_5radix10policy_hubIiNS0_8NullTypeEyE10Policy1000ELNS0_9SortOrderE0EiyNS1_21identity_decomposer_tEEEvPT2_PKT1_SB_iiT3_:
	.zero		5120


//--------------------- .nv.shared._ZN3cub18CUB_300001_SM_10006detail10radix_sort31DeviceRadixSortSingleTileKernelINS1_5radix10policy_hubIiNS0_8NullTypeEyE10Policy1000ELNS0_9SortOrderE0EiS6_yNS1_21identity_decomposer_tEEEvPKT1_PSB_PKT2_PSF_T3_iiT4_ --------------------------
	.section	.nv.shared._ZN3cub18CUB_300001_SM_10006detail10radix_sort31DeviceRadixSortSingleTileKernelINS1_5radix10policy_hubIiNS0_8NullTypeEyE10Policy1000ELNS0_9SortOrderE0EiS6_yNS1_21identity_decomposer_tEEEvPKT1_PSB_PKT2_PSF_T3_iiT4_,"aw",@nobits
	.sectionflags	@""
	.align	16
.nv.shared._ZN3cub18CUB_300001_SM_10006detail10radix_sort31DeviceRadixSortSingleTileKernelINS1_5radix10policy_hubIiNS0_8NullTypeEyE10Policy1000ELNS0_9SortOrderE0EiS6_yNS1_21identity_decomposer_tEEEvPKT1_PSB_PKT2_PSF_T3_iiT4_:
	.zero		34880


//--------------------- .nv.shared._ZN3cub18CUB_300001_SM_10006detail6select23DeviceSelectSweepKernelINS2_10policy_hubIiNS0_8NullTypeEiLb0ELNS0_10SelectImplE0EE10Policy1000EN6thrust24THRUST_300001_SM_1000_NS6detail15normal_iteratorINSA_10device_ptrIiEEEEPS5_SF_PlNS0_13ScanTileStateIiLb1EEE16isNotZeroFunctorS5_iNS2_19streaming_context_tIlLb1EEELS6_0EEEvT0_T1_T2_T3_T4_T5_T6_T7_iT8_NS1_7vsmem_tE --------------------------
	.section	.nv.shared._ZN3cub18CUB_300001_SM_10006detail6select23DeviceSelectSweepKernelINS2_10policy_hubIiNS0_8NullTypeEiLb0ELNS0_10SelectImplE0EE10Policy1000EN6thrust24THRUST_300001_SM_1000_NS6detail15normal_iteratorINSA_10device_ptrIiEEEEPS5_SF_PlNS0_13ScanTileStateIiLb1EEE16isNotZeroFunctorS5_iNS2_19streaming_context_tIlLb1EEELS6_0EEEvT0_T1_T2_T3_T4_T5_T6_T7_iT8_NS1_7vsmem_tE,"aw",@nobits
	.sectionflags	@""
	.align	16
.nv.shared._ZN3cub18CUB_300001_SM_10006detail6select23DeviceSelectSweepKernelINS2_10policy_hubIiNS0_8NullTypeEiLb0ELNS0_10SelectImplE0EE10Policy1000EN6thrust24THRUST_300001_SM_1000_NS6detail15normal_iteratorINSA_10device_ptrIiEEEEPS5_SF_PlNS0_13ScanTileStateIiLb1EEE16isNotZeroFunctorS5_iNS2_19streaming_context_tIlLb1EEELS6_0EEEvT0_T1_T2_T3_T4_T5_T6_T7_iT8_NS1_7vsmem_tE:
	.zero		24064


//--------------------- .nv.shared._ZN3cub18CUB_300001_SM_10006detail6reduce28DeviceReduceSingleTileKernelINS2_10policy_hubIlyN4cuda3std3__44plusIlEEE10Policy1000EPlSC_iS9_llNS7_10__identityEEEvT0_T1_T2_T3_T4_T6_ --------------------------
	.section	.nv.shared._ZN3cub18CUB_300001_SM_10006detail6reduce28DeviceReduceSingleTileKernelINS2_10policy_hubIlyN4cuda3std3__44plusIlEEE10Policy1000EPlSC_iS9_llNS7_10__identityEEEvT0_T1_T2_T3_T4_T6_,"aw",@nobits
	.sectionflags	@""
	.align	8
.nv.shared._ZN3cub18CUB_300001_SM_10006detail6reduce28DeviceReduceSingleTileKernelINS2_10policy_hubIlyN4cuda3std3__44plusIlEEE10Policy1000EPlSC_iS9_llNS7_10__identityEEEvT0_T1_T2_T3_T4_T6_:
	.zero		1176


//--------------------- .nv.shared._ZN3cub18CUB_300001_SM_10006detail6reduce18DeviceReduceKernelINS2_10policy_hubIlyN4cuda3std3__44plusIlEEE10Policy1000EN6thrust24THRUST_300001_SM_1000_NS18transform_iteratorI16isNotZeroFunctorNSD_6detail15normal_iteratorINSD_10device_ptrIiEEEEllEEyS9_lNS7_10__identityEEEvT0_PT3_T1_NS0_13GridEvenShareISQ_EET2_T4_ --------------------------
	.section	.nv.shared._ZN3cub18CUB_300001_SM_10006detail6reduce18DeviceReduceKernelINS2_10policy_hubIlyN4cuda3std3__44plusIlEEE10Policy1000EN6thrust24THRUST_300001_SM_1000_NS18transform_iteratorI16isNotZeroFunctorNSD_6detail15normal_iteratorINSD_10device_ptrIiEEEEllEEyS9_lNS7_10__identityEEEvT0_PT3_T1_NS0_13GridEvenShareISQ_EET2_T4_,"aw",@nobits
	.sectionflags	@""
	.align	8
.nv.shared._ZN3cub18CUB_300001_SM_10006detail6reduce18DeviceReduceKernelINS2_10policy_hubIlyN4cuda3std3__44plusIlEEE10Policy1000EN6thrust24THRUST_300001_SM_1000_NS18transform_iteratorI16isNotZeroFunctorNSD_6detail15normal_iteratorINSD_10device_ptrIiEEEEllEEyS9_lNS7_10__identityEEEvT0_PT3_T1_NS0_13GridEvenShareISQ_EET2_T4_:
	.zero		1176


//--------------------- .nv.shared._ZN3cub18CUB_300001_SM_10006detail6reduce28DeviceReduceSingleTileKernelINS2_10policy_hubIlyN4cuda3std3__44plusIlEEE10Policy1000EN6thrust24THRUST_300001_SM_1000_NS18transform_iteratorI16isNotZeroFunctorNSD_6detail15normal_iteratorINSD_10device_ptrIiEEEEllEEPlyS9_llNS7_10__identityEEEvT0_T1_T2_T3_T4_T6_ --------------------------
	.section	.nv.shared._ZN3cub18CUB_300001_SM_10006detail6reduce28DeviceReduceSingleTileKernelINS2_10policy_hubIlyN4cuda3std3__44plusIlEEE10Policy1000EN6thrust24THRUST_300001_SM_1000_NS18transform_iteratorI16isNotZeroFunctorNSD_6detail15normal_iteratorINSD_10device_ptrIiEEEEllEEPlyS9_llNS7_10__identityEEEvT0_T1_T2_T3_T4_T6_,"aw",@nobits
	.sectionflags	@""
	.align	8
.nv.shared._ZN3cub18CUB_300001_SM_10006detail6reduce28DeviceReduceSingleTileKernelINS2_10policy_hubIlyN4cuda3std3__44plusIlEEE10Policy1000EN6thrust24THRUST_300001_SM_1000_NS18transform_iteratorI16isNotZeroFunctorNSD_6detail15normal_iteratorINSD_10device_ptrIiEEEEllEEPlyS9_llNS7_10__identityEEEvT0_T1_T2_T3_T4_T6_:
	.zero		1176


//--------------------- .nv.shared._ZN3cub18CUB_300001_SM_10006detail6reduce28DeviceReduceSingleTileKernelINS2_10policy_hubIljN4cuda3std3__44plusIlEEE10Policy1000EPlSC_iS9_llNS7_10__identityEEEvT0_T1_T2_T3_T4_T6_ --------------------------
	.section	.nv.shared._ZN3cub18CUB_300001_SM_10006detail6reduce28DeviceReduceSingleTileKernelINS2_10policy_hubIljN4cuda3std3__44plusIlEEE10Policy1000EPlSC_iS9_llNS7_10__identityEEEvT0_T1_T2_T3_T4_T6_,"aw",@nobits
	.sectionflags	@""
	.align	8
.nv.shared._ZN3cub18CUB_300001_SM_10006detail6reduce28DeviceReduceSingleTileKernelINS2_10policy_hubIljN4cuda3std3__44plusIlEEE10Policy1000EPlSC_iS9_llNS7_10__identityEEEvT0_T1_T2_T3_T4_T6_:
	.zero		1176


//--------------------- .nv.shared._ZN3cub18CUB_300001_SM_10006detail6reduce18DeviceReduceKernelINS2_10policy_hubIljN4cuda3std3__44plusIlEEE10Policy1000EN6thrust24THRUST_300001_SM_1000_NS18transform_iteratorI16isNotZeroFunctorNSD_6detail15normal_iteratorINSD_10device_ptrIiEEEEllEEjS9_lNS7_10__identityEEEvT0_PT3_T1_NS0_13GridEvenShareISQ_EET2_T4_ --------------------------
	.section	.nv.shared._ZN3cub18CUB_300001_SM_10006detail6reduce18DeviceReduceKernelINS2_10policy_hubIljN4cuda3std3__44plusIlEEE10Policy1000EN6thrust24THRUST_300001_SM_1000_NS18transform_iteratorI16isNotZeroFunctorNSD_6detail15normal_iteratorINSD_10device_ptrIiEEEEllEEjS9_lNS7_10__identityEEEvT0_PT3_T1_NS0_13GridEvenShareISQ_EET2_T4_,"aw",@nobits
	.sectionflags	@""
	.align	8
.nv.shared._ZN3cub18CUB_300001_SM_10006detail6reduce18DeviceReduceKernelINS2_10policy_hubIljN4cuda3std3__44plusIlEEE10Policy1000EN6thrust24THRUST_300001_SM_1000_NS18transform_iteratorI16isNotZeroFunctorNSD_6detail15normal_iteratorINSD_10device_ptrIiEEEEllEEjS9_lNS7_10__identityEEEvT0_PT3_T1_NS0_13GridEvenShareISQ_EET2_T4_:
	.zero		1176


//--------------------- .nv.shared._ZN3cub18CUB_300001_SM_10006detail6reduce28DeviceReduceSingleTileKernelINS2_10policy_hubIljN4cuda3std3__44plusIlEEE10Policy1000EN6thrust24THRUST_300001_SM_1000_NS18transform_iteratorI16isNotZeroFunctorNSD_6detail15normal_iteratorINSD_10device_ptrIiEEEEllEEPljS9_llNS7_10__identityEEEvT0_T1_T2_T3_T4_T6_ --------------------------
	.section	.nv.shared._ZN3cub18CUB_300001_SM_10006detail6reduce28DeviceReduceSingleTileKernelINS2_10policy_hubIljN4cuda3std3__44plusIlEEE10Policy1000EN6thrust24THRUST_300001_SM_1000_NS18transform_iteratorI16isNotZeroFunctorNSD_6detail15normal_iteratorINSD_10device_ptrIiEEEEllEEPljS9_llNS7_10__identityEEEvT0_T1_T2_T3_T4_T6_,"aw",@nobits
	.sectionflags	@""
	.align	8
.nv.shared._ZN3cub18CUB_300001_SM_10006detail6reduce28DeviceReduceSingleTileKernelINS2_10policy_hubIljN4cuda3std3__44plusIlEEE10Policy1000EN6thrust24THRUST_300001_SM_1000_NS18transform_iteratorI16isNotZeroFunctorNSD_6detail15normal_iteratorINSD_10device_ptrIiEEEEllEEPljS9_llNS7_10__identityEEEvT0_T1_T2_T3_T4_T6_:
	.zero		1176


//--------------------- .nv.constant0._ZN3cub18CUB_300001_SM_10006detail10radix_sort29DeviceRadixSortOnesweepKernelINS1_5radix10policy_hubIiNS0_8NullTypeEyE10Policy1000ELNS0_9SortOrderE0EiS6_yiiNS1_21identity_decomposer_tEEEvPT5_SC_PT3_PKSD_PT1_PKSH_PT2_PKSL_T4_iiT6_ --------------------------
	.section	.nv.constant0._ZN3cub18CUB_300001_SM_10006detail10radix_sort29DeviceRadixSortOnesweepKernelINS1_5radix10policy_hubIiNS0_8NullTypeEyE10Policy1000ELNS0_9SortOrderE0EiS6_yiiNS1_21identity_decomposer_tEEEvPT5_SC_PT3_PKSD_PT1_PKSH_PT2_PKSL_T4_iiT6_,"a",@progbits
	.sectionflags	@""
	.align	4
.nv.constant0._ZN3cub18CUB_300001_SM_10006detail10radix_sort29DeviceRadixSortOnesweepKernelINS1_5radix10policy_hubIiNS0_8NullTypeEyE10Policy1000ELNS0_9SortOrderE0EiS6_yiiNS1_21identity_decomposer_tEEEvPT5_SC_PT3_PKSD_PT1_PKSH_PT2_PKSL_T4_iiT6_:
	.zero		973


//--------------------- .nv.constant0._ZN3cub18CUB_300001_SM_10006detail10radix_sort33DeviceRadixSortExclusiveSumKernelINS1_5radix10policy_hubIiNS0_8NullTypeEyE10Policy1000EyEEvPT0_ --------------------------
	.section	.nv.constant0._ZN3cub18CUB_300001_SM_10006detail10radix_sort33DeviceRadixSortExclusiveSumKernelINS1_5radix10policy_hubIiNS0_8NullTypeEyE10Policy1000EyEEvPT0_,"a",@progbits
	.sectionflags	@""
	.align	4
.nv.constant0._ZN3cub18CUB_300001_SM_10006detail10radix_sort33DeviceRadixSortExclusiveSumKernelINS1_5radix10policy_hubIiNS0_8NullTypeEyE10Policy1000EyEEvPT0_:
	.zero		904


//--------------------- .nv.constant0._ZN3cub18CUB_300001_SM_10006detail10radix_sort30DeviceRadixSortHistogramKernelINS1_5radix10policy_hubIiNS0_8NullTypeEyE10Policy1000ELNS0_9SortOrderE0EiyNS1_21identity_decomposer_tEEEvPT2_PKT1_SB_iiT3_ --------------------------
	.section	.nv.constant0._ZN3cub18CUB_300001_SM_10006detail10radix_sort30DeviceRadixSortHistogramKernelINS1_5radix10policy_hubIiNS0_8NullTypeEyE10Policy1000ELNS0_9SortOrderE0EiyNS1_21identity_decomposer_tEEEvPT2_PKT1_SB_iiT3_,"a",@progbits
	.sectionflags	@""
	.align	4
.nv.constant0._ZN3cub18CUB_300001_SM_10006detail10radix_sort30DeviceRadixSortHistogramKernelINS1_5radix10policy_hubIiNS0_8NullTypeEyE10Policy1000ELNS0_9SortOrderE0EiyNS1_21identity_decomposer_tEEEvPT2_PKT1_SB_iiT3_:
	.zero		929


//--------------------- .nv.constant0._ZN3cub18CUB_300001_SM_10006detail10radix_sort31DeviceRadixSortSingleTileKernelINS1_5radix10policy_hubIiNS0_8NullTypeEyE10Policy1000ELNS0_9SortOrderE0EiS6_yNS1_21identity_decomposer_tEEEvPKT1_PSB_PKT2_PSF_T3_iiT4_ --------------------------
	.section	.nv.constant0._ZN3cub18CUB_300001_SM_10006detail10radix_sort31DeviceRadixSortSingleTileKernelINS1_5radix10policy_hubIiNS0_8NullTypeEyE10Policy1000ELNS0_9SortOrderE0EiS6_yNS1_21identity_decomposer_tEEEvPKT1_PSB_PKT2_PSF_T3_iiT4_,"a",@progbits
	.sectionflags	@""
	.align	4
.nv.constant0._ZN3cub18CUB_300001_SM_10006detail10radix_sort31DeviceRadixSortSingleTileKernelINS1_5radix10policy_hubIiNS0_8NullTypeEyE10Policy1000ELNS0_9SortOrderE0EiS6_yNS1_21identity_decomposer_tEEEvPKT1_PSB_PKT2_PSF_T3_iiT4_:
	.zero		945


//--------------------- .nv.constant0._ZN3cub18CUB_300001_SM_10006detail6select23DeviceSelectSweepKernelINS2_10policy_hubIiNS0_8NullTypeEiLb0ELNS0_10SelectImplE0EE10Policy1000EN6thrust24THRUST_300001_SM_1000_NS6detail15normal_iteratorINSA_10device_ptrIiEEEEPS5_SF_PlNS0_13ScanTileStateIiLb1EEE16isNotZeroFunctorS5_iNS2_19streaming_context_tIlLb1EEELS6_0EEEvT0_T1_T2_T3_T4_T5_T6_T7_iT8_NS1_7vsmem_tE --------------------------
	.section	.nv.constant0._ZN3cub18CUB_300001_SM_10006detail6select23DeviceSelectSweepKernelINS2_10policy_hubIiNS0_8NullTypeEiLb0ELNS0_10SelectImplE0EE10Policy1000EN6thrust24THRUST_300001_SM_1000_NS6detail15normal_iteratorINSA_10device_ptrIiEEEEPS5_SF_PlNS0_13ScanTileStateIiLb1EEE16isNotZeroFunctorS5_iNS2_19streaming_context_tIlLb1EEELS6_0EEEvT0_T1_T2_T3_T4_T5_T6_T7_iT8_NS1_7vsmem_tE,"a",@progbits
	.sectionflags	@""
	.align	4
.nv.constant0._ZN3cub18CUB_300001_SM_10006detail6select23DeviceSelectSweepKernelINS2_10policy_hubIiNS0_8NullTypeEiLb0ELNS0_10SelectImplE0EE10Policy1000EN6thrust24THRUST_300001_SM_1000_NS6detail15normal_iteratorINSA_10device_ptrIiEEEEPS5_SF_PlNS0_13ScanTileStateIiLb1EEE16isNotZeroFunctorS5_iNS2_19streaming_context_tIlLb1EEELS6_0EEEvT0_T1_T2_T3_T4_T5_T6_T7_iT8_NS1_7vsmem_tE:
	.zero		1000


//--------------------- .nv.constant0._ZN3cub18CUB_300001_SM_10006detail4scan23DeviceCompactInitKernelINS0_13ScanTileStateIiLb1EEEPlEEvT_iT0_ --------------------------
	.section	.nv.constant0._ZN3cub18CUB_300001_SM_10006detail4scan23DeviceCompactInitKernelINS0_13ScanTileStateIiLb1EEEPlEEvT_iT0_,"a",@progbits
	.sectionflags	@""
	.align	4
.nv.constant0._ZN3cub18CUB_300001_SM_10006detail4scan23DeviceCompactInitKernelINS0_13ScanTileStateIiLb1EEEPlEEvT_iT0_:
	.zero		920


//--------------------- .nv.constant0._ZN3cub18CUB_300001_SM_10006detail6reduce28DeviceReduceSingleTileKernelINS2_10policy_hubIlyN4cuda3std3__44plusIlEEE10Policy1000EPlSC_iS9_llNS7_10__identityEEEvT0_T1_T2_T3_T4_T6_ --------------------------
	.section	.nv.constant0._ZN3cub18CUB_300001_SM_10006detail6reduce28DeviceReduceSingleTileKernelINS2_10policy_hubIlyN4cuda3std3__44plusIlEEE10Policy1000EPlSC_iS9_llNS7_10__identityEEEvT0_T1_T2_T3_T4_T6_,"a",@progbits
	.sectionflags	@""
	.align	4
.nv.constant0._ZN3cub18CUB_300001_SM_10006detail6reduce28DeviceReduceSingleTileKernelINS2_10policy_hubIlyN4cuda3std3__44plusIlEEE10Policy1000EPlSC_iS9_llNS7_10__identityEEEvT0_T1_T2_T3_T4_T6_:
	.zero		929


//--------------------- .nv.constant0._ZN3cub18CUB_300001_SM_10006detail6reduce18DeviceReduceKernelINS2_10policy_hubIlyN4cuda3std3__44plusIlEEE10Policy1000EN6thrust24THRUST_300001_SM_1000_NS18transform_iteratorI16isNotZeroFunctorNSD_6detail15normal_iteratorINSD_10device_ptrIiEEEEllEEyS9_lNS7_10__identityEEEvT0_PT3_T1_NS0_13GridEvenShareISQ_EET2_T4_ --------------------------
	.section	.nv.constant0._ZN3cub18CUB_300001_SM_10006detail6reduce18DeviceReduceKernelINS2_10policy_hubIlyN4cuda3std3__44plusIlEEE10Policy1000EN6thrust24THRUST_300001_SM_1000_NS18transform_iteratorI16isNotZeroFunctorNSD_6detail15normal_iteratorINSD_10device_ptrIiEEEEllEEyS9_lNS7_10__identityEEEvT0_PT3_T1_NS0_13GridEvenShareISQ_EET2_T4_,"a",@progbits
	.sectionflags	@""
	.align	4
.nv.constant0._ZN3cub18CUB_300001_SM_10006detail6reduce18DeviceReduceKernelINS2_10policy_hubIlyN4cuda3std3__44plusIlEEE10Policy1000EN6thrust24THRUST_300001_SM_1000_NS18transform_iteratorI16isNotZeroFunctorNSD_6detail15normal_iteratorINSD_10device_ptrIiEEEEllEEyS9_lNS7_10__identityEEEvT0_PT3_T1_NS0_13GridEvenShareISQ_EET2_T4_:
	.zero		1002


//--------------------- .nv.constant0._ZN3cub18CUB_300001_SM_10006detail6reduce28DeviceReduceSingleTileKernelINS2_10policy_hubIlyN4cuda3std3__44plusIlEEE10Policy1000EN6thrust24THRUST_300001_SM_1000_NS18transform_iteratorI16isNotZeroFunctorNSD_6detail15normal_iteratorINSD_10device_ptrIiEEEEllEEPlyS9_llNS7_10__identityEEEvT0_T1_T2_T3_T4_T6_ --------------------------
	.section	.nv.constant0._ZN3cub18CUB_300001_SM_10006detail6reduce28DeviceReduceSingleTileKernelINS2_10policy_hubIlyN4cuda3std3__44plusIlEEE10Policy1000EN6thrust24THRUST_300001_SM_1000_NS18transform_iteratorI16isNotZeroFunctorNSD_6detail15normal_iteratorINSD_10device_ptrIiEEEEllEEPlyS9_llNS7_10__identityEEEvT0_T1_T2_T3_T4_T6_,"a",@progbits
	.sectionflags	@""
	.align	4
.nv.constant0._ZN3cub18CUB_300001_SM_10006detail6reduce28DeviceReduceSingleTileKernelINS2_10policy_hubIlyN4cuda3std3__44plusIlEEE10Policy1000EN6thrust24THRUST_300001_SM_1000_NS18transform_iteratorI16isNotZeroFunctorNSD_6detail15normal_iteratorINSD_10device_ptrIiEEEEllEEPlyS9_llNS7_10__identityEEEvT0_T1_T2_T3_T4_T6_:
	.zero		945


//--------------------- .nv.constant0._ZN3cub18CUB_300001_SM_10006detail6reduce28DeviceReduceSingleTileKernelINS2_10policy_hubIljN4cuda3std3__44plusIlEEE10Policy1000EPlSC_iS9_llNS7_10__identityEEEvT0_T1_T2_T3_T4_T6_ --------------------------
	.section	.nv.constant0._ZN3cub18CUB_300001_SM_10006detail6reduce28DeviceReduceSingleTileKernelINS2_10policy_hubIljN4cuda3std3__44plusIlEEE10Policy1000EPlSC_iS9_llNS7_10__identityEEEvT0_T1_T2_T3_T4_T6_,"a",@progbits
	.sectionflags	@""
	.align	4
.nv.constant0._ZN3cub18CUB_300001_SM_10006detail6reduce28DeviceReduceSingleTileKernelINS2_10policy_hubIljN4cuda3std3__44plusIlEEE10Policy1000EPlSC_iS9_llNS7_10__identityEEEvT0_T1_T2_T3_T4_T6_:
	.zero		929


//--------------------- .nv.constant0._ZN3cub18CUB_300001_SM_10006detail6reduce18DeviceReduceKernelINS2_10policy_hubIljN4cuda3std3__44plusIlEEE10Policy1000EN6thrust24THRUST_300001_SM_1000_NS18transform_iteratorI16isNotZeroFunctorNSD_6detail15normal_iteratorINSD_10device_ptrIiEEEEllEEjS9_lNS7_10__identityEEEvT0_PT3_T1_NS0_13GridEvenShareISQ_EET2_T4_ --------------------------
	.section	.nv.constant0._ZN3cub18CUB_300001_SM_10006detail6reduce18DeviceReduceKernelINS2_10policy_hubIljN4cuda3std3__44plusIlEEE10Policy1000EN6thrust24THRUST_300001_SM_1000_NS18transform_iteratorI16isNotZeroFunctorNSD_6detail15normal_iteratorINSD_10device_ptrIiEEEEllEEjS9_lNS7_10__identityEEEvT0_PT3_T1_NS0_13GridEvenShareISQ_EET2_T4_,"a",@progbits
	.sectionflags	@""
	.align	4
.nv.constant0._ZN3cub18CUB_300001_SM_10006detail6reduce18DeviceReduceKernelINS2_10policy_hubIljN4cuda3std3__44plusIlEEE10Policy1000EN6thrust24THRUST_300001_SM_1000_NS18transform_iteratorI16isNotZeroFunctorNSD_6detail15normal_iteratorINSD_10device_ptrIiEEEEllEEjS9_lNS7_10__identityEEEvT0_PT3_T1_NS0_13GridEvenShareISQ_EET2_T4_:
	.zero		966


//--------------------- .nv.constant0._ZN3cub18CUB_300001_SM_10006detail6reduce28DeviceReduceSingleTileKernelINS2_10policy_hubIljN4cuda3std3__44plusIlEEE10Policy1000EN6thrust24THRUST_300001_SM_1000_NS18transform_iteratorI16isNotZeroFunctorNSD_6detail15normal_iteratorINSD_10device_ptrIiEEEEllEEPljS9_llNS7_10__identityEEEvT0_T1_T2_T3_T4_T6_ --------------------------
	.section	.nv.constant0._ZN3cub18CUB_300001_SM_10006detail6reduce28DeviceReduceSingleTileKernelINS2_10policy_hubIljN4cuda3std3__44plusIlEEE10Policy1000EN6thrust24THRUST_300001_SM_1000_NS18transform_iteratorI16isNotZeroFunctorNSD_6detail15normal_iteratorINSD_10device_ptrIiEEEEllEEPljS9_llNS7_10__identityEEEvT0_T1_T2_T3_T4_T6_,"a",@progbits
	.sectionflags	@""
	.align	4
.nv.constant0._ZN3cub18CUB_300001_SM_10006detail6reduce28DeviceReduceSingleTileKernelINS2_10policy_hubIljN4cuda3std3__44plusIlEEE10Policy1000EN6thrust24THRUST_300001_SM_1000_NS18transform_iteratorI16isNotZeroFunctorNSD_6detail15normal_iteratorINSD_10device_ptrIiEEEEllEEPljS9_llNS7_10__identityEEEvT0_T1_T2_T3_T4_T6_:
	.zero		937


//--------------------- .nv.constant0._ZN3cub18CUB_300001_SM_10006detail9transform16transform_kernelINS2_10policy_hubILb1EN4cuda3std3__45tupleIJN6thrust24THRUST_300001_SM_1000_NS6detail15normal_iteratorINSA_10device_ptrIiEEEEEEEE10policy1000El14isPrimeFunctorSF_JPiEEEvT0_iT1_T2_DpNS2_10kernel_argIT3_EE --------------------------
	.section	.nv.constant0._ZN3cub18CUB_300001_SM_10006detail9transform16transform_kernelINS2_10policy_hubILb1EN4cuda3std3__45tupleIJN6thrust24THRUST_300001_SM_1000_NS6detail15normal_iteratorINSA_10device_ptrIiEEEEEEEE10policy1000El14isPrimeFunctorSF_JPiEEEvT0_iT1_T2_DpNS2_10kernel_argIT3_EE,"a",@progbits
	.sectionflags	@""
	.align	4
.nv.constant0._ZN3cub18CUB_300001_SM_10006detail9transform16transform_kernelINS2_10policy_hubILb1EN4cuda3std3__45tupleIJN6thrust24THRUST_300001_SM_1000_NS6detail15normal_iteratorINSA_10device_ptrIiEEEEEEEE10policy1000El14isPrimeFunctorSF_JPiEEEvT0_iT1_T2_DpNS2_10kernel_argIT3_EE:
	.zero		944


//--------------------- .nv.constant0._ZN3cub18CUB_300001_SM_10006detail9transform16transform_kernelINS2_10policy_hubILb1EN4cuda3std3__45tupleIJN6thrust24THRUST_300001_SM_1000_NS6detail15normal_iteratorINSA_10device_ptrIiEEEEEEEE10policy1000Ei14isPrimeFunctorSF_JPiEEEvT0_iT1_T2_DpNS2_10kernel_argIT3_EE --------------------------
	.section	.nv.constant0._ZN3cub18CUB_300001_SM_10006detail9transform16transform_kernelINS2_10policy_hubILb1EN4cuda3std3__45tupleIJN6thrust24THRUST_300001_SM_1000_NS6detail15normal_iteratorINSA_10device_ptrIiEEEEEEEE10policy1000Ei14isPrimeFunctorSF_JPiEEEvT0_iT1_T2_DpNS2_10kernel_argIT3_EE,"a",@progbits
	.sectionflags	@""
	.align	4
.nv.constant0._ZN3cub18CUB_300001_SM_10006detail9transform16transform_kernelINS2_10policy_hubILb1EN4cuda3std3__45tupleIJN6thrust24THRUST_300001_SM_1000_NS6detail15normal_iteratorINSA_10device_ptrIiEEEEEEEE10policy1000Ei14isPrimeFunctorSF_JPiEEEvT0_iT1_T2_DpNS2_10kernel_argIT3_EE:
	.zero		936


//--------------------- .nv.constant0._ZN3cub18CUB_300001_SM_10006detail8for_each13static_kernelINS2_12policy_hub_t12policy_500_tElN6thrust24THRUST_300001_SM_1000_NS8cuda_cub10__tabulate7functorINS7_6detail15normal_iteratorINS7_10device_ptrIiEEEENS7_6system6detail7generic6detail22compute_sequence_valueIivEElEEEEvT0_T1_ --------------------------
	.section	.nv.constant0._ZN3cub18CUB_300001_SM_10006detail8for_each13static_kernelINS2_12policy_hub_t12policy_500_tElN6thrust24THRUST_300001_SM_1000_NS8cuda_cub10__tabulate7functorINS7_6detail15normal_iteratorINS7_10device_ptrIiEEEENS7_6system6detail7generic6detail22compute_sequence_valueIivEElEEEEvT0_T1_,"a",@progbits
	.sectionflags	@""
	.align	4
.nv.constant0._ZN3cub18CUB_300001_SM_10006detail8for_each13static_kernelINS2_12policy_hub_t12policy_500_tElN6thrust24THRUST_300001_SM_1000_NS8cuda_cub10__tabulate7functorINS7_6detail15normal_iteratorINS7_10device_ptrIiEEEENS7_6system6detail7generic6detail22compute_sequence_valueIivEElEEEEvT0_T1_:
	.zero		920


//--------------------- .nv.constant0._ZN3cub18CUB_300001_SM_10006detail8for_each13static_kernelINS2_12policy_hub_t12policy_500_tEmN6thrust24THRUST_300001_SM_1000_NS8cuda_cub20__uninitialized_fill7functorINS7_10device_ptrIiEEiEEEEvT0_T1_ --------------------------
	.section	.nv.constant0._ZN3cub18CUB_300001_SM_10006detail8for_each13static_kernelINS2_12policy_hub_t12policy_500_tEmN6thrust24THRUST_300001_SM_1000_NS8cuda_cub20__uninitialized_fill7functorINS7_10device_ptrIiEEiEEEEvT0_T1_,"a",@progbits
	.sectionflags	@""
	.align	4
.nv.constant0._ZN3cub18CUB_300001_SM_10006detail8for_each13static_kernelINS2_12policy_hub_t12policy_500_tEmN6thrust24THRUST_300001_SM_1000_NS8cuda_cub20__uninitialized_fill7functorINS7_10device_ptrIiEEiEEEEvT0_T1_:
	.zero		920


//--------------------- .nv.constant0._ZN3cub18CUB_300001_SM_10006detail11EmptyKernelIvEEvv --------------------------
	.section	.nv.constant0._ZN3cub18CUB_300001_SM_10006detail11EmptyKernelIvEEvv,"a",@progbits
	.sectionflags	@""
	.align	4
.nv.constant0._ZN3cub18CUB_300001_SM_10006detail11EmptyKernelIvEEvv:
	.zero		896


//--------------------- SYMBOLS --------------------------

	.type		.nv.reservedSmem.offset0,@object
	.size		.nv.reservedSmem.offset0,0x4
	.type		.nv.reservedSmem.cap,@object
	.size		.nv.reservedSmem.cap,0x4
